//
// Generated by NVIDIA NVVM Compiler
//
// Compiler Build ID: CL-36424714
// Cuda compilation tools, release 13.0, V13.0.88
// Based on NVVM 20.0.0
//

.version 9.0
.target sm_100
.address_size 64

	// .globl	_Z12remap_kernelN6thrust24THRUST_300001_SM_1000_NS10device_ptrIKiEES3_Piii
// _ZZN3cub18CUB_300001_SM_10006detail10radix_sort31DeviceRadixSortSingleTileKernelINS1_5radix10policy_hubIiiyE10Policy1000ELNS0_9SortOrderE0EiiyNS1_21identity_decomposer_tEEEvPKT1_PSA_PKT2_PSE_T3_iiT4_E12temp_storage has been demoted
// _ZZN3cub18CUB_300001_SM_10006detail10radix_sort30DeviceRadixSortHistogramKernelINS1_5radix10policy_hubIiiyE10Policy1000ELNS0_9SortOrderE0EiyNS1_21identity_decomposer_tEEEvPT2_PKT1_SA_iiT3_E12temp_storage has been demoted
// _ZZN3cub18CUB_300001_SM_10006detail10radix_sort33DeviceRadixSortExclusiveSumKernelINS1_5radix10policy_hubIiiyE10Policy1000EyEEvPT0_E12temp_storage has been demoted
// _ZZN3cub18CUB_300001_SM_10006detail10radix_sort29DeviceRadixSortOnesweepKernelINS1_5radix10policy_hubIiiyE10Policy1000ELNS0_9SortOrderE0EiiyiiNS1_21identity_decomposer_tEEEvPT5_SB_PT3_PKSC_PT1_PKSG_PT2_PKSK_T4_iiT6_E1s has been demoted
// _ZZN3cub18CUB_300001_SM_10006detail13unique_by_key28DeviceUniqueByKeySweepKernelINS2_10policy_hubIiiE10Policy1000EN6thrust24THRUST_300001_SM_1000_NS10device_ptrIiEENS8_6detail15normal_iteratorISA_EESA_SD_PjNS0_13ScanTileStateIjLb1EEEN4cuda3std3__48equal_toIiEEjNS2_11VSMemHelperEEEvT0_T1_T2_T3_T4_T5_T6_T7_iNS1_7vsmem_tEE19static_temp_storage has been demoted
// _ZZN3cub18CUB_300001_SM_10006detail13unique_by_key28DeviceUniqueByKeySweepKernelINS2_10policy_hubIiiE10Policy1000EN6thrust24THRUST_300001_SM_1000_NS10device_ptrIiEENS8_6detail15normal_iteratorISA_EESA_SD_PmNS0_13ScanTileStateIyLb1EEEN4cuda3std3__48equal_toIiEEyNS2_11VSMemHelperEEEvT0_T1_T2_T3_T4_T5_T6_T7_iNS1_7vsmem_tEE19static_temp_storage has been demoted
.global .align 1 .b8 _ZN34_INTERNAL_6137e0a1_4_k_cu_ce2ecac74cuda3std3__45__cpo5beginE[1];
.global .align 1 .b8 _ZN34_INTERNAL_6137e0a1_4_k_cu_ce2ecac74cuda3std3__45__cpo3endE[1];
.global .align 1 .b8 _ZN34_INTERNAL_6137e0a1_4_k_cu_ce2ecac74cuda3std3__45__cpo6cbeginE[1];
.global .align 1 .b8 _ZN34_INTERNAL_6137e0a1_4_k_cu_ce2ecac74cuda3std3__45__cpo4cendE[1];
.global .align 1 .b8 _ZN34_INTERNAL_6137e0a1_4_k_cu_ce2ecac74cuda3std3__45__cpo6rbeginE[1];
.global .align 1 .b8 _ZN34_INTERNAL_6137e0a1_4_k_cu_ce2ecac74cuda3std3__45__cpo4rendE[1];
.global .align 1 .b8 _ZN34_INTERNAL_6137e0a1_4_k_cu_ce2ecac74cuda3std3__45__cpo7crbeginE[1];
.global .align 1 .b8 _ZN34_INTERNAL_6137e0a1_4_k_cu_ce2ecac74cuda3std3__45__cpo5crendE[1];
.global .align 1 .b8 _ZN34_INTERNAL_6137e0a1_4_k_cu_ce2ecac74cuda3std3__436_GLOBAL__N__6137e0a1_4_k_cu_ce2ecac76ignoreE[1];
.global .align 1 .b8 _ZN34_INTERNAL_6137e0a1_4_k_cu_ce2ecac74cuda3std3__419piecewise_constructE[1];
.global .align 1 .b8 _ZN34_INTERNAL_6137e0a1_4_k_cu_ce2ecac74cuda3std3__48in_placeE[1];
.global .align 1 .b8 _ZN34_INTERNAL_6137e0a1_4_k_cu_ce2ecac74cuda3std3__420unreachable_sentinelE[1];
.global .align 1 .b8 _ZN34_INTERNAL_6137e0a1_4_k_cu_ce2ecac74cuda3std3__47nulloptE[1];
.global .align 1 .b8 _ZN34_INTERNAL_6137e0a1_4_k_cu_ce2ecac74cuda3std3__48unexpectE[1];
.global .align 1 .b8 _ZN34_INTERNAL_6137e0a1_4_k_cu_ce2ecac74cuda3std6ranges3__45__cpo4swapE[1];
.global .align 1 .b8 _ZN34_INTERNAL_6137e0a1_4_k_cu_ce2ecac74cuda3std6ranges3__45__cpo9iter_moveE[1];
.global .align 1 .b8 _ZN34_INTERNAL_6137e0a1_4_k_cu_ce2ecac74cuda3std6ranges3__45__cpo5beginE[1];
.global .align 1 .b8 _ZN34_INTERNAL_6137e0a1_4_k_cu_ce2ecac74cuda3std6ranges3__45__cpo3endE[1];
.global .align 1 .b8 _ZN34_INTERNAL_6137e0a1_4_k_cu_ce2ecac74cuda3std6ranges3__45__cpo6cbeginE[1];
.global .align 1 .b8 _ZN34_INTERNAL_6137e0a1_4_k_cu_ce2ecac74cuda3std6ranges3__45__cpo4cendE[1];
.global .align 1 .b8 _ZN34_INTERNAL_6137e0a1_4_k_cu_ce2ecac74cuda3std6ranges3__45__cpo7advanceE[1];
.global .align 1 .b8 _ZN34_INTERNAL_6137e0a1_4_k_cu_ce2ecac74cuda3std6ranges3__45__cpo9iter_swapE[1];
.global .align 1 .b8 _ZN34_INTERNAL_6137e0a1_4_k_cu_ce2ecac74cuda3std6ranges3__45__cpo4nextE[1];
.global .align 1 .b8 _ZN34_INTERNAL_6137e0a1_4_k_cu_ce2ecac74cuda3std6ranges3__45__cpo4prevE[1];
.global .align 1 .b8 _ZN34_INTERNAL_6137e0a1_4_k_cu_ce2ecac74cuda3std6ranges3__45__cpo4dataE[1];
.global .align 1 .b8 _ZN34_INTERNAL_6137e0a1_4_k_cu_ce2ecac74cuda3std6ranges3__45__cpo5cdataE[1];
.global .align 1 .b8 _ZN34_INTERNAL_6137e0a1_4_k_cu_ce2ecac74cuda3std6ranges3__45__cpo4sizeE[1];
.global .align 1 .b8 _ZN34_INTERNAL_6137e0a1_4_k_cu_ce2ecac74cuda3std6ranges3__45__cpo5ssizeE[1];
.global .align 1 .b8 _ZN34_INTERNAL_6137e0a1_4_k_cu_ce2ecac74cuda3std6ranges3__45__cpo8distanceE[1];
.global .align 1 .b8 _ZN34_INTERNAL_6137e0a1_4_k_cu_ce2ecac76thrust24THRUST_300001_SM_1000_NS8cuda_cub3parE[1];
.global .align 1 .b8 _ZN34_INTERNAL_6137e0a1_4_k_cu_ce2ecac76thrust24THRUST_300001_SM_1000_NS8cuda_cub10par_nosyncE[1];
.global .align 1 .b8 _ZN34_INTERNAL_6137e0a1_4_k_cu_ce2ecac76thrust24THRUST_300001_SM_1000_NS6system6detail10sequential3seqE[1];
.global .align 1 .b8 _ZN34_INTERNAL_6137e0a1_4_k_cu_ce2ecac76thrust24THRUST_300001_SM_1000_NS6system3cpp3parE[1];
.global .align 1 .b8 _ZN34_INTERNAL_6137e0a1_4_k_cu_ce2ecac76thrust24THRUST_300001_SM_1000_NS12placeholders2_1E[1];
.global .align 1 .b8 _ZN34_INTERNAL_6137e0a1_4_k_cu_ce2ecac76thrust24THRUST_300001_SM_1000_NS12placeholders2_2E[1];
.global .align 1 .b8 _ZN34_INTERNAL_6137e0a1_4_k_cu_ce2ecac76thrust24THRUST_300001_SM_1000_NS12placeholders2_3E[1];
.global .align 1 .b8 _ZN34_INTERNAL_6137e0a1_4_k_cu_ce2ecac76thrust24THRUST_300001_SM_1000_NS12placeholders2_4E[1];
.global .align 1 .b8 _ZN34_INTERNAL_6137e0a1_4_k_cu_ce2ecac76thrust24THRUST_300001_SM_1000_NS12placeholders2_5E[1];
.global .align 1 .b8 _ZN34_INTERNAL_6137e0a1_4_k_cu_ce2ecac76thrust24THRUST_300001_SM_1000_NS12placeholders2_6E[1];
.global .align 1 .b8 _ZN34_INTERNAL_6137e0a1_4_k_cu_ce2ecac76thrust24THRUST_300001_SM_1000_NS12placeholders2_7E[1];
.global .align 1 .b8 _ZN34_INTERNAL_6137e0a1_4_k_cu_ce2ecac76thrust24THRUST_300001_SM_1000_NS12placeholders2_8E[1];
.global .align 1 .b8 _ZN34_INTERNAL_6137e0a1_4_k_cu_ce2ecac76thrust24THRUST_300001_SM_1000_NS12placeholders2_9E[1];
.global .align 1 .b8 _ZN34_INTERNAL_6137e0a1_4_k_cu_ce2ecac76thrust24THRUST_300001_SM_1000_NS12placeholders3_10E[1];
.global .align 1 .b8 _ZN34_INTERNAL_6137e0a1_4_k_cu_ce2ecac76thrust24THRUST_300001_SM_1000_NS3seqE[1];
.global .align 1 .b8 _ZN34_INTERNAL_6137e0a1_4_k_cu_ce2ecac76thrust24THRUST_300001_SM_1000_NS6deviceE[1];

.visible .entry _Z12remap_kernelN6thrust24THRUST_300001_SM_1000_NS10device_ptrIKiEES3_Piii(
	.param .align 8 .b8 _Z12remap_kernelN6thrust24THRUST_300001_SM_1000_NS10device_ptrIKiEES3_Piii_param_0[8],
	.param .align 8 .b8 _Z12remap_kernelN6thrust24THRUST_300001_SM_1000_NS10device_ptrIKiEES3_Piii_param_1[8],
	.param .u64 .ptr .align 1 _Z12remap_kernelN6thrust24THRUST_300001_SM_1000_NS10device_ptrIKiEES3_Piii_param_2,
	.param .u32 _Z12remap_kernelN6thrust24THRUST_300001_SM_1000_NS10device_ptrIKiEES3_Piii_param_3,
	.param .u32 _Z12remap_kernelN6thrust24THRUST_300001_SM_1000_NS10device_ptrIKiEES3_Piii_param_4
)
{
	.reg .pred 	%p<6>;
	.reg .b32 	%r<16>;
	.reg .b64 	%rd<17>;

	ld.param.u64 	%rd4, [_Z12remap_kernelN6thrust24THRUST_300001_SM_1000_NS10device_ptrIKiEES3_Piii_param_0];
	ld.param.u64 	%rd5, [_Z12remap_kernelN6thrust24THRUST_300001_SM_1000_NS10device_ptrIKiEES3_Piii_param_1];
	ld.param.u64 	%rd6, [_Z12remap_kernelN6thrust24THRUST_300001_SM_1000_NS10device_ptrIKiEES3_Piii_param_2];
	ld.param.u32 	%r6, [_Z12remap_kernelN6thrust24THRUST_300001_SM_1000_NS10device_ptrIKiEES3_Piii_param_3];
	ld.param.u32 	%r7, [_Z12remap_kernelN6thrust24THRUST_300001_SM_1000_NS10device_ptrIKiEES3_Piii_param_4];
	cvta.to.global.u64 	%rd1, %rd6;
	cvta.to.global.u64 	%rd2, %rd5;
	mov.u32 	%r8, %ntid.x;
	mov.u32 	%r9, %ctaid.x;
	mov.u32 	%r10, %tid.x;
	mad.lo.s32 	%r1, %r8, %r9, %r10;
	setp.ge.s32 	%p1, %r1, %r7;
	@%p1 bra 	$L__BB0_6;
	cvta.to.global.u64 	%rd7, %rd4;
	mul.wide.s32 	%rd8, %r1, 4;
	add.s64 	%rd3, %rd7, %rd8;
	ld.global.u32 	%r11, [%rd3];
	mul.wide.s32 	%rd9, %r11, 4;
	add.s64 	%rd10, %rd2, %rd9;
	ld.global.u32 	%r12, [%rd10];
	mul.wide.s32 	%rd11, %r12, 4;
	add.s64 	%rd12, %rd1, %rd11;
	st.global.u32 	[%rd12], %r1;
	add.s32 	%r15, %r11, 1;
	setp.ge.s32 	%p2, %r15, %r6;
	@%p2 bra 	$L__BB0_6;
	add.s32 	%r3, %r7, -1;
$L__BB0_3:
	setp.eq.s32 	%p3, %r1, %r3;
	@%p3 bra 	$L__BB0_5;
	ld.global.u32 	%r13, [%rd3+4];
	setp.eq.s32 	%p4, %r15, %r13;
	@%p4 bra 	$L__BB0_6;
$L__BB0_5:
	mul.wide.s32 	%rd13, %r15, 4;
	add.s64 	%rd14, %rd2, %rd13;
	ld.global.u32 	%r14, [%rd14];
	mul.wide.s32 	%rd15, %r14, 4;
	add.s64 	%rd16, %rd1, %rd15;
	st.global.u32 	[%rd16], %r1;
	add.s32 	%r15, %r15, 1;
	setp.ne.s32 	%p5, %r15, %r6;
	@%p5 bra 	$L__BB0_3;
$L__BB0_6:
	ret;

}
	// .globl	_ZN3cub18CUB_300001_SM_10006detail11EmptyKernelIvEEvv
.visible .entry _ZN3cub18CUB_300001_SM_10006detail11EmptyKernelIvEEvv()
{


	ret;

}
	// .globl	_ZN3cub18CUB_300001_SM_10006detail8for_each13static_kernelINS2_12policy_hub_t12policy_500_tEmN6thrust24THRUST_300001_SM_1000_NS8cuda_cub20__uninitialized_fill7functorINS7_10device_ptrIiEEiEEEEvT0_T1_
.visible .entry _ZN3cub18CUB_300001_SM_10006detail8for_each13static_kernelINS2_12policy_hub_t12policy_500_tEmN6thrust24THRUST_300001_SM_1000_NS8cuda_cub20__uninitialized_fill7functorINS7_10device_ptrIiEEiEEEEvT0_T1_(
	.param .u64 _ZN3cub18CUB_300001_SM_10006detail8for_each13static_kernelINS2_12policy_hub_t12policy_500_tEmN6thrust24THRUST_300001_SM_1000_NS8cuda_cub20__uninitialized_fill7functorINS7_10device_ptrIiEEiEEEEvT0_T1__param_0,
	.param .align 8 .b8 _ZN3cub18CUB_300001_SM_10006detail8for_each13static_kernelINS2_12policy_hub_t12policy_500_tEmN6thrust24THRUST_300001_SM_1000_NS8cuda_cub20__uninitialized_fill7functorINS7_10device_ptrIiEEiEEEEvT0_T1__param_1[16]
)
.maxntid 256
{
	.reg .pred 	%p<4>;
	.reg .b16 	%rs<5>;
	.reg .b32 	%r<12>;
	.reg .b64 	%rd<16>;

	ld.param.u32 	%r3, [_ZN3cub18CUB_300001_SM_10006detail8for_each13static_kernelINS2_12policy_hub_t12policy_500_tEmN6thrust24THRUST_300001_SM_1000_NS8cuda_cub20__uninitialized_fill7functorINS7_10device_ptrIiEEiEEEEvT0_T1__param_1+8];
	ld.param.u64 	%rd4, [_ZN3cub18CUB_300001_SM_10006detail8for_each13static_kernelINS2_12policy_hub_t12policy_500_tEmN6thrust24THRUST_300001_SM_1000_NS8cuda_cub20__uninitialized_fill7functorINS7_10device_ptrIiEEiEEEEvT0_T1__param_1];
	ld.param.u64 	%rd5, [_ZN3cub18CUB_300001_SM_10006detail8for_each13static_kernelINS2_12policy_hub_t12policy_500_tEmN6thrust24THRUST_300001_SM_1000_NS8cuda_cub20__uninitialized_fill7functorINS7_10device_ptrIiEEiEEEEvT0_T1__param_0];
	mov.u32 	%r9, %ctaid.x;
	mul.wide.u32 	%rd1, %r9, 512;
	sub.s64 	%rd2, %rd5, %rd1;
	setp.lt.u64 	%p1, %rd2, 512;
	@%p1 bra 	$L__BB2_2;
	mov.u32 	%r11, %tid.x;
	cvta.to.global.u64 	%rd11, %rd4;
	cvt.u64.u32 	%rd12, %r11;
	add.s64 	%rd13, %rd1, %rd12;
	shl.b64 	%rd14, %rd13, 2;
	add.s64 	%rd15, %rd11, %rd14;
	st.global.u32 	[%rd15], %r3;
	st.global.u32 	[%rd15+1024], %r3;
	bra.uni 	$L__BB2_6;
$L__BB2_2:
	cvta.to.global.u64 	%rd6, %rd4;
	mov.u32 	%r2, %tid.x;
	cvt.u64.u32 	%rd7, %r2;
	setp.le.u64 	%p2, %rd2, %rd7;
	add.s64 	%rd8, %rd1, %rd7;
	shl.b64 	%rd9, %rd8, 2;
	add.s64 	%rd3, %rd6, %rd9;
	@%p2 bra 	$L__BB2_4;
	st.global.u32 	[%rd3], %r3;
$L__BB2_4:
	add.s32 	%r10, %r2, 256;
	cvt.u64.u32 	%rd10, %r10;
	setp.le.u64 	%p3, %rd2, %rd10;
	@%p3 bra 	$L__BB2_6;
	st.global.u32 	[%rd3+1024], %r3;
$L__BB2_6:
	ret;

}
	// .globl	_ZN3cub18CUB_300001_SM_10006detail8for_each13static_kernelINS2_12policy_hub_t12policy_500_tElN6thrust24THRUST_300001_SM_1000_NS8cuda_cub10__tabulate7functorINS7_6detail15normal_iteratorINS7_10device_ptrIiEEEENS7_6system6detail7generic6detail22compute_sequence_valueIivEElEEEEvT0_T1_
.visible .entry _ZN3cub18CUB_300001_SM_10006detail8for_each13static_kernelINS2_12policy_hub_t12policy_500_tElN6thrust24THRUST_300001_SM_1000_NS8cuda_cub10__tabulate7functorINS7_6detail15normal_iteratorINS7_10device_ptrIiEEEENS7_6system6detail7generic6detail22compute_sequence_valueIivEElEEEEvT0_T1_(
	.param .u64 _ZN3cub18CUB_300001_SM_10006detail8for_each13static_kernelINS2_12policy_hub_t12policy_500_tElN6thrust24THRUST_300001_SM_1000_NS8cuda_cub10__tabulate7functorINS7_6detail15normal_iteratorINS7_10device_ptrIiEEEENS7_6system6detail7generic6detail22compute_sequence_valueIivEElEEEEvT0_T1__param_0,
	.param .align 8 .b8 _ZN3cub18CUB_300001_SM_10006detail8for_each13static_kernelINS2_12policy_hub_t12policy_500_tElN6thrust24THRUST_300001_SM_1000_NS8cuda_cub10__tabulate7functorINS7_6detail15normal_iteratorINS7_10device_ptrIiEEEENS7_6system6detail7generic6detail22compute_sequence_valueIivEElEEEEvT0_T1__param_1[16]
)
.maxntid 256
{
	.reg .pred 	%p<4>;
	.reg .b32 	%r<18>;
	.reg .b64 	%rd<20>;

	ld.param.u64 	%rd7, [_ZN3cub18CUB_300001_SM_10006detail8for_each13static_kernelINS2_12policy_hub_t12policy_500_tElN6thrust24THRUST_300001_SM_1000_NS8cuda_cub10__tabulate7functorINS7_6detail15normal_iteratorINS7_10device_ptrIiEEEENS7_6system6detail7generic6detail22compute_sequence_valueIivEElEEEEvT0_T1__param_1];
	ld.param.u64 	%rd8, [_ZN3cub18CUB_300001_SM_10006detail8for_each13static_kernelINS2_12policy_hub_t12policy_500_tElN6thrust24THRUST_300001_SM_1000_NS8cuda_cub10__tabulate7functorINS7_6detail15normal_iteratorINS7_10device_ptrIiEEEENS7_6system6detail7generic6detail22compute_sequence_valueIivEElEEEEvT0_T1__param_0];
	ld.param.v2.u32 	{%r3, %r4}, [_ZN3cub18CUB_300001_SM_10006detail8for_each13static_kernelINS2_12policy_hub_t12policy_500_tElN6thrust24THRUST_300001_SM_1000_NS8cuda_cub10__tabulate7functorINS7_6detail15normal_iteratorINS7_10device_ptrIiEEEENS7_6system6detail7generic6detail22compute_sequence_valueIivEElEEEEvT0_T1__param_1+8];
	mov.u32 	%r5, %ctaid.x;
	mul.wide.u32 	%rd1, %r5, 512;
	sub.s64 	%rd2, %rd8, %rd1;
	setp.lt.s64 	%p1, %rd2, 512;
	@%p1 bra 	$L__BB3_2;
	mov.u32 	%r13, %tid.x;
	cvta.to.global.u64 	%rd15, %rd7;
	cvt.u64.u32 	%rd16, %r13;
	add.s64 	%rd17, %rd1, %rd16;
	cvt.u32.u64 	%r14, %rd17;
	mad.lo.s32 	%r15, %r4, %r14, %r3;
	shl.b64 	%rd18, %rd17, 2;
	add.s64 	%rd19, %rd15, %rd18;
	st.global.u32 	[%rd19], %r15;
	add.s32 	%r16, %r14, 256;
	mad.lo.s32 	%r17, %r4, %r16, %r3;
	st.global.u32 	[%rd19+1024], %r17;
	bra.uni 	$L__BB3_6;
$L__BB3_2:
	cvta.to.global.u64 	%rd3, %rd7;
	mov.u32 	%r6, %tid.x;
	cvt.s64.s32 	%rd4, %rd2;
	cvt.u64.u32 	%rd5, %r6;
	setp.le.s64 	%p2, %rd4, %rd5;
	@%p2 bra 	$L__BB3_4;
	add.s64 	%rd9, %rd1, %rd5;
	cvt.u32.u64 	%r7, %rd9;
	mad.lo.s32 	%r8, %r4, %r7, %r3;
	shl.b64 	%rd10, %rd9, 2;
	add.s64 	%rd11, %rd3, %rd10;
	st.global.u32 	[%rd11], %r8;
$L__BB3_4:
	cvt.u32.u64 	%r9, %rd5;
	add.s32 	%r10, %r9, 256;
	cvt.u64.u32 	%rd6, %r10;
	setp.le.s64 	%p3, %rd4, %rd6;
	@%p3 bra 	$L__BB3_6;
	add.s64 	%rd12, %rd1, %rd6;
	shl.b64 	%rd13, %rd12, 2;
	cvt.u32.u64 	%r11, %rd12;
	mad.lo.s32 	%r12, %r4, %r11, %r3;
	add.s64 	%rd14, %rd13, %rd3;
	st.global.u32 	[%rd14], %r12;
$L__BB3_6:
	ret;

}
	// .globl	_ZN3cub18CUB_300001_SM_10006detail4scan23DeviceCompactInitKernelINS0_13ScanTileStateIjLb1EEEPjEEvT_iT0_
.visible .entry _ZN3cub18CUB_300001_SM_10006detail4scan23DeviceCompactInitKernelINS0_13ScanTileStateIjLb1EEEPjEEvT_iT0_(
	.param .align 8 .b8 _ZN3cub18CUB_300001_SM_10006detail4scan23DeviceCompactInitKernelINS0_13ScanTileStateIjLb1EEEPjEEvT_iT0__param_0[8],
	.param .u32 _ZN3cub18CUB_300001_SM_10006detail4scan23DeviceCompactInitKernelINS0_13ScanTileStateIjLb1EEEPjEEvT_iT0__param_1,
	.param .u64 .ptr .align 1 _ZN3cub18CUB_300001_SM_10006detail4scan23DeviceCompactInitKernelINS0_13ScanTileStateIjLb1EEEPjEEvT_iT0__param_2
)
{
	.reg .pred 	%p<6>;
	.reg .b32 	%r<12>;
	.reg .b64 	%rd<9>;

	ld.param.u64 	%rd3, [_ZN3cub18CUB_300001_SM_10006detail4scan23DeviceCompactInitKernelINS0_13ScanTileStateIjLb1EEEPjEEvT_iT0__param_0];
	ld.param.u32 	%r4, [_ZN3cub18CUB_300001_SM_10006detail4scan23DeviceCompactInitKernelINS0_13ScanTileStateIjLb1EEEPjEEvT_iT0__param_1];
	ld.param.u64 	%rd2, [_ZN3cub18CUB_300001_SM_10006detail4scan23DeviceCompactInitKernelINS0_13ScanTileStateIjLb1EEEPjEEvT_iT0__param_2];
	cvta.to.global.u64 	%rd1, %rd3;
	mov.u32 	%r1, %ctaid.x;
	mov.u32 	%r5, %ntid.x;
	mov.u32 	%r2, %tid.x;
	mad.lo.s32 	%r3, %r1, %r5, %r2;
	setp.ge.s32 	%p1, %r3, %r4;
	@%p1 bra 	$L__BB4_2;
	mul.wide.s32 	%rd4, %r3, 8;
	add.s64 	%rd5, %rd1, %rd4;
	mov.b32 	%r6, 0;
	mov.b32 	%r7, 99;
	st.global.v2.u32 	[%rd5+256], {%r7, %r6};
$L__BB4_2:
	setp.ne.s32 	%p2, %r1, 0;
	setp.gt.u32 	%p3, %r2, 31;
	or.pred  	%p4, %p2, %p3;
	@%p4 bra 	$L__BB4_4;
	mul.wide.u32 	%rd6, %r2, 8;
	add.s64 	%rd7, %rd1, %rd6;
	mov.b32 	%r9, 0;
	st.global.v2.u32 	[%rd7], {%r9, %r9};
$L__BB4_4:
	or.b32  	%r10, %r1, %r2;
	setp.ne.s32 	%p5, %r10, 0;
	@%p5 bra 	$L__BB4_6;
	cvta.to.global.u64 	%rd8, %rd2;
	mov.b32 	%r11, 0;
	st.global.u32 	[%rd8], %r11;
$L__BB4_6:
	ret;

}
	// .globl	_ZN3cub18CUB_300001_SM_10006detail4scan23DeviceCompactInitKernelINS0_13ScanTileStateIyLb1EEEPmEEvT_iT0_
.visible .entry _ZN3cub18CUB_300001_SM_10006detail4scan23DeviceCompactInitKernelINS0_13ScanTileStateIyLb1EEEPmEEvT_iT0_(
	.param .align 8 .b8 _ZN3cub18CUB_300001_SM_10006detail4scan23DeviceCompactInitKernelINS0_13ScanTileStateIyLb1EEEPmEEvT_iT0__param_0[8],
	.param .u32 _ZN3cub18CUB_300001_SM_10006detail4scan23DeviceCompactInitKernelINS0_13ScanTileStateIyLb1EEEPmEEvT_iT0__param_1,
	.param .u64 .ptr .align 1 _ZN3cub18CUB_300001_SM_10006detail4scan23DeviceCompactInitKernelINS0_13ScanTileStateIyLb1EEEPmEEvT_iT0__param_2
)
{
	.reg .pred 	%p<6>;
	.reg .b32 	%r<8>;
	.reg .b64 	%rd<13>;

	ld.param.u64 	%rd3, [_ZN3cub18CUB_300001_SM_10006detail4scan23DeviceCompactInitKernelINS0_13ScanTileStateIyLb1EEEPmEEvT_iT0__param_0];
	ld.param.u32 	%r4, [_ZN3cub18CUB_300001_SM_10006detail4scan23DeviceCompactInitKernelINS0_13ScanTileStateIyLb1EEEPmEEvT_iT0__param_1];
	ld.param.u64 	%rd2, [_ZN3cub18CUB_300001_SM_10006detail4scan23DeviceCompactInitKernelINS0_13ScanTileStateIyLb1EEEPmEEvT_iT0__param_2];
	cvta.to.global.u64 	%rd1, %rd3;
	mov.u32 	%r1, %ctaid.x;
	mov.u32 	%r5, %ntid.x;
	mov.u32 	%r2, %tid.x;
	mad.lo.s32 	%r3, %r1, %r5, %r2;
	setp.ge.s32 	%p1, %r3, %r4;
	@%p1 bra 	$L__BB5_2;
	mul.wide.s32 	%rd4, %r3, 16;
	add.s64 	%rd5, %rd1, %rd4;
	mov.b64 	%rd6, 0;
	mov.b64 	%rd7, 99;
	st.global.v2.u64 	[%rd5+512], {%rd7, %rd6};
$L__BB5_2:
	setp.ne.s32 	%p2, %r1, 0;
	setp.gt.u32 	%p3, %r2, 31;
	or.pred  	%p4, %p2, %p3;
	@%p4 bra 	$L__BB5_4;
	mul.wide.u32 	%rd8, %r2, 16;
	add.s64 	%rd9, %rd1, %rd8;
	mov.b64 	%rd10, 0;
	st.global.v2.u64 	[%rd9], {%rd10, %rd10};
$L__BB5_4:
	or.b32  	%r7, %r1, %r2;
	setp.ne.s32 	%p5, %r7, 0;
	@%p5 bra 	$L__BB5_6;
	cvta.to.global.u64 	%rd11, %rd2;
	mov.b64 	%rd12, 0;
	st.global.u64 	[%rd11], %rd12;
$L__BB5_6:
	ret;

}
	// .globl	_ZN3cub18CUB_300001_SM_10006detail13unique_by_key28DeviceUniqueByKeySweepKernelINS2_10policy_hubIiiE10Policy1000EN6thrust24THRUST_300001_SM_1000_NS10device_ptrIiEENS8_6detail15normal_iteratorISA_EESA_SD_PjNS0_13ScanTileStateIjLb1EEEN4cuda3std3__48equal_toIiEEjNS2_11VSMemHelperEEEvT0_T1_T2_T3_T4_T5_T6_T7_iNS1_7vsmem_tE
.visible .entry _ZN3cub18CUB_300001_SM_10006detail13unique_by_key28DeviceUniqueByKeySweepKernelINS2_10policy_hubIiiE10Policy1000EN6thrust24THRUST_300001_SM_1000_NS10device_ptrIiEENS8_6detail15normal_iteratorISA_EESA_SD_PjNS0_13ScanTileStateIjLb1EEEN4cuda3std3__48equal_toIiEEjNS2_11VSMemHelperEEEvT0_T1_T2_T3_T4_T5_T6_T7_iNS1_7vsmem_tE(
	.param .align 8 .b8 _ZN3cub18CUB_300001_SM_10006detail13unique_by_key28DeviceUniqueByKeySweepKernelINS2_10policy_hubIiiE10Policy1000EN6thrust24THRUST_300001_SM_1000_NS10device_ptrIiEENS8_6detail15normal_iteratorISA_EESA_SD_PjNS0_13ScanTileStateIjLb1EEEN4cuda3std3__48equal_toIiEEjNS2_11VSMemHelperEEEvT0_T1_T2_T3_T4_T5_T6_T7_iNS1_7vsmem_tE_param_0[8],
	.param .align 8 .b8 _ZN3cub18CUB_300001_SM_10006detail13unique_by_key28DeviceUniqueByKeySweepKernelINS2_10policy_hubIiiE10Policy1000EN6thrust24THRUST_300001_SM_1000_NS10device_ptrIiEENS8_6detail15normal_iteratorISA_EESA_SD_PjNS0_13ScanTileStateIjLb1EEEN4cuda3std3__48equal_toIiEEjNS2_11VSMemHelperEEEvT0_T1_T2_T3_T4_T5_T6_T7_iNS1_7vsmem_tE_param_1[8],
	.param .align 8 .b8 _ZN3cub18CUB_300001_SM_10006detail13unique_by_key28DeviceUniqueByKeySweepKernelINS2_10policy_hubIiiE10Policy1000EN6thrust24THRUST_300001_SM_1000_NS10device_ptrIiEENS8_6detail15normal_iteratorISA_EESA_SD_PjNS0_13ScanTileStateIjLb1EEEN4cuda3std3__48equal_toIiEEjNS2_11VSMemHelperEEEvT0_T1_T2_T3_T4_T5_T6_T7_iNS1_7vsmem_tE_param_2[8],
	.param .align 8 .b8 _ZN3cub18CUB_300001_SM_10006detail13unique_by_key28DeviceUniqueByKeySweepKernelINS2_10policy_hubIiiE10Policy1000EN6thrust24THRUST_300001_SM_1000_NS10device_ptrIiEENS8_6detail15normal_iteratorISA_EESA_SD_PjNS0_13ScanTileStateIjLb1EEEN4cuda3std3__48equal_toIiEEjNS2_11VSMemHelperEEEvT0_T1_T2_T3_T4_T5_T6_T7_iNS1_7vsmem_tE_param_3[8],
	.param .u64 .ptr .align 1 _ZN3cub18CUB_300001_SM_10006detail13unique_by_key28DeviceUniqueByKeySweepKernelINS2_10policy_hubIiiE10Policy1000EN6thrust24THRUST_300001_SM_1000_NS10device_ptrIiEENS8_6detail15normal_iteratorISA_EESA_SD_PjNS0_13ScanTileStateIjLb1EEEN4cuda3std3__48equal_toIiEEjNS2_11VSMemHelperEEEvT0_T1_T2_T3_T4_T5_T6_T7_iNS1_7vsmem_tE_param_4,
	.param .align 8 .b8 _ZN3cub18CUB_300001_SM_10006detail13unique_by_key28DeviceUniqueByKeySweepKernelINS2_10policy_hubIiiE10Policy1000EN6thrust24THRUST_300001_SM_1000_NS10device_ptrIiEENS8_6detail15normal_iteratorISA_EESA_SD_PjNS0_13ScanTileStateIjLb1EEEN4cuda3std3__48equal_toIiEEjNS2_11VSMemHelperEEEvT0_T1_T2_T3_T4_T5_T6_T7_iNS1_7vsmem_tE_param_5[8],
	.param .align 1 .b8 _ZN3cub18CUB_300001_SM_10006detail13unique_by_key28DeviceUniqueByKeySweepKernelINS2_10policy_hubIiiE10Policy1000EN6thrust24THRUST_300001_SM_1000_NS10device_ptrIiEENS8_6detail15normal_iteratorISA_EESA_SD_PjNS0_13ScanTileStateIjLb1EEEN4cuda3std3__48equal_toIiEEjNS2_11VSMemHelperEEEvT0_T1_T2_T3_T4_T5_T6_T7_iNS1_7vsmem_tE_param_6[1],
	.param .u32 _ZN3cub18CUB_300001_SM_10006detail13unique_by_key28DeviceUniqueByKeySweepKernelINS2_10policy_hubIiiE10Policy1000EN6thrust24THRUST_300001_SM_1000_NS10device_ptrIiEENS8_6detail15normal_iteratorISA_EESA_SD_PjNS0_13ScanTileStateIjLb1EEEN4cuda3std3__48equal_toIiEEjNS2_11VSMemHelperEEEvT0_T1_T2_T3_T4_T5_T6_T7_iNS1_7vsmem_tE_param_7,
	.param .u32 _ZN3cub18CUB_300001_SM_10006detail13unique_by_key28DeviceUniqueByKeySweepKernelINS2_10policy_hubIiiE10Policy1000EN6thrust24THRUST_300001_SM_1000_NS10device_ptrIiEENS8_6detail15normal_iteratorISA_EESA_SD_PjNS0_13ScanTileStateIjLb1EEEN4cuda3std3__48equal_toIiEEjNS2_11VSMemHelperEEEvT0_T1_T2_T3_T4_T5_T6_T7_iNS1_7vsmem_tE_param_8,
	.param .align 8 .b8 _ZN3cub18CUB_300001_SM_10006detail13unique_by_key28DeviceUniqueByKeySweepKernelINS2_10policy_hubIiiE10Policy1000EN6thrust24THRUST_300001_SM_1000_NS10device_ptrIiEENS8_6detail15normal_iteratorISA_EESA_SD_PjNS0_13ScanTileStateIjLb1EEEN4cuda3std3__48equal_toIiEEjNS2_11VSMemHelperEEEvT0_T1_T2_T3_T4_T5_T6_T7_iNS1_7vsmem_tE_param_9[8]
)
.maxntid 512
{
	.reg .pred 	%p<438>;
	.reg .b32 	%r<1538>;
	.reg .b64 	%rd<106>;
	// demoted variable
	.shared .align 16 .b8 _ZZN3cub18CUB_300001_SM_10006detail13unique_by_key28DeviceUniqueByKeySweepKernelINS2_10policy_hubIiiE10Policy1000EN6thrust24THRUST_300001_SM_1000_NS10device_ptrIiEENS8_6detail15normal_iteratorISA_EESA_SD_PjNS0_13ScanTileStateIjLb1EEEN4cuda3std3__48equal_toIiEEjNS2_11VSMemHelperEEEvT0_T1_T2_T3_T4_T5_T6_T7_iNS1_7vsmem_tEE19static_temp_storage[28672];
	ld.param.u64 	%rd1, [_ZN3cub18CUB_300001_SM_10006detail13unique_by_key28DeviceUniqueByKeySweepKernelINS2_10policy_hubIiiE10Policy1000EN6thrust24THRUST_300001_SM_1000_NS10device_ptrIiEENS8_6detail15normal_iteratorISA_EESA_SD_PjNS0_13ScanTileStateIjLb1EEEN4cuda3std3__48equal_toIiEEjNS2_11VSMemHelperEEEvT0_T1_T2_T3_T4_T5_T6_T7_iNS1_7vsmem_tE_param_5];
	ld.param.u64 	%rd32, [_ZN3cub18CUB_300001_SM_10006detail13unique_by_key28DeviceUniqueByKeySweepKernelINS2_10policy_hubIiiE10Policy1000EN6thrust24THRUST_300001_SM_1000_NS10device_ptrIiEENS8_6detail15normal_iteratorISA_EESA_SD_PjNS0_13ScanTileStateIjLb1EEEN4cuda3std3__48equal_toIiEEjNS2_11VSMemHelperEEEvT0_T1_T2_T3_T4_T5_T6_T7_iNS1_7vsmem_tE_param_3];
	ld.param.u64 	%rd33, [_ZN3cub18CUB_300001_SM_10006detail13unique_by_key28DeviceUniqueByKeySweepKernelINS2_10policy_hubIiiE10Policy1000EN6thrust24THRUST_300001_SM_1000_NS10device_ptrIiEENS8_6detail15normal_iteratorISA_EESA_SD_PjNS0_13ScanTileStateIjLb1EEEN4cuda3std3__48equal_toIiEEjNS2_11VSMemHelperEEEvT0_T1_T2_T3_T4_T5_T6_T7_iNS1_7vsmem_tE_param_2];
	ld.param.u64 	%rd34, [_ZN3cub18CUB_300001_SM_10006detail13unique_by_key28DeviceUniqueByKeySweepKernelINS2_10policy_hubIiiE10Policy1000EN6thrust24THRUST_300001_SM_1000_NS10device_ptrIiEENS8_6detail15normal_iteratorISA_EESA_SD_PjNS0_13ScanTileStateIjLb1EEEN4cuda3std3__48equal_toIiEEjNS2_11VSMemHelperEEEvT0_T1_T2_T3_T4_T5_T6_T7_iNS1_7vsmem_tE_param_1];
	ld.param.u64 	%rd35, [_ZN3cub18CUB_300001_SM_10006detail13unique_by_key28DeviceUniqueByKeySweepKernelINS2_10policy_hubIiiE10Policy1000EN6thrust24THRUST_300001_SM_1000_NS10device_ptrIiEENS8_6detail15normal_iteratorISA_EESA_SD_PjNS0_13ScanTileStateIjLb1EEEN4cuda3std3__48equal_toIiEEjNS2_11VSMemHelperEEEvT0_T1_T2_T3_T4_T5_T6_T7_iNS1_7vsmem_tE_param_0];
	ld.param.u32 	%r537, [_ZN3cub18CUB_300001_SM_10006detail13unique_by_key28DeviceUniqueByKeySweepKernelINS2_10policy_hubIiiE10Policy1000EN6thrust24THRUST_300001_SM_1000_NS10device_ptrIiEENS8_6detail15normal_iteratorISA_EESA_SD_PjNS0_13ScanTileStateIjLb1EEEN4cuda3std3__48equal_toIiEEjNS2_11VSMemHelperEEEvT0_T1_T2_T3_T4_T5_T6_T7_iNS1_7vsmem_tE_param_7];
	ld.param.u32 	%r538, [_ZN3cub18CUB_300001_SM_10006detail13unique_by_key28DeviceUniqueByKeySweepKernelINS2_10policy_hubIiiE10Policy1000EN6thrust24THRUST_300001_SM_1000_NS10device_ptrIiEENS8_6detail15normal_iteratorISA_EESA_SD_PjNS0_13ScanTileStateIjLb1EEEN4cuda3std3__48equal_toIiEEjNS2_11VSMemHelperEEEvT0_T1_T2_T3_T4_T5_T6_T7_iNS1_7vsmem_tE_param_8];
	cvta.to.global.u64 	%rd2, %rd35;
	cvta.to.global.u64 	%rd3, %rd34;
	cvta.to.global.u64 	%rd4, %rd33;
	cvta.to.global.u64 	%rd5, %rd32;
	mov.u32 	%r539, %ctaid.x;
	mov.u32 	%r540, %nctaid.y;
	mov.u32 	%r541, %ctaid.y;
	mad.lo.s32 	%r1, %r539, %r540, %r541;
	mul.lo.s32 	%r2, %r1, 7168;
	add.s32 	%r542, %r538, -1;
	setp.ge.s32 	%p28, %r1, %r542;
	@%p28 bra 	$L__BB6_157;
	setp.ne.s32 	%p272, %r1, 0;
	@%p272 bra 	$L__BB6_71;
	mov.u32 	%r1445, %tid.x;
	and.b32  	%r1280, %r1445, 31;
	and.b32  	%r1281, %r1445, 992;
	mul.lo.s32 	%r1282, %r1281, 14;
	or.b32  	%r1283, %r1282, %r1280;
	mov.u32 	%r1284, %ctaid.x;
	mov.u32 	%r1285, %nctaid.y;
	mov.u32 	%r1286, %ctaid.y;
	mad.lo.s32 	%r1287, %r1284, %r1285, %r1286;
	mad.lo.s32 	%r1288, %r1287, 7168, %r1283;
	mul.wide.u32 	%rd95, %r1288, 4;
	add.s64 	%rd96, %rd2, %rd95;
	ld.global.u32 	%r1289, [%rd96];
	ld.global.u32 	%r1290, [%rd96+128];
	ld.global.u32 	%r1291, [%rd96+256];
	ld.global.u32 	%r1292, [%rd96+384];
	ld.global.u32 	%r1293, [%rd96+512];
	ld.global.u32 	%r1294, [%rd96+640];
	ld.global.u32 	%r1295, [%rd96+768];
	ld.global.u32 	%r1296, [%rd96+896];
	ld.global.u32 	%r1297, [%rd96+1024];
	ld.global.u32 	%r1298, [%rd96+1152];
	ld.global.u32 	%r1299, [%rd96+1280];
	ld.global.u32 	%r1300, [%rd96+1408];
	ld.global.u32 	%r1301, [%rd96+1536];
	ld.global.u32 	%r1302, [%rd96+1664];
	// begin inline asm
	mov.u32 %r1278, %laneid;
	// end inline asm
	shr.u32 	%r5, %r1445, 5;
	mad.lo.s32 	%r1303, %r5, 448, %r1278;
	shl.b32 	%r1304, %r1303, 2;
	mov.u32 	%r1305, _ZZN3cub18CUB_300001_SM_10006detail13unique_by_key28DeviceUniqueByKeySweepKernelINS2_10policy_hubIiiE10Policy1000EN6thrust24THRUST_300001_SM_1000_NS10device_ptrIiEENS8_6detail15normal_iteratorISA_EESA_SD_PjNS0_13ScanTileStateIjLb1EEEN4cuda3std3__48equal_toIiEEjNS2_11VSMemHelperEEEvT0_T1_T2_T3_T4_T5_T6_T7_iNS1_7vsmem_tEE19static_temp_storage;
	add.s32 	%r1306, %r1305, %r1304;
	st.shared.u32 	[%r1306], %r1289;
	st.shared.u32 	[%r1306+128], %r1290;
	st.shared.u32 	[%r1306+256], %r1291;
	st.shared.u32 	[%r1306+384], %r1292;
	st.shared.u32 	[%r1306+512], %r1293;
	st.shared.u32 	[%r1306+640], %r1294;
	st.shared.u32 	[%r1306+768], %r1295;
	st.shared.u32 	[%r1306+896], %r1296;
	st.shared.u32 	[%r1306+1024], %r1297;
	st.shared.u32 	[%r1306+1152], %r1298;
	st.shared.u32 	[%r1306+1280], %r1299;
	st.shared.u32 	[%r1306+1408], %r1300;
	st.shared.u32 	[%r1306+1536], %r1301;
	st.shared.u32 	[%r1306+1664], %r1302;
	bar.warp.sync 	-1;
	mad.lo.s32 	%r1307, %r1278, 52, %r1306;
	ld.shared.v2.u32 	{%r6, %r7}, [%r1307];
	ld.shared.v2.u32 	{%r8, %r9}, [%r1307+8];
	ld.shared.v2.u32 	{%r10, %r11}, [%r1307+16];
	ld.shared.v2.u32 	{%r12, %r13}, [%r1307+24];
	ld.shared.v2.u32 	{%r14, %r15}, [%r1307+32];
	ld.shared.v2.u32 	{%r16, %r17}, [%r1307+40];
	ld.shared.v2.u32 	{%r18, %r19}, [%r1307+48];
	bar.sync 	0;
	add.s64 	%rd97, %rd3, %rd95;
	ld.global.u32 	%r1308, [%rd97];
	ld.global.u32 	%r1309, [%rd97+128];
	ld.global.u32 	%r1310, [%rd97+256];
	ld.global.u32 	%r1311, [%rd97+384];
	ld.global.u32 	%r1312, [%rd97+512];
	ld.global.u32 	%r1313, [%rd97+640];
	ld.global.u32 	%r1314, [%rd97+768];
	ld.global.u32 	%r1315, [%rd97+896];
	ld.global.u32 	%r1316, [%rd97+1024];
	ld.global.u32 	%r1317, [%rd97+1152];
	ld.global.u32 	%r1318, [%rd97+1280];
	ld.global.u32 	%r1319, [%rd97+1408];
	ld.global.u32 	%r1320, [%rd97+1536];
	ld.global.u32 	%r1321, [%rd97+1664];
	st.shared.u32 	[%r1306], %r1308;
	st.shared.u32 	[%r1306+128], %r1309;
	st.shared.u32 	[%r1306+256], %r1310;
	st.shared.u32 	[%r1306+384], %r1311;
	st.shared.u32 	[%r1306+512], %r1312;
	st.shared.u32 	[%r1306+640], %r1313;
	st.shared.u32 	[%r1306+768], %r1314;
	st.shared.u32 	[%r1306+896], %r1315;
	st.shared.u32 	[%r1306+1024], %r1316;
	st.shared.u32 	[%r1306+1152], %r1317;
	st.shared.u32 	[%r1306+1280], %r1318;
	st.shared.u32 	[%r1306+1408], %r1319;
	st.shared.u32 	[%r1306+1536], %r1320;
	st.shared.u32 	[%r1306+1664], %r1321;
	bar.warp.sync 	-1;
	ld.shared.v2.u32 	{%r21, %r20}, [%r1307];
	ld.shared.v2.u32 	{%r23, %r22}, [%r1307+8];
	ld.shared.v2.u32 	{%r25, %r24}, [%r1307+16];
	ld.shared.v2.u32 	{%r27, %r26}, [%r1307+24];
	ld.shared.v2.u32 	{%r29, %r28}, [%r1307+32];
	ld.shared.v2.u32 	{%r31, %r30}, [%r1307+40];
	ld.shared.v2.u32 	{%r33, %r32}, [%r1307+48];
	bar.sync 	0;
	shl.b32 	%r1322, %r1445, 2;
	add.s32 	%r1323, %r1305, %r1322;
	add.s32 	%r34, %r1323, 2160;
	st.shared.u32 	[%r1323+2160], %r19;
	bar.sync 	0;
	setp.eq.s32 	%p373, %r1445, 0;
	mov.b32 	%r1441, 1;
	@%p373 bra 	$L__BB6_4;
	ld.shared.u32 	%r1324, [%r34+-4];
	setp.ne.s32 	%p374, %r1324, %r6;
	selp.u32 	%r1441, 1, 0, %p374;
$L__BB6_4:
	setp.ne.s32 	%p375, %r6, %r7;
	selp.u32 	%r37, 1, 0, %p375;
	setp.ne.s32 	%p376, %r7, %r8;
	selp.u32 	%r1355, 1, 0, %p376;
	setp.ne.s32 	%p377, %r8, %r9;
	selp.u32 	%r38, 1, 0, %p377;
	setp.ne.s32 	%p378, %r9, %r10;
	selp.u32 	%r1356, 1, 0, %p378;
	setp.ne.s32 	%p379, %r10, %r11;
	selp.u32 	%r1357, 1, 0, %p379;
	setp.ne.s32 	%p380, %r11, %r12;
	selp.u32 	%r1358, 1, 0, %p380;
	setp.ne.s32 	%p381, %r12, %r13;
	selp.u32 	%r1359, 1, 0, %p381;
	setp.ne.s32 	%p382, %r13, %r14;
	selp.u32 	%r1360, 1, 0, %p382;
	setp.ne.s32 	%p383, %r14, %r15;
	selp.u32 	%r1361, 1, 0, %p383;
	setp.ne.s32 	%p384, %r15, %r16;
	selp.u32 	%r1362, 1, 0, %p384;
	setp.ne.s32 	%p385, %r16, %r17;
	selp.u32 	%r1363, 1, 0, %p385;
	setp.ne.s32 	%p386, %r17, %r18;
	selp.u32 	%r1364, 1, 0, %p386;
	setp.ne.s32 	%p387, %r18, %r19;
	selp.u32 	%r1365, 1, 0, %p387;
	bar.sync 	0;
	add.s32 	%r1366, %r1441, %r37;
	add.s32 	%r39, %r1366, %r1355;
	add.s32 	%r1367, %r39, %r38;
	add.s32 	%r40, %r1367, %r1356;
	add.s32 	%r41, %r40, %r1357;
	add.s32 	%r42, %r41, %r1358;
	add.s32 	%r43, %r42, %r1359;
	add.s32 	%r44, %r43, %r1360;
	add.s32 	%r45, %r44, %r1361;
	add.s32 	%r46, %r45, %r1362;
	add.s32 	%r47, %r46, %r1363;
	add.s32 	%r48, %r47, %r1364;
	add.s32 	%r1329, %r48, %r1365;
	mov.b32 	%r1327, 1;
	mov.b32 	%r1352, 0;
	mov.b32 	%r1354, -1;
	// begin inline asm
	{  .reg .u32 r0;  .reg .pred p;  shfl.sync.up.b32 r0|p, %r1329, %r1327, %r1352, %r1354;  @p add.u32 r0, r0, %r1329;  mov.u32 %r1325, r0;}
	// end inline asm
	mov.b32 	%r1333, 2;
	// begin inline asm
	{  .reg .u32 r0;  .reg .pred p;  shfl.sync.up.b32 r0|p, %r1325, %r1333, %r1352, %r1354;  @p add.u32 r0, r0, %r1325;  mov.u32 %r1331, r0;}
	// end inline asm
	mov.b32 	%r1339, 4;
	// begin inline asm
	{  .reg .u32 r0;  .reg .pred p;  shfl.sync.up.b32 r0|p, %r1331, %r1339, %r1352, %r1354;  @p add.u32 r0, r0, %r1331;  mov.u32 %r1337, r0;}
	// end inline asm
	mov.b32 	%r1345, 8;
	// begin inline asm
	{  .reg .u32 r0;  .reg .pred p;  shfl.sync.up.b32 r0|p, %r1337, %r1345, %r1352, %r1354;  @p add.u32 r0, r0, %r1337;  mov.u32 %r1343, r0;}
	// end inline asm
	mov.b32 	%r1351, 16;
	// begin inline asm
	{  .reg .u32 r0;  .reg .pred p;  shfl.sync.up.b32 r0|p, %r1343, %r1351, %r1352, %r1354;  @p add.u32 r0, r0, %r1343;  mov.u32 %r1349, r0;}
	// end inline asm
	setp.ne.s32 	%p388, %r1278, 31;
	@%p388 bra 	$L__BB6_6;
	shl.b32 	%r1368, %r5, 2;
	mov.u32 	%r1369, _ZZN3cub18CUB_300001_SM_10006detail13unique_by_key28DeviceUniqueByKeySweepKernelINS2_10policy_hubIiiE10Policy1000EN6thrust24THRUST_300001_SM_1000_NS10device_ptrIiEENS8_6detail15normal_iteratorISA_EESA_SD_PjNS0_13ScanTileStateIjLb1EEEN4cuda3std3__48equal_toIiEEjNS2_11VSMemHelperEEEvT0_T1_T2_T3_T4_T5_T6_T7_iNS1_7vsmem_tEE19static_temp_storage;
	add.s32 	%r1370, %r1369, %r1368;
	st.shared.u32 	[%r1370], %r1349;
$L__BB6_6:
	setp.ne.s32 	%p389, %r1445, 0;
	bar.sync 	0;
	ld.shared.v4.u32 	{%r1371, %r1372, %r1373, %r1374}, [_ZZN3cub18CUB_300001_SM_10006detail13unique_by_key28DeviceUniqueByKeySweepKernelINS2_10policy_hubIiiE10Policy1000EN6thrust24THRUST_300001_SM_1000_NS10device_ptrIiEENS8_6detail15normal_iteratorISA_EESA_SD_PjNS0_13ScanTileStateIjLb1EEEN4cuda3std3__48equal_toIiEEjNS2_11VSMemHelperEEEvT0_T1_T2_T3_T4_T5_T6_T7_iNS1_7vsmem_tEE19static_temp_storage];
	add.s32 	%r1375, %r1372, %r1371;
	setp.eq.s32 	%p390, %r5, 2;
	selp.b32 	%r1376, %r1375, %r1371, %p390;
	add.s32 	%r1377, %r1375, %r1373;
	setp.eq.s32 	%p391, %r5, 3;
	selp.b32 	%r1378, %r1377, %r1376, %p391;
	add.s32 	%r1379, %r1377, %r1374;
	setp.eq.s32 	%p392, %r5, 4;
	selp.b32 	%r1380, %r1379, %r1378, %p392;
	ld.shared.v4.u32 	{%r1381, %r1382, %r1383, %r1384}, [_ZZN3cub18CUB_300001_SM_10006detail13unique_by_key28DeviceUniqueByKeySweepKernelINS2_10policy_hubIiiE10Policy1000EN6thrust24THRUST_300001_SM_1000_NS10device_ptrIiEENS8_6detail15normal_iteratorISA_EESA_SD_PjNS0_13ScanTileStateIjLb1EEEN4cuda3std3__48equal_toIiEEjNS2_11VSMemHelperEEEvT0_T1_T2_T3_T4_T5_T6_T7_iNS1_7vsmem_tEE19static_temp_storage+16];
	add.s32 	%r1385, %r1379, %r1381;
	setp.eq.s32 	%p393, %r5, 5;
	selp.b32 	%r1386, %r1385, %r1380, %p393;
	add.s32 	%r1387, %r1385, %r1382;
	setp.eq.s32 	%p394, %r5, 6;
	selp.b32 	%r1388, %r1387, %r1386, %p394;
	add.s32 	%r1389, %r1387, %r1383;
	setp.eq.s32 	%p395, %r5, 7;
	selp.b32 	%r1390, %r1389, %r1388, %p395;
	add.s32 	%r1391, %r1389, %r1384;
	setp.eq.s32 	%p396, %r5, 8;
	selp.b32 	%r1392, %r1391, %r1390, %p396;
	ld.shared.v4.u32 	{%r1393, %r1394, %r1395, %r1396}, [_ZZN3cub18CUB_300001_SM_10006detail13unique_by_key28DeviceUniqueByKeySweepKernelINS2_10policy_hubIiiE10Policy1000EN6thrust24THRUST_300001_SM_1000_NS10device_ptrIiEENS8_6detail15normal_iteratorISA_EESA_SD_PjNS0_13ScanTileStateIjLb1EEEN4cuda3std3__48equal_toIiEEjNS2_11VSMemHelperEEEvT0_T1_T2_T3_T4_T5_T6_T7_iNS1_7vsmem_tEE19static_temp_storage+32];
	add.s32 	%r1397, %r1391, %r1393;
	setp.eq.s32 	%p397, %r5, 9;
	selp.b32 	%r1398, %r1397, %r1392, %p397;
	add.s32 	%r1399, %r1397, %r1394;
	setp.eq.s32 	%p398, %r5, 10;
	selp.b32 	%r1400, %r1399, %r1398, %p398;
	add.s32 	%r1401, %r1399, %r1395;
	setp.eq.s32 	%p399, %r5, 11;
	selp.b32 	%r1402, %r1401, %r1400, %p399;
	add.s32 	%r1403, %r1401, %r1396;
	setp.eq.s32 	%p400, %r5, 12;
	selp.b32 	%r1404, %r1403, %r1402, %p400;
	ld.shared.v4.u32 	{%r1405, %r1406, %r1407, %r1408}, [_ZZN3cub18CUB_300001_SM_10006detail13unique_by_key28DeviceUniqueByKeySweepKernelINS2_10policy_hubIiiE10Policy1000EN6thrust24THRUST_300001_SM_1000_NS10device_ptrIiEENS8_6detail15normal_iteratorISA_EESA_SD_PjNS0_13ScanTileStateIjLb1EEEN4cuda3std3__48equal_toIiEEjNS2_11VSMemHelperEEEvT0_T1_T2_T3_T4_T5_T6_T7_iNS1_7vsmem_tEE19static_temp_storage+48];
	add.s32 	%r1409, %r1403, %r1405;
	setp.eq.s32 	%p401, %r5, 13;
	selp.b32 	%r1410, %r1409, %r1404, %p401;
	add.s32 	%r1411, %r1409, %r1406;
	setp.eq.s32 	%p402, %r5, 14;
	selp.b32 	%r1412, %r1411, %r1410, %p402;
	add.s32 	%r1413, %r1411, %r1407;
	setp.eq.s32 	%p403, %r5, 15;
	selp.b32 	%r1414, %r1413, %r1412, %p403;
	add.s32 	%r51, %r1413, %r1408;
	setp.lt.u32 	%p404, %r1445, 32;
	selp.b32 	%r1415, 0, %r1414, %p404;
	setp.eq.s32 	%p405, %r1278, 0;
	sub.s32 	%r1416, %r1349, %r1329;
	selp.b32 	%r1417, 0, %r1416, %p405;
	add.s32 	%r52, %r1415, %r1417;
	@%p389 bra 	$L__BB6_8;
	add.s64 	%rd98, %rd1, 256;
	mov.b32 	%r1418, 101;
	// begin inline asm
	st.relaxed.gpu.v2.u32 [%rd98], {%r1418, %r51};
	// end inline asm
$L__BB6_8:
	bar.sync 	0;
	setp.eq.s32 	%p406, %r1441, 0;
	shl.b32 	%r1420, %r52, 2;
	mov.u32 	%r1421, _ZZN3cub18CUB_300001_SM_10006detail13unique_by_key28DeviceUniqueByKeySweepKernelINS2_10policy_hubIiiE10Policy1000EN6thrust24THRUST_300001_SM_1000_NS10device_ptrIiEENS8_6detail15normal_iteratorISA_EESA_SD_PjNS0_13ScanTileStateIjLb1EEEN4cuda3std3__48equal_toIiEEjNS2_11VSMemHelperEEEvT0_T1_T2_T3_T4_T5_T6_T7_iNS1_7vsmem_tEE19static_temp_storage;
	add.s32 	%r53, %r1421, %r1420;
	@%p406 bra 	$L__BB6_10;
	st.shared.u32 	[%r53], %r6;
$L__BB6_10:
	setp.eq.s32 	%p407, %r6, %r7;
	shl.b32 	%r1422, %r1441, 2;
	add.s32 	%r54, %r53, %r1422;
	@%p407 bra 	$L__BB6_12;
	st.shared.u32 	[%r54], %r7;
$L__BB6_12:
	setp.eq.s32 	%p408, %r7, %r8;
	shl.b32 	%r1423, %r37, 2;
	add.s32 	%r55, %r54, %r1423;
	@%p408 bra 	$L__BB6_14;
	st.shared.u32 	[%r55], %r8;
$L__BB6_14:
	setp.eq.s32 	%p409, %r8, %r9;
	shl.b32 	%r1424, %r39, 2;
	add.s32 	%r56, %r53, %r1424;
	@%p409 bra 	$L__BB6_16;
	st.shared.u32 	[%r56], %r9;
$L__BB6_16:
	setp.eq.s32 	%p410, %r9, %r10;
	shl.b32 	%r1425, %r38, 2;
	add.s32 	%r57, %r56, %r1425;
	@%p410 bra 	$L__BB6_18;
	st.shared.u32 	[%r57], %r10;
$L__BB6_18:
	setp.eq.s32 	%p411, %r10, %r11;
	shl.b32 	%r1426, %r40, 2;
	add.s32 	%r58, %r53, %r1426;
	@%p411 bra 	$L__BB6_20;
	st.shared.u32 	[%r58], %r11;
$L__BB6_20:
	setp.eq.s32 	%p412, %r11, %r12;
	shl.b32 	%r1427, %r41, 2;
	add.s32 	%r59, %r53, %r1427;
	@%p412 bra 	$L__BB6_22;
	st.shared.u32 	[%r59], %r12;
$L__BB6_22:
	setp.eq.s32 	%p413, %r12, %r13;
	shl.b32 	%r1428, %r42, 2;
	add.s32 	%r60, %r53, %r1428;
	@%p413 bra 	$L__BB6_24;
	st.shared.u32 	[%r60], %r13;
$L__BB6_24:
	setp.eq.s32 	%p414, %r13, %r14;
	shl.b32 	%r1429, %r43, 2;
	add.s32 	%r61, %r53, %r1429;
	@%p414 bra 	$L__BB6_26;
	st.shared.u32 	[%r61], %r14;
$L__BB6_26:
	setp.eq.s32 	%p415, %r14, %r15;
	shl.b32 	%r1430, %r44, 2;
	add.s32 	%r62, %r53, %r1430;
	@%p415 bra 	$L__BB6_28;
	st.shared.u32 	[%r62], %r15;
$L__BB6_28:
	setp.eq.s32 	%p416, %r15, %r16;
	shl.b32 	%r1431, %r45, 2;
	add.s32 	%r63, %r53, %r1431;
	@%p416 bra 	$L__BB6_30;
	st.shared.u32 	[%r63], %r16;
$L__BB6_30:
	setp.eq.s32 	%p417, %r16, %r17;
	shl.b32 	%r1432, %r46, 2;
	add.s32 	%r64, %r53, %r1432;
	@%p417 bra 	$L__BB6_32;
	st.shared.u32 	[%r64], %r17;
$L__BB6_32:
	setp.eq.s32 	%p418, %r17, %r18;
	shl.b32 	%r1433, %r47, 2;
	add.s32 	%r65, %r53, %r1433;
	@%p418 bra 	$L__BB6_34;
	st.shared.u32 	[%r65], %r18;
$L__BB6_34:
	setp.eq.s32 	%p419, %r18, %r19;
	shl.b32 	%r1434, %r48, 2;
	add.s32 	%r66, %r53, %r1434;
	@%p419 bra 	$L__BB6_36;
	st.shared.u32 	[%r66], %r19;
$L__BB6_36:
	bar.sync 	0;
	setp.ge.s32 	%p420, %r1445, %r51;
	@%p420 bra 	$L__BB6_39;
	mul.wide.u32 	%rd99, %r1445, 4;
	add.s64 	%rd102, %rd4, %rd99;
	shl.b32 	%r1435, %r1445, 2;
	mov.u32 	%r1436, _ZZN3cub18CUB_300001_SM_10006detail13unique_by_key28DeviceUniqueByKeySweepKernelINS2_10policy_hubIiiE10Policy1000EN6thrust24THRUST_300001_SM_1000_NS10device_ptrIiEENS8_6detail15normal_iteratorISA_EESA_SD_PjNS0_13ScanTileStateIjLb1EEEN4cuda3std3__48equal_toIiEEjNS2_11VSMemHelperEEEvT0_T1_T2_T3_T4_T5_T6_T7_iNS1_7vsmem_tEE19static_temp_storage;
	add.s32 	%r1442, %r1436, %r1435;
	mov.u32 	%r1443, %r1445;
$L__BB6_38:
	.pragma "nounroll";
	ld.shared.u32 	%r1437, [%r1442];
	st.global.u32 	[%rd102], %r1437;
	add.s32 	%r1443, %r1443, 512;
	add.s64 	%rd102, %rd102, 2048;
	add.s32 	%r1442, %r1442, 2048;
	setp.lt.s32 	%p421, %r1443, %r51;
	@%p421 bra 	$L__BB6_38;
$L__BB6_39:
	bar.sync 	0;
	bar.sync 	0;
	@%p406 bra 	$L__BB6_41;
	st.shared.u32 	[%r53], %r21;
$L__BB6_41:
	@%p407 bra 	$L__BB6_43;
	st.shared.u32 	[%r54], %r20;
$L__BB6_43:
	@%p408 bra 	$L__BB6_45;
	st.shared.u32 	[%r55], %r23;
$L__BB6_45:
	@%p409 bra 	$L__BB6_47;
	st.shared.u32 	[%r56], %r22;
$L__BB6_47:
	@%p410 bra 	$L__BB6_49;
	st.shared.u32 	[%r57], %r25;
$L__BB6_49:
	@%p411 bra 	$L__BB6_51;
	st.shared.u32 	[%r58], %r24;
$L__BB6_51:
	setp.eq.s32 	%p428, %r11, %r12;
	@%p428 bra 	$L__BB6_53;
	st.shared.u32 	[%r59], %r27;
$L__BB6_53:
	setp.eq.s32 	%p429, %r12, %r13;
	@%p429 bra 	$L__BB6_55;
	st.shared.u32 	[%r60], %r26;
$L__BB6_55:
	setp.eq.s32 	%p430, %r13, %r14;
	@%p430 bra 	$L__BB6_57;
	st.shared.u32 	[%r61], %r29;
$L__BB6_57:
	setp.eq.s32 	%p431, %r14, %r15;
	@%p431 bra 	$L__BB6_59;
	st.shared.u32 	[%r62], %r28;
$L__BB6_59:
	setp.eq.s32 	%p432, %r15, %r16;
	@%p432 bra 	$L__BB6_61;
	st.shared.u32 	[%r63], %r31;
$L__BB6_61:
	setp.eq.s32 	%p433, %r16, %r17;
	@%p433 bra 	$L__BB6_63;
	st.shared.u32 	[%r64], %r30;
$L__BB6_63:
	setp.eq.s32 	%p434, %r17, %r18;
	@%p434 bra 	$L__BB6_65;
	st.shared.u32 	[%r65], %r33;
$L__BB6_65:
	setp.eq.s32 	%p435, %r18, %r19;
	@%p435 bra 	$L__BB6_67;
	st.shared.u32 	[%r66], %r32;
$L__BB6_67:
	setp.ge.s32 	%p436, %r1445, %r51;
	bar.sync 	0;
	@%p436 bra 	$L__BB6_70;
	mul.wide.u32 	%rd100, %r1445, 4;
	add.s64 	%rd103, %rd5, %rd100;
	shl.b32 	%r1438, %r1445, 2;
	mov.u32 	%r1439, _ZZN3cub18CUB_300001_SM_10006detail13unique_by_key28DeviceUniqueByKeySweepKernelINS2_10policy_hubIiiE10Policy1000EN6thrust24THRUST_300001_SM_1000_NS10device_ptrIiEENS8_6detail15normal_iteratorISA_EESA_SD_PjNS0_13ScanTileStateIjLb1EEEN4cuda3std3__48equal_toIiEEjNS2_11VSMemHelperEEEvT0_T1_T2_T3_T4_T5_T6_T7_iNS1_7vsmem_tEE19static_temp_storage;
	add.s32 	%r1444, %r1439, %r1438;
$L__BB6_69:
	.pragma "nounroll";
	ld.shared.u32 	%r1440, [%r1444];
	st.global.u32 	[%rd103], %r1440;
	add.s32 	%r1445, %r1445, 512;
	add.s64 	%rd103, %rd103, 2048;
	add.s32 	%r1444, %r1444, 2048;
	setp.lt.s32 	%p437, %r1445, %r51;
	@%p437 bra 	$L__BB6_69;
$L__BB6_70:
	bar.sync 	0;
	bra.uni 	$L__BB6_425;
$L__BB6_71:
	mul.lo.s32 	%r977, %r1, 7168;
	cvt.u64.u32 	%rd70, %r977;
	mov.u32 	%r1460, %tid.x;
	and.b32  	%r978, %r1460, 31;
	and.b32  	%r979, %r1460, 992;
	mul.lo.s32 	%r980, %r979, 14;
	or.b32  	%r981, %r980, %r978;
	cvt.u64.u32 	%rd71, %r981;
	add.s64 	%rd72, %rd71, %rd70;
	shl.b64 	%rd73, %rd72, 2;
	add.s64 	%rd74, %rd2, %rd73;
	ld.global.u32 	%r982, [%rd74];
	ld.global.u32 	%r983, [%rd74+128];
	ld.global.u32 	%r984, [%rd74+256];
	ld.global.u32 	%r985, [%rd74+384];
	ld.global.u32 	%r986, [%rd74+512];
	ld.global.u32 	%r987, [%rd74+640];
	ld.global.u32 	%r988, [%rd74+768];
	ld.global.u32 	%r989, [%rd74+896];
	ld.global.u32 	%r990, [%rd74+1024];
	ld.global.u32 	%r991, [%rd74+1152];
	ld.global.u32 	%r992, [%rd74+1280];
	ld.global.u32 	%r993, [%rd74+1408];
	ld.global.u32 	%r994, [%rd74+1536];
	ld.global.u32 	%r995, [%rd74+1664];
	// begin inline asm
	mov.u32 %r976, %laneid;
	// end inline asm
	shr.u32 	%r79, %r1460, 5;
	mad.lo.s32 	%r996, %r79, 448, %r976;
	shl.b32 	%r997, %r996, 2;
	mov.u32 	%r998, _ZZN3cub18CUB_300001_SM_10006detail13unique_by_key28DeviceUniqueByKeySweepKernelINS2_10policy_hubIiiE10Policy1000EN6thrust24THRUST_300001_SM_1000_NS10device_ptrIiEENS8_6detail15normal_iteratorISA_EESA_SD_PjNS0_13ScanTileStateIjLb1EEEN4cuda3std3__48equal_toIiEEjNS2_11VSMemHelperEEEvT0_T1_T2_T3_T4_T5_T6_T7_iNS1_7vsmem_tEE19static_temp_storage;
	add.s32 	%r999, %r998, %r997;
	st.shared.u32 	[%r999], %r982;
	st.shared.u32 	[%r999+128], %r983;
	st.shared.u32 	[%r999+256], %r984;
	st.shared.u32 	[%r999+384], %r985;
	st.shared.u32 	[%r999+512], %r986;
	st.shared.u32 	[%r999+640], %r987;
	st.shared.u32 	[%r999+768], %r988;
	st.shared.u32 	[%r999+896], %r989;
	st.shared.u32 	[%r999+1024], %r990;
	st.shared.u32 	[%r999+1152], %r991;
	st.shared.u32 	[%r999+1280], %r992;
	st.shared.u32 	[%r999+1408], %r993;
	st.shared.u32 	[%r999+1536], %r994;
	st.shared.u32 	[%r999+1664], %r995;
	bar.warp.sync 	-1;
	mad.lo.s32 	%r1000, %r976, 52, %r999;
	ld.shared.v2.u32 	{%r80, %r81}, [%r1000];
	ld.shared.v2.u32 	{%r82, %r83}, [%r1000+8];
	ld.shared.v2.u32 	{%r84, %r85}, [%r1000+16];
	ld.shared.v2.u32 	{%r86, %r87}, [%r1000+24];
	ld.shared.v2.u32 	{%r88, %r89}, [%r1000+32];
	ld.shared.v2.u32 	{%r90, %r91}, [%r1000+40];
	ld.shared.v2.u32 	{%r92, %r93}, [%r1000+48];
	bar.sync 	0;
	add.s64 	%rd75, %rd3, %rd73;
	ld.global.u32 	%r1001, [%rd75];
	ld.global.u32 	%r1002, [%rd75+128];
	ld.global.u32 	%r1003, [%rd75+256];
	ld.global.u32 	%r1004, [%rd75+384];
	ld.global.u32 	%r1005, [%rd75+512];
	ld.global.u32 	%r1006, [%rd75+640];
	ld.global.u32 	%r1007, [%rd75+768];
	ld.global.u32 	%r1008, [%rd75+896];
	ld.global.u32 	%r1009, [%rd75+1024];
	ld.global.u32 	%r1010, [%rd75+1152];
	ld.global.u32 	%r1011, [%rd75+1280];
	ld.global.u32 	%r1012, [%rd75+1408];
	ld.global.u32 	%r1013, [%rd75+1536];
	ld.global.u32 	%r1014, [%rd75+1664];
	st.shared.u32 	[%r999], %r1001;
	st.shared.u32 	[%r999+128], %r1002;
	st.shared.u32 	[%r999+256], %r1003;
	st.shared.u32 	[%r999+384], %r1004;
	st.shared.u32 	[%r999+512], %r1005;
	st.shared.u32 	[%r999+640], %r1006;
	st.shared.u32 	[%r999+768], %r1007;
	st.shared.u32 	[%r999+896], %r1008;
	st.shared.u32 	[%r999+1024], %r1009;
	st.shared.u32 	[%r999+1152], %r1010;
	st.shared.u32 	[%r999+1280], %r1011;
	st.shared.u32 	[%r999+1408], %r1012;
	st.shared.u32 	[%r999+1536], %r1013;
	st.shared.u32 	[%r999+1664], %r1014;
	bar.warp.sync 	-1;
	ld.shared.v2.u32 	{%r95, %r94}, [%r1000];
	ld.shared.v2.u32 	{%r97, %r96}, [%r1000+8];
	ld.shared.v2.u32 	{%r99, %r98}, [%r1000+16];
	ld.shared.v2.u32 	{%r101, %r100}, [%r1000+24];
	ld.shared.v2.u32 	{%r103, %r102}, [%r1000+32];
	ld.shared.v2.u32 	{%r105, %r104}, [%r1000+40];
	ld.shared.v2.u32 	{%r107, %r106}, [%r1000+48];
	bar.sync 	0;
	add.s32 	%r1015, %r977, -1;
	mul.wide.u32 	%rd76, %r1015, 4;
	add.s64 	%rd77, %rd2, %rd76;
	ld.global.u32 	%r1446, [%rd77];
	shl.b32 	%r1016, %r1460, 2;
	add.s32 	%r1017, %r998, %r1016;
	add.s32 	%r109, %r1017, 2160;
	st.shared.u32 	[%r1017+2160], %r93;
	bar.sync 	0;
	setp.eq.s32 	%p273, %r1460, 0;
	@%p273 bra 	$L__BB6_73;
	ld.shared.u32 	%r1446, [%r109+-4];
$L__BB6_73:
	setp.ne.s32 	%p274, %r1446, %r80;
	selp.u32 	%r1048, 1, 0, %p274;
	setp.ne.s32 	%p275, %r80, %r81;
	selp.u32 	%r1049, 1, 0, %p275;
	setp.ne.s32 	%p276, %r81, %r82;
	selp.u32 	%r1050, 1, 0, %p276;
	setp.ne.s32 	%p277, %r82, %r83;
	selp.u32 	%r1051, 1, 0, %p277;
	setp.ne.s32 	%p278, %r83, %r84;
	selp.u32 	%r1052, 1, 0, %p278;
	setp.ne.s32 	%p279, %r84, %r85;
	selp.u32 	%r1053, 1, 0, %p279;
	setp.ne.s32 	%p280, %r85, %r86;
	selp.u32 	%r1054, 1, 0, %p280;
	setp.ne.s32 	%p281, %r86, %r87;
	selp.u32 	%r1055, 1, 0, %p281;
	setp.ne.s32 	%p282, %r87, %r88;
	selp.u32 	%r1056, 1, 0, %p282;
	setp.ne.s32 	%p283, %r88, %r89;
	selp.u32 	%r1057, 1, 0, %p283;
	setp.ne.s32 	%p284, %r89, %r90;
	selp.u32 	%r1058, 1, 0, %p284;
	setp.ne.s32 	%p285, %r90, %r91;
	selp.u32 	%r1059, 1, 0, %p285;
	setp.ne.s32 	%p286, %r91, %r92;
	selp.u32 	%r1060, 1, 0, %p286;
	setp.ne.s32 	%p287, %r92, %r93;
	selp.u32 	%r1061, 1, 0, %p287;
	bar.sync 	0;
	add.s32 	%r112, %r1049, %r1048;
	add.s32 	%r113, %r112, %r1050;
	add.s32 	%r1062, %r113, %r1051;
	add.s32 	%r114, %r1062, %r1052;
	add.s32 	%r115, %r114, %r1053;
	add.s32 	%r116, %r115, %r1054;
	add.s32 	%r117, %r116, %r1055;
	add.s32 	%r1063, %r117, %r1056;
	add.s32 	%r1064, %r1063, %r1057;
	add.s32 	%r1065, %r1064, %r1058;
	add.s32 	%r1066, %r1065, %r1059;
	add.s32 	%r1067, %r1066, %r1060;
	add.s32 	%r1022, %r1067, %r1061;
	mov.b32 	%r1020, 1;
	mov.b32 	%r1045, 0;
	mov.b32 	%r1047, -1;
	// begin inline asm
	{  .reg .u32 r0;  .reg .pred p;  shfl.sync.up.b32 r0|p, %r1022, %r1020, %r1045, %r1047;  @p add.u32 r0, r0, %r1022;  mov.u32 %r1018, r0;}
	// end inline asm
	mov.b32 	%r1026, 2;
	// begin inline asm
	{  .reg .u32 r0;  .reg .pred p;  shfl.sync.up.b32 r0|p, %r1018, %r1026, %r1045, %r1047;  @p add.u32 r0, r0, %r1018;  mov.u32 %r1024, r0;}
	// end inline asm
	mov.b32 	%r1032, 4;
	// begin inline asm
	{  .reg .u32 r0;  .reg .pred p;  shfl.sync.up.b32 r0|p, %r1024, %r1032, %r1045, %r1047;  @p add.u32 r0, r0, %r1024;  mov.u32 %r1030, r0;}
	// end inline asm
	mov.b32 	%r1038, 8;
	// begin inline asm
	{  .reg .u32 r0;  .reg .pred p;  shfl.sync.up.b32 r0|p, %r1030, %r1038, %r1045, %r1047;  @p add.u32 r0, r0, %r1030;  mov.u32 %r1036, r0;}
	// end inline asm
	mov.b32 	%r1044, 16;
	// begin inline asm
	{  .reg .u32 r0;  .reg .pred p;  shfl.sync.up.b32 r0|p, %r1036, %r1044, %r1045, %r1047;  @p add.u32 r0, r0, %r1036;  mov.u32 %r1042, r0;}
	// end inline asm
	setp.ne.s32 	%p288, %r976, 31;
	@%p288 bra 	$L__BB6_75;
	shl.b32 	%r1068, %r79, 2;
	mov.u32 	%r1069, _ZZN3cub18CUB_300001_SM_10006detail13unique_by_key28DeviceUniqueByKeySweepKernelINS2_10policy_hubIiiE10Policy1000EN6thrust24THRUST_300001_SM_1000_NS10device_ptrIiEENS8_6detail15normal_iteratorISA_EESA_SD_PjNS0_13ScanTileStateIjLb1EEEN4cuda3std3__48equal_toIiEEjNS2_11VSMemHelperEEEvT0_T1_T2_T3_T4_T5_T6_T7_iNS1_7vsmem_tEE19static_temp_storage;
	add.s32 	%r1070, %r1069, %r1068;
	st.shared.u32 	[%r1070], %r1042;
$L__BB6_75:
	sub.s32 	%r1071, %r1042, %r1022;
	bar.sync 	0;
	ld.shared.v4.u32 	{%r1072, %r1073, %r1074, %r1075}, [_ZZN3cub18CUB_300001_SM_10006detail13unique_by_key28DeviceUniqueByKeySweepKernelINS2_10policy_hubIiiE10Policy1000EN6thrust24THRUST_300001_SM_1000_NS10device_ptrIiEENS8_6detail15normal_iteratorISA_EESA_SD_PjNS0_13ScanTileStateIjLb1EEEN4cuda3std3__48equal_toIiEEjNS2_11VSMemHelperEEEvT0_T1_T2_T3_T4_T5_T6_T7_iNS1_7vsmem_tEE19static_temp_storage];
	add.s32 	%r1076, %r1073, %r1072;
	setp.eq.s32 	%p289, %r79, 2;
	selp.b32 	%r1077, %r1076, %r1072, %p289;
	add.s32 	%r1078, %r1076, %r1074;
	setp.eq.s32 	%p290, %r79, 3;
	selp.b32 	%r1079, %r1078, %r1077, %p290;
	add.s32 	%r1080, %r1078, %r1075;
	setp.eq.s32 	%p291, %r79, 4;
	selp.b32 	%r1081, %r1080, %r1079, %p291;
	ld.shared.v4.u32 	{%r1082, %r1083, %r1084, %r1085}, [_ZZN3cub18CUB_300001_SM_10006detail13unique_by_key28DeviceUniqueByKeySweepKernelINS2_10policy_hubIiiE10Policy1000EN6thrust24THRUST_300001_SM_1000_NS10device_ptrIiEENS8_6detail15normal_iteratorISA_EESA_SD_PjNS0_13ScanTileStateIjLb1EEEN4cuda3std3__48equal_toIiEEjNS2_11VSMemHelperEEEvT0_T1_T2_T3_T4_T5_T6_T7_iNS1_7vsmem_tEE19static_temp_storage+16];
	add.s32 	%r1086, %r1080, %r1082;
	setp.eq.s32 	%p292, %r79, 5;
	selp.b32 	%r1087, %r1086, %r1081, %p292;
	add.s32 	%r1088, %r1086, %r1083;
	setp.eq.s32 	%p293, %r79, 6;
	selp.b32 	%r1089, %r1088, %r1087, %p293;
	add.s32 	%r1090, %r1088, %r1084;
	setp.eq.s32 	%p294, %r79, 7;
	selp.b32 	%r1091, %r1090, %r1089, %p294;
	add.s32 	%r1092, %r1090, %r1085;
	setp.eq.s32 	%p295, %r79, 8;
	selp.b32 	%r1093, %r1092, %r1091, %p295;
	ld.shared.v4.u32 	{%r1094, %r1095, %r1096, %r1097}, [_ZZN3cub18CUB_300001_SM_10006detail13unique_by_key28DeviceUniqueByKeySweepKernelINS2_10policy_hubIiiE10Policy1000EN6thrust24THRUST_300001_SM_1000_NS10device_ptrIiEENS8_6detail15normal_iteratorISA_EESA_SD_PjNS0_13ScanTileStateIjLb1EEEN4cuda3std3__48equal_toIiEEjNS2_11VSMemHelperEEEvT0_T1_T2_T3_T4_T5_T6_T7_iNS1_7vsmem_tEE19static_temp_storage+32];
	add.s32 	%r1098, %r1092, %r1094;
	setp.eq.s32 	%p296, %r79, 9;
	selp.b32 	%r1099, %r1098, %r1093, %p296;
	add.s32 	%r1100, %r1098, %r1095;
	setp.eq.s32 	%p297, %r79, 10;
	selp.b32 	%r1101, %r1100, %r1099, %p297;
	add.s32 	%r1102, %r1100, %r1096;
	setp.eq.s32 	%p298, %r79, 11;
	selp.b32 	%r1103, %r1102, %r1101, %p298;
	add.s32 	%r1104, %r1102, %r1097;
	setp.eq.s32 	%p299, %r79, 12;
	selp.b32 	%r1105, %r1104, %r1103, %p299;
	ld.shared.v4.u32 	{%r1106, %r1107, %r1108, %r1109}, [_ZZN3cub18CUB_300001_SM_10006detail13unique_by_key28DeviceUniqueByKeySweepKernelINS2_10policy_hubIiiE10Policy1000EN6thrust24THRUST_300001_SM_1000_NS10device_ptrIiEENS8_6detail15normal_iteratorISA_EESA_SD_PjNS0_13ScanTileStateIjLb1EEEN4cuda3std3__48equal_toIiEEjNS2_11VSMemHelperEEEvT0_T1_T2_T3_T4_T5_T6_T7_iNS1_7vsmem_tEE19static_temp_storage+48];
	add.s32 	%r1110, %r1104, %r1106;
	setp.eq.s32 	%p300, %r79, 13;
	selp.b32 	%r1111, %r1110, %r1105, %p300;
	add.s32 	%r1112, %r1110, %r1107;
	setp.eq.s32 	%p301, %r79, 14;
	selp.b32 	%r1113, %r1112, %r1111, %p301;
	add.s32 	%r1114, %r1112, %r1108;
	setp.eq.s32 	%p302, %r79, 15;
	selp.b32 	%r1115, %r1114, %r1113, %p302;
	add.s32 	%r120, %r1114, %r1109;
	setp.gt.u32 	%p303, %r1460, 31;
	setp.lt.u32 	%p304, %r1460, 32;
	setp.eq.s32 	%p305, %r976, 0;
	selp.b32 	%r1116, 0, %r1071, %p305;
	add.s32 	%r1454, %r1115, %r1116;
	selp.b32 	%r122, %r1071, %r1454, %p304;
	@%p303 bra 	$L__BB6_94;
	setp.ne.s32 	%p306, %r1460, 0;
	mul.wide.s32 	%rd78, %r1, 8;
	add.s64 	%rd12, %rd1, %rd78;
	@%p306 bra 	$L__BB6_78;
	st.shared.u32 	[_ZZN3cub18CUB_300001_SM_10006detail13unique_by_key28DeviceUniqueByKeySweepKernelINS2_10policy_hubIiiE10Policy1000EN6thrust24THRUST_300001_SM_1000_NS10device_ptrIiEENS8_6detail15normal_iteratorISA_EESA_SD_PjNS0_13ScanTileStateIjLb1EEEN4cuda3std3__48equal_toIiEEjNS2_11VSMemHelperEEEvT0_T1_T2_T3_T4_T5_T6_T7_iNS1_7vsmem_tEE19static_temp_storage+108], %r120;
	add.s64 	%rd79, %rd12, 256;
	mov.b32 	%r1117, 100;
	// begin inline asm
	st.relaxed.gpu.v2.u32 [%rd79], {%r1117, %r120};
	// end inline asm
$L__BB6_78:
	not.b32 	%r1119, %r1460;
	add.s32 	%r1451, %r1, %r1119;
	mov.u32 	%r1120, %nctaid.x;
	setp.gt.u32 	%p307, %r1120, 499;
	@%p307 bra 	$L__BB6_80;
	membar.cta;
	bra.uni 	$L__BB6_81;
$L__BB6_80:
	mov.b32 	%r1121, 1045;
	// begin inline asm
	nanosleep.u32 %r1121;
	// end inline asm
$L__BB6_81:
	mul.wide.s32 	%rd81, %r1451, 8;
	add.s64 	%rd82, %rd1, %rd81;
	add.s64 	%rd80, %rd82, 256;
	// begin inline asm
	ld.relaxed.gpu.v2.u32 {%r1452, %r1448}, [%rd80];
	// end inline asm
$L__BB6_82:
	setp.eq.s32 	%p308, %r1452, 99;
	mov.b32 	%r1124, -1;
	vote.sync.any.pred 	%p309, %p308, %r1124;
	not.pred 	%p310, %p309;
	@%p310 bra 	$L__BB6_84;
	// begin inline asm
	ld.relaxed.gpu.v2.u32 {%r1452, %r1448}, [%rd80];
	// end inline asm
	bra.uni 	$L__BB6_82;
$L__BB6_84:
	setp.eq.s32 	%p311, %r1452, 101;
	mov.b32 	%r1151, -1;
	vote.sync.ballot.b32 	%r1152, %p311, %r1151;
	// begin inline asm
	mov.u32 %r1126, %lanemask_ge;
	// end inline asm
	and.b32  	%r1153, %r1152, %r1126;
	or.b32  	%r1154, %r1153, -2147483648;
	add.s32 	%r1155, %r1154, -1;
	not.b32 	%r1156, %r1154;
	and.b32  	%r1157, %r1156, %r1155;
	popc.b32 	%r1130, %r1157;
	mov.b32 	%r1129, 1;
	// begin inline asm
	shfl.sync.down.b32 %r1127, %r1448, %r1129, %r1130, %r1151;
	// end inline asm
	setp.lt.s32 	%p313, %r976, %r1130;
	selp.b32 	%r1158, %r1127, 0, %p313;
	add.s32 	%r1133, %r1158, %r1448;
	mov.b32 	%r1134, 2;
	// begin inline asm
	shfl.sync.down.b32 %r1132, %r1133, %r1134, %r1130, %r1151;
	// end inline asm
	add.s32 	%r1159, %r976, 2;
	setp.gt.s32 	%p314, %r1159, %r1130;
	selp.b32 	%r1160, 0, %r1132, %p314;
	add.s32 	%r1138, %r1133, %r1160;
	mov.b32 	%r1139, 4;
	// begin inline asm
	shfl.sync.down.b32 %r1137, %r1138, %r1139, %r1130, %r1151;
	// end inline asm
	add.s32 	%r1161, %r976, 4;
	setp.gt.s32 	%p315, %r1161, %r1130;
	selp.b32 	%r1162, 0, %r1137, %p315;
	add.s32 	%r1143, %r1138, %r1162;
	mov.b32 	%r1144, 8;
	// begin inline asm
	shfl.sync.down.b32 %r1142, %r1143, %r1144, %r1130, %r1151;
	// end inline asm
	add.s32 	%r1163, %r976, 8;
	setp.gt.s32 	%p316, %r1163, %r1130;
	selp.b32 	%r1164, 0, %r1142, %p316;
	add.s32 	%r1148, %r1143, %r1164;
	mov.b32 	%r1149, 16;
	// begin inline asm
	shfl.sync.down.b32 %r1147, %r1148, %r1149, %r1130, %r1151;
	// end inline asm
	add.s32 	%r1165, %r976, 16;
	setp.gt.s32 	%p317, %r1165, %r1130;
	selp.b32 	%r1166, 0, %r1147, %p317;
	add.s32 	%r1449, %r1148, %r1166;
	add.s64 	%rd14, %rd1, 256;
$L__BB6_85:
	setp.ne.s32 	%p318, %r1452, 101;
	mov.b32 	%r1167, -1;
	vote.sync.all.pred 	%p319, %p318, %r1167;
	not.pred 	%p320, %p319;
	@%p320 bra 	$L__BB6_90;
	mul.wide.s32 	%rd89, %r1451, 8;
	add.s64 	%rd90, %rd14, %rd89;
	add.s64 	%rd88, %rd90, -256;
	// begin inline asm
	ld.relaxed.gpu.v2.u32 {%r1452, %r1453}, [%rd88];
	// end inline asm
$L__BB6_87:
	setp.eq.s32 	%p363, %r1452, 99;
	mov.b32 	%r1231, -1;
	vote.sync.any.pred 	%p364, %p363, %r1231;
	not.pred 	%p365, %p364;
	@%p365 bra 	$L__BB6_89;
	// begin inline asm
	ld.relaxed.gpu.v2.u32 {%r1452, %r1453}, [%rd88];
	// end inline asm
	bra.uni 	$L__BB6_87;
$L__BB6_89:
	setp.eq.s32 	%p366, %r1452, 101;
	mov.b32 	%r1257, -1;
	vote.sync.ballot.b32 	%r1258, %p366, %r1257;
	and.b32  	%r1259, %r1258, %r1126;
	or.b32  	%r1260, %r1259, -2147483648;
	add.s32 	%r1261, %r1260, -1;
	not.b32 	%r1262, %r1260;
	and.b32  	%r1263, %r1262, %r1261;
	popc.b32 	%r1236, %r1263;
	mov.b32 	%r1235, 1;
	// begin inline asm
	shfl.sync.down.b32 %r1233, %r1453, %r1235, %r1236, %r1257;
	// end inline asm
	setp.lt.s32 	%p368, %r976, %r1236;
	selp.b32 	%r1264, %r1233, 0, %p368;
	add.s32 	%r1239, %r1264, %r1453;
	mov.b32 	%r1240, 2;
	// begin inline asm
	shfl.sync.down.b32 %r1238, %r1239, %r1240, %r1236, %r1257;
	// end inline asm
	add.s32 	%r1265, %r976, 2;
	setp.gt.s32 	%p369, %r1265, %r1236;
	selp.b32 	%r1266, 0, %r1238, %p369;
	add.s32 	%r1244, %r1239, %r1266;
	mov.b32 	%r1245, 4;
	// begin inline asm
	shfl.sync.down.b32 %r1243, %r1244, %r1245, %r1236, %r1257;
	// end inline asm
	add.s32 	%r1267, %r976, 4;
	setp.gt.s32 	%p370, %r1267, %r1236;
	selp.b32 	%r1268, 0, %r1243, %p370;
	add.s32 	%r1249, %r1244, %r1268;
	mov.b32 	%r1250, 8;
	// begin inline asm
	shfl.sync.down.b32 %r1248, %r1249, %r1250, %r1236, %r1257;
	// end inline asm
	add.s32 	%r1269, %r976, 8;
	setp.gt.s32 	%p371, %r1269, %r1236;
	selp.b32 	%r1270, 0, %r1248, %p371;
	add.s32 	%r1254, %r1249, %r1270;
	mov.b32 	%r1255, 16;
	// begin inline asm
	shfl.sync.down.b32 %r1253, %r1254, %r1255, %r1236, %r1257;
	// end inline asm
	add.s32 	%r1271, %r976, 16;
	setp.gt.s32 	%p372, %r1271, %r1236;
	selp.b32 	%r1272, 0, %r1253, %p372;
	add.s32 	%r1273, %r1272, %r1449;
	add.s32 	%r1449, %r1273, %r1254;
	add.s32 	%r1451, %r1451, -32;
	bra.uni 	$L__BB6_85;
$L__BB6_90:
	@%p306 bra 	$L__BB6_92;
	add.s32 	%r1170, %r1449, %r120;
	add.s64 	%rd83, %rd12, 256;
	mov.b32 	%r1169, 101;
	// begin inline asm
	st.relaxed.gpu.v2.u32 [%rd83], {%r1169, %r1170};
	// end inline asm
	st.shared.u32 	[_ZZN3cub18CUB_300001_SM_10006detail13unique_by_key28DeviceUniqueByKeySweepKernelINS2_10policy_hubIiiE10Policy1000EN6thrust24THRUST_300001_SM_1000_NS10device_ptrIiEENS8_6detail15normal_iteratorISA_EESA_SD_PjNS0_13ScanTileStateIjLb1EEEN4cuda3std3__48equal_toIiEEjNS2_11VSMemHelperEEEvT0_T1_T2_T3_T4_T5_T6_T7_iNS1_7vsmem_tEE19static_temp_storage+100], %r1449;
	st.shared.u32 	[_ZZN3cub18CUB_300001_SM_10006detail13unique_by_key28DeviceUniqueByKeySweepKernelINS2_10policy_hubIiiE10Policy1000EN6thrust24THRUST_300001_SM_1000_NS10device_ptrIiEENS8_6detail15normal_iteratorISA_EESA_SD_PjNS0_13ScanTileStateIjLb1EEEN4cuda3std3__48equal_toIiEEjNS2_11VSMemHelperEEEvT0_T1_T2_T3_T4_T5_T6_T7_iNS1_7vsmem_tEE19static_temp_storage+104], %r1170;
$L__BB6_92:
	setp.ne.s32 	%p322, %r976, 0;
	mov.u32 	%r1454, %r122;
	@%p322 bra 	$L__BB6_94;
	st.shared.u32 	[_ZZN3cub18CUB_300001_SM_10006detail13unique_by_key28DeviceUniqueByKeySweepKernelINS2_10policy_hubIiiE10Policy1000EN6thrust24THRUST_300001_SM_1000_NS10device_ptrIiEENS8_6detail15normal_iteratorISA_EESA_SD_PjNS0_13ScanTileStateIjLb1EEEN4cuda3std3__48equal_toIiEEjNS2_11VSMemHelperEEEvT0_T1_T2_T3_T4_T5_T6_T7_iNS1_7vsmem_tEE19static_temp_storage+80], %r1449;
	mov.u32 	%r1454, %r1449;
$L__BB6_94:
	setp.eq.s32 	%p323, %r1446, %r80;
	setp.ne.s32 	%p324, %r1446, %r80;
	bar.sync 	0;
	mov.u32 	%r1171, _ZZN3cub18CUB_300001_SM_10006detail13unique_by_key28DeviceUniqueByKeySweepKernelINS2_10policy_hubIiiE10Policy1000EN6thrust24THRUST_300001_SM_1000_NS10device_ptrIiEENS8_6detail15normal_iteratorISA_EESA_SD_PjNS0_13ScanTileStateIjLb1EEEN4cuda3std3__48equal_toIiEEjNS2_11VSMemHelperEEEvT0_T1_T2_T3_T4_T5_T6_T7_iNS1_7vsmem_tEE19static_temp_storage;
	ld.shared.u32 	%r1172, [_ZZN3cub18CUB_300001_SM_10006detail13unique_by_key28DeviceUniqueByKeySweepKernelINS2_10policy_hubIiiE10Policy1000EN6thrust24THRUST_300001_SM_1000_NS10device_ptrIiEENS8_6detail15normal_iteratorISA_EESA_SD_PjNS0_13ScanTileStateIjLb1EEEN4cuda3std3__48equal_toIiEEjNS2_11VSMemHelperEEEvT0_T1_T2_T3_T4_T5_T6_T7_iNS1_7vsmem_tEE19static_temp_storage+80];
	selp.b32 	%r1173, 0, %r1172, %p273;
	add.s32 	%r1174, %r1173, %r1454;
	selp.u32 	%r1175, 1, 0, %p324;
	add.s32 	%r148, %r1174, %r1175;
	add.s32 	%r149, %r112, %r1174;
	add.s32 	%r150, %r113, %r1174;
	setp.ne.s32 	%p326, %r82, %r83;
	selp.u32 	%r1176, 1, 0, %p326;
	add.s32 	%r151, %r150, %r1176;
	add.s32 	%r152, %r114, %r1174;
	add.s32 	%r153, %r115, %r1174;
	add.s32 	%r154, %r116, %r1174;
	add.s32 	%r155, %r117, %r1174;
	setp.ne.s32 	%p327, %r87, %r88;
	selp.u32 	%r1177, 1, 0, %p327;
	add.s32 	%r156, %r155, %r1177;
	setp.ne.s32 	%p328, %r88, %r89;
	selp.u32 	%r1178, 1, 0, %p328;
	add.s32 	%r157, %r156, %r1178;
	setp.ne.s32 	%p329, %r89, %r90;
	selp.u32 	%r1179, 1, 0, %p329;
	add.s32 	%r158, %r157, %r1179;
	setp.ne.s32 	%p330, %r90, %r91;
	selp.u32 	%r1180, 1, 0, %p330;
	add.s32 	%r159, %r158, %r1180;
	setp.ne.s32 	%p331, %r91, %r92;
	selp.u32 	%r1181, 1, 0, %p331;
	add.s32 	%r160, %r159, %r1181;
	ld.shared.u32 	%r161, [_ZZN3cub18CUB_300001_SM_10006detail13unique_by_key28DeviceUniqueByKeySweepKernelINS2_10policy_hubIiiE10Policy1000EN6thrust24THRUST_300001_SM_1000_NS10device_ptrIiEENS8_6detail15normal_iteratorISA_EESA_SD_PjNS0_13ScanTileStateIjLb1EEEN4cuda3std3__48equal_toIiEEjNS2_11VSMemHelperEEEvT0_T1_T2_T3_T4_T5_T6_T7_iNS1_7vsmem_tEE19static_temp_storage+108];
	ld.shared.u32 	%r162, [_ZZN3cub18CUB_300001_SM_10006detail13unique_by_key28DeviceUniqueByKeySweepKernelINS2_10policy_hubIiiE10Policy1000EN6thrust24THRUST_300001_SM_1000_NS10device_ptrIiEENS8_6detail15normal_iteratorISA_EESA_SD_PjNS0_13ScanTileStateIjLb1EEEN4cuda3std3__48equal_toIiEEjNS2_11VSMemHelperEEEvT0_T1_T2_T3_T4_T5_T6_T7_iNS1_7vsmem_tEE19static_temp_storage+100];
	bar.sync 	0;
	sub.s32 	%r1182, %r1174, %r162;
	shl.b32 	%r1183, %r1182, 2;
	add.s32 	%r163, %r1171, %r1183;
	@%p323 bra 	$L__BB6_96;
	st.shared.u32 	[%r163], %r80;
$L__BB6_96:
	setp.eq.s32 	%p332, %r80, %r81;
	sub.s32 	%r1184, %r148, %r162;
	shl.b32 	%r1185, %r1184, 2;
	mov.u32 	%r1186, _ZZN3cub18CUB_300001_SM_10006detail13unique_by_key28DeviceUniqueByKeySweepKernelINS2_10policy_hubIiiE10Policy1000EN6thrust24THRUST_300001_SM_1000_NS10device_ptrIiEENS8_6detail15normal_iteratorISA_EESA_SD_PjNS0_13ScanTileStateIjLb1EEEN4cuda3std3__48equal_toIiEEjNS2_11VSMemHelperEEEvT0_T1_T2_T3_T4_T5_T6_T7_iNS1_7vsmem_tEE19static_temp_storage;
	add.s32 	%r164, %r1186, %r1185;
	@%p332 bra 	$L__BB6_98;
	st.shared.u32 	[%r164], %r81;
$L__BB6_98:
	setp.eq.s32 	%p333, %r81, %r82;
	sub.s32 	%r1187, %r149, %r162;
	shl.b32 	%r1188, %r1187, 2;
	mov.u32 	%r1189, _ZZN3cub18CUB_300001_SM_10006detail13unique_by_key28DeviceUniqueByKeySweepKernelINS2_10policy_hubIiiE10Policy1000EN6thrust24THRUST_300001_SM_1000_NS10device_ptrIiEENS8_6detail15normal_iteratorISA_EESA_SD_PjNS0_13ScanTileStateIjLb1EEEN4cuda3std3__48equal_toIiEEjNS2_11VSMemHelperEEEvT0_T1_T2_T3_T4_T5_T6_T7_iNS1_7vsmem_tEE19static_temp_storage;
	add.s32 	%r165, %r1189, %r1188;
	@%p333 bra 	$L__BB6_100;
	st.shared.u32 	[%r165], %r82;
$L__BB6_100:
	setp.eq.s32 	%p334, %r82, %r83;
	sub.s32 	%r1190, %r150, %r162;
	shl.b32 	%r1191, %r1190, 2;
	mov.u32 	%r1192, _ZZN3cub18CUB_300001_SM_10006detail13unique_by_key28DeviceUniqueByKeySweepKernelINS2_10policy_hubIiiE10Policy1000EN6thrust24THRUST_300001_SM_1000_NS10device_ptrIiEENS8_6detail15normal_iteratorISA_EESA_SD_PjNS0_13ScanTileStateIjLb1EEEN4cuda3std3__48equal_toIiEEjNS2_11VSMemHelperEEEvT0_T1_T2_T3_T4_T5_T6_T7_iNS1_7vsmem_tEE19static_temp_storage;
	add.s32 	%r166, %r1192, %r1191;
	@%p334 bra 	$L__BB6_102;
	st.shared.u32 	[%r166], %r83;
$L__BB6_102:
	setp.eq.s32 	%p335, %r83, %r84;
	sub.s32 	%r1193, %r151, %r162;
	shl.b32 	%r1194, %r1193, 2;
	mov.u32 	%r1195, _ZZN3cub18CUB_300001_SM_10006detail13unique_by_key28DeviceUniqueByKeySweepKernelINS2_10policy_hubIiiE10Policy1000EN6thrust24THRUST_300001_SM_1000_NS10device_ptrIiEENS8_6detail15normal_iteratorISA_EESA_SD_PjNS0_13ScanTileStateIjLb1EEEN4cuda3std3__48equal_toIiEEjNS2_11VSMemHelperEEEvT0_T1_T2_T3_T4_T5_T6_T7_iNS1_7vsmem_tEE19static_temp_storage;
	add.s32 	%r167, %r1195, %r1194;
	@%p335 bra 	$L__BB6_104;
	st.shared.u32 	[%r167], %r84;
$L__BB6_104:
	setp.eq.s32 	%p336, %r84, %r85;
	sub.s32 	%r1196, %r152, %r162;
	shl.b32 	%r1197, %r1196, 2;
	mov.u32 	%r1198, _ZZN3cub18CUB_300001_SM_10006detail13unique_by_key28DeviceUniqueByKeySweepKernelINS2_10policy_hubIiiE10Policy1000EN6thrust24THRUST_300001_SM_1000_NS10device_ptrIiEENS8_6detail15normal_iteratorISA_EESA_SD_PjNS0_13ScanTileStateIjLb1EEEN4cuda3std3__48equal_toIiEEjNS2_11VSMemHelperEEEvT0_T1_T2_T3_T4_T5_T6_T7_iNS1_7vsmem_tEE19static_temp_storage;
	add.s32 	%r168, %r1198, %r1197;
	@%p336 bra 	$L__BB6_106;
	st.shared.u32 	[%r168], %r85;
$L__BB6_106:
	setp.eq.s32 	%p337, %r85, %r86;
	sub.s32 	%r1199, %r153, %r162;
	shl.b32 	%r1200, %r1199, 2;
	mov.u32 	%r1201, _ZZN3cub18CUB_300001_SM_10006detail13unique_by_key28DeviceUniqueByKeySweepKernelINS2_10policy_hubIiiE10Policy1000EN6thrust24THRUST_300001_SM_1000_NS10device_ptrIiEENS8_6detail15normal_iteratorISA_EESA_SD_PjNS0_13ScanTileStateIjLb1EEEN4cuda3std3__48equal_toIiEEjNS2_11VSMemHelperEEEvT0_T1_T2_T3_T4_T5_T6_T7_iNS1_7vsmem_tEE19static_temp_storage;
	add.s32 	%r169, %r1201, %r1200;
	@%p337 bra 	$L__BB6_108;
	st.shared.u32 	[%r169], %r86;
$L__BB6_108:
	setp.eq.s32 	%p338, %r86, %r87;
	sub.s32 	%r1202, %r154, %r162;
	shl.b32 	%r1203, %r1202, 2;
	mov.u32 	%r1204, _ZZN3cub18CUB_300001_SM_10006detail13unique_by_key28DeviceUniqueByKeySweepKernelINS2_10policy_hubIiiE10Policy1000EN6thrust24THRUST_300001_SM_1000_NS10device_ptrIiEENS8_6detail15normal_iteratorISA_EESA_SD_PjNS0_13ScanTileStateIjLb1EEEN4cuda3std3__48equal_toIiEEjNS2_11VSMemHelperEEEvT0_T1_T2_T3_T4_T5_T6_T7_iNS1_7vsmem_tEE19static_temp_storage;
	add.s32 	%r170, %r1204, %r1203;
	@%p338 bra 	$L__BB6_110;
	st.shared.u32 	[%r170], %r87;
$L__BB6_110:
	setp.eq.s32 	%p339, %r87, %r88;
	sub.s32 	%r1205, %r155, %r162;
	shl.b32 	%r1206, %r1205, 2;
	mov.u32 	%r1207, _ZZN3cub18CUB_300001_SM_10006detail13unique_by_key28DeviceUniqueByKeySweepKernelINS2_10policy_hubIiiE10Policy1000EN6thrust24THRUST_300001_SM_1000_NS10device_ptrIiEENS8_6detail15normal_iteratorISA_EESA_SD_PjNS0_13ScanTileStateIjLb1EEEN4cuda3std3__48equal_toIiEEjNS2_11VSMemHelperEEEvT0_T1_T2_T3_T4_T5_T6_T7_iNS1_7vsmem_tEE19static_temp_storage;
	add.s32 	%r171, %r1207, %r1206;
	@%p339 bra 	$L__BB6_112;
	st.shared.u32 	[%r171], %r88;
$L__BB6_112:
	setp.eq.s32 	%p340, %r88, %r89;
	sub.s32 	%r1208, %r156, %r162;
	shl.b32 	%r1209, %r1208, 2;
	mov.u32 	%r1210, _ZZN3cub18CUB_300001_SM_10006detail13unique_by_key28DeviceUniqueByKeySweepKernelINS2_10policy_hubIiiE10Policy1000EN6thrust24THRUST_300001_SM_1000_NS10device_ptrIiEENS8_6detail15normal_iteratorISA_EESA_SD_PjNS0_13ScanTileStateIjLb1EEEN4cuda3std3__48equal_toIiEEjNS2_11VSMemHelperEEEvT0_T1_T2_T3_T4_T5_T6_T7_iNS1_7vsmem_tEE19static_temp_storage;
	add.s32 	%r172, %r1210, %r1209;
	@%p340 bra 	$L__BB6_114;
	st.shared.u32 	[%r172], %r89;
$L__BB6_114:
	setp.eq.s32 	%p341, %r89, %r90;
	sub.s32 	%r1211, %r157, %r162;
	shl.b32 	%r1212, %r1211, 2;
	mov.u32 	%r1213, _ZZN3cub18CUB_300001_SM_10006detail13unique_by_key28DeviceUniqueByKeySweepKernelINS2_10policy_hubIiiE10Policy1000EN6thrust24THRUST_300001_SM_1000_NS10device_ptrIiEENS8_6detail15normal_iteratorISA_EESA_SD_PjNS0_13ScanTileStateIjLb1EEEN4cuda3std3__48equal_toIiEEjNS2_11VSMemHelperEEEvT0_T1_T2_T3_T4_T5_T6_T7_iNS1_7vsmem_tEE19static_temp_storage;
	add.s32 	%r173, %r1213, %r1212;
	@%p341 bra 	$L__BB6_116;
	st.shared.u32 	[%r173], %r90;
$L__BB6_116:
	setp.eq.s32 	%p342, %r90, %r91;
	sub.s32 	%r1214, %r158, %r162;
	shl.b32 	%r1215, %r1214, 2;
	mov.u32 	%r1216, _ZZN3cub18CUB_300001_SM_10006detail13unique_by_key28DeviceUniqueByKeySweepKernelINS2_10policy_hubIiiE10Policy1000EN6thrust24THRUST_300001_SM_1000_NS10device_ptrIiEENS8_6detail15normal_iteratorISA_EESA_SD_PjNS0_13ScanTileStateIjLb1EEEN4cuda3std3__48equal_toIiEEjNS2_11VSMemHelperEEEvT0_T1_T2_T3_T4_T5_T6_T7_iNS1_7vsmem_tEE19static_temp_storage;
	add.s32 	%r174, %r1216, %r1215;
	@%p342 bra 	$L__BB6_118;
	st.shared.u32 	[%r174], %r91;
$L__BB6_118:
	setp.eq.s32 	%p343, %r91, %r92;
	sub.s32 	%r1217, %r159, %r162;
	shl.b32 	%r1218, %r1217, 2;
	mov.u32 	%r1219, _ZZN3cub18CUB_300001_SM_10006detail13unique_by_key28DeviceUniqueByKeySweepKernelINS2_10policy_hubIiiE10Policy1000EN6thrust24THRUST_300001_SM_1000_NS10device_ptrIiEENS8_6detail15normal_iteratorISA_EESA_SD_PjNS0_13ScanTileStateIjLb1EEEN4cuda3std3__48equal_toIiEEjNS2_11VSMemHelperEEEvT0_T1_T2_T3_T4_T5_T6_T7_iNS1_7vsmem_tEE19static_temp_storage;
	add.s32 	%r175, %r1219, %r1218;
	@%p343 bra 	$L__BB6_120;
	st.shared.u32 	[%r175], %r92;
$L__BB6_120:
	setp.eq.s32 	%p344, %r92, %r93;
	sub.s32 	%r1220, %r160, %r162;
	shl.b32 	%r1221, %r1220, 2;
	mov.u32 	%r1222, _ZZN3cub18CUB_300001_SM_10006detail13unique_by_key28DeviceUniqueByKeySweepKernelINS2_10policy_hubIiiE10Policy1000EN6thrust24THRUST_300001_SM_1000_NS10device_ptrIiEENS8_6detail15normal_iteratorISA_EESA_SD_PjNS0_13ScanTileStateIjLb1EEEN4cuda3std3__48equal_toIiEEjNS2_11VSMemHelperEEEvT0_T1_T2_T3_T4_T5_T6_T7_iNS1_7vsmem_tEE19static_temp_storage;
	add.s32 	%r176, %r1222, %r1221;
	@%p344 bra 	$L__BB6_122;
	st.shared.u32 	[%r176], %r93;
$L__BB6_122:
	bar.sync 	0;
	setp.ge.s32 	%p345, %r1460, %r161;
	@%p345 bra 	$L__BB6_125;
	add.s32 	%r1456, %r1460, %r162;
	shl.b32 	%r1223, %r1460, 2;
	mov.u32 	%r1224, _ZZN3cub18CUB_300001_SM_10006detail13unique_by_key28DeviceUniqueByKeySweepKernelINS2_10policy_hubIiiE10Policy1000EN6thrust24THRUST_300001_SM_1000_NS10device_ptrIiEENS8_6detail15normal_iteratorISA_EESA_SD_PjNS0_13ScanTileStateIjLb1EEEN4cuda3std3__48equal_toIiEEjNS2_11VSMemHelperEEEvT0_T1_T2_T3_T4_T5_T6_T7_iNS1_7vsmem_tEE19static_temp_storage;
	add.s32 	%r1455, %r1224, %r1223;
	mov.u32 	%r1457, %r1460;
$L__BB6_124:
	.pragma "nounroll";
	mul.wide.u32 	%rd84, %r1456, 4;
	add.s64 	%rd85, %rd4, %rd84;
	ld.shared.u32 	%r1225, [%r1455];
	st.global.u32 	[%rd85], %r1225;
	add.s32 	%r1457, %r1457, 512;
	add.s32 	%r1456, %r1456, 512;
	add.s32 	%r1455, %r1455, 2048;
	setp.lt.s32 	%p346, %r1457, %r161;
	@%p346 bra 	$L__BB6_124;
$L__BB6_125:
	bar.sync 	0;
	bar.sync 	0;
	@%p323 bra 	$L__BB6_127;
	st.shared.u32 	[%r163], %r95;
$L__BB6_127:
	@%p332 bra 	$L__BB6_129;
	st.shared.u32 	[%r164], %r94;
$L__BB6_129:
	@%p333 bra 	$L__BB6_131;
	st.shared.u32 	[%r165], %r97;
$L__BB6_131:
	@%p334 bra 	$L__BB6_133;
	st.shared.u32 	[%r166], %r96;
$L__BB6_133:
	@%p335 bra 	$L__BB6_135;
	st.shared.u32 	[%r167], %r99;
$L__BB6_135:
	@%p336 bra 	$L__BB6_137;
	st.shared.u32 	[%r168], %r98;
$L__BB6_137:
	setp.eq.s32 	%p353, %r85, %r86;
	@%p353 bra 	$L__BB6_139;
	st.shared.u32 	[%r169], %r101;
$L__BB6_139:
	setp.eq.s32 	%p354, %r86, %r87;
	@%p354 bra 	$L__BB6_141;
	st.shared.u32 	[%r170], %r100;
$L__BB6_141:
	setp.eq.s32 	%p355, %r87, %r88;
	@%p355 bra 	$L__BB6_143;
	st.shared.u32 	[%r171], %r103;
$L__BB6_143:
	setp.eq.s32 	%p356, %r88, %r89;
	@%p356 bra 	$L__BB6_145;
	st.shared.u32 	[%r172], %r102;
$L__BB6_145:
	setp.eq.s32 	%p357, %r89, %r90;
	@%p357 bra 	$L__BB6_147;
	st.shared.u32 	[%r173], %r105;
$L__BB6_147:
	setp.eq.s32 	%p358, %r90, %r91;
	@%p358 bra 	$L__BB6_149;
	st.shared.u32 	[%r174], %r104;
$L__BB6_149:
	setp.eq.s32 	%p359, %r91, %r92;
	@%p359 bra 	$L__BB6_151;
	st.shared.u32 	[%r175], %r107;
$L__BB6_151:
	setp.eq.s32 	%p360, %r92, %r93;
	@%p360 bra 	$L__BB6_153;
	st.shared.u32 	[%r176], %r106;
$L__BB6_153:
	setp.ge.s32 	%p361, %r1460, %r161;
	bar.sync 	0;
	@%p361 bra 	$L__BB6_156;
	add.s32 	%r1459, %r1460, %r162;
	shl.b32 	%r1226, %r1460, 2;
	mov.u32 	%r1227, _ZZN3cub18CUB_300001_SM_10006detail13unique_by_key28DeviceUniqueByKeySweepKernelINS2_10policy_hubIiiE10Policy1000EN6thrust24THRUST_300001_SM_1000_NS10device_ptrIiEENS8_6detail15normal_iteratorISA_EESA_SD_PjNS0_13ScanTileStateIjLb1EEEN4cuda3std3__48equal_toIiEEjNS2_11VSMemHelperEEEvT0_T1_T2_T3_T4_T5_T6_T7_iNS1_7vsmem_tEE19static_temp_storage;
	add.s32 	%r1458, %r1227, %r1226;
$L__BB6_155:
	.pragma "nounroll";
	mul.wide.u32 	%rd86, %r1459, 4;
	add.s64 	%rd87, %rd5, %rd86;
	ld.shared.u32 	%r1228, [%r1458];
	st.global.u32 	[%rd87], %r1228;
	add.s32 	%r1460, %r1460, 512;
	add.s32 	%r1459, %r1459, 512;
	add.s32 	%r1458, %r1458, 2048;
	setp.lt.s32 	%p362, %r1460, %r161;
	@%p362 bra 	$L__BB6_155;
$L__BB6_156:
	bar.sync 	0;
	bra.uni 	$L__BB6_425;
$L__BB6_157:
	sub.s32 	%r193, %r537, %r2;
	setp.ne.s32 	%p29, %r1, 0;
	@%p29 bra 	$L__BB6_281;
	mul.wide.u32 	%rd59, %r2, 4;
	add.s64 	%rd15, %rd2, %rd59;
	mov.u32 	%r1493, %tid.x;
	ld.global.u32 	%r1474, [%rd15];
	and.b32  	%r830, %r1493, 31;
	and.b32  	%r831, %r1493, 992;
	mul.lo.s32 	%r832, %r831, 14;
	or.b32  	%r196, %r832, %r830;
	setp.ge.s32 	%p165, %r196, %r193;
	mov.u32 	%r1461, %r1474;
	@%p165 bra 	$L__BB6_160;
	add.s32 	%r833, %r196, %r2;
	mul.wide.u32 	%rd60, %r833, 4;
	add.s64 	%rd61, %rd2, %rd60;
	ld.global.u32 	%r1461, [%rd61];
$L__BB6_160:
	add.s32 	%r199, %r196, 32;
	setp.ge.s32 	%p166, %r199, %r193;
	shl.b32 	%r200, %r196, 2;
	cvt.u64.u32 	%rd62, %r200;
	add.s64 	%rd16, %rd15, %rd62;
	mov.u32 	%r1462, %r1474;
	@%p166 bra 	$L__BB6_162;
	ld.global.u32 	%r1462, [%rd16+128];
$L__BB6_162:
	add.s32 	%r203, %r196, 64;
	setp.ge.s32 	%p167, %r203, %r193;
	mov.u32 	%r1463, %r1474;
	@%p167 bra 	$L__BB6_164;
	ld.global.u32 	%r1463, [%rd16+256];
$L__BB6_164:
	add.s32 	%r206, %r196, 96;
	setp.ge.s32 	%p168, %r206, %r193;
	mov.u32 	%r1464, %r1474;
	@%p168 bra 	$L__BB6_166;
	ld.global.u32 	%r1464, [%rd16+384];
$L__BB6_166:
	add.s32 	%r209, %r196, 128;
	setp.ge.s32 	%p169, %r209, %r193;
	mov.u32 	%r1465, %r1474;
	@%p169 bra 	$L__BB6_168;
	ld.global.u32 	%r1465, [%rd16+512];
$L__BB6_168:
	add.s32 	%r212, %r196, 160;
	setp.ge.s32 	%p170, %r212, %r193;
	mov.u32 	%r1466, %r1474;
	@%p170 bra 	$L__BB6_170;
	ld.global.u32 	%r1466, [%rd16+640];
$L__BB6_170:
	add.s32 	%r215, %r196, 192;
	setp.ge.s32 	%p171, %r215, %r193;
	mov.u32 	%r1467, %r1474;
	@%p171 bra 	$L__BB6_172;
	ld.global.u32 	%r1467, [%rd16+768];
$L__BB6_172:
	add.s32 	%r218, %r196, 224;
	setp.ge.s32 	%p172, %r218, %r193;
	mov.u32 	%r1468, %r1474;
	@%p172 bra 	$L__BB6_174;
	ld.global.u32 	%r1468, [%rd16+896];
$L__BB6_174:
	add.s32 	%r221, %r196, 256;
	setp.ge.s32 	%p173, %r221, %r193;
	mov.u32 	%r1469, %r1474;
	@%p173 bra 	$L__BB6_176;
	ld.global.u32 	%r1469, [%rd16+1024];
$L__BB6_176:
	add.s32 	%r224, %r196, 288;
	setp.ge.s32 	%p174, %r224, %r193;
	mov.u32 	%r1470, %r1474;
	@%p174 bra 	$L__BB6_178;
	ld.global.u32 	%r1470, [%rd16+1152];
$L__BB6_178:
	add.s32 	%r227, %r196, 320;
	setp.ge.s32 	%p175, %r227, %r193;
	mov.u32 	%r1471, %r1474;
	@%p175 bra 	$L__BB6_180;
	ld.global.u32 	%r1471, [%rd16+1280];
$L__BB6_180:
	add.s32 	%r230, %r196, 352;
	setp.ge.s32 	%p176, %r230, %r193;
	mov.u32 	%r1472, %r1474;
	@%p176 bra 	$L__BB6_182;
	ld.global.u32 	%r1472, [%rd16+1408];
$L__BB6_182:
	add.s32 	%r233, %r196, 384;
	setp.ge.s32 	%p177, %r233, %r193;
	mov.u32 	%r1473, %r1474;
	@%p177 bra 	$L__BB6_184;
	ld.global.u32 	%r1473, [%rd16+1536];
$L__BB6_184:
	add.s32 	%r236, %r196, 416;
	setp.ge.s32 	%p178, %r236, %r193;
	@%p178 bra 	$L__BB6_186;
	ld.global.u32 	%r1474, [%rd16+1664];
$L__BB6_186:
	setp.ge.s32 	%p179, %r196, %r193;
	// begin inline asm
	mov.u32 %r834, %laneid;
	// end inline asm
	shr.u32 	%r240, %r1493, 5;
	mad.lo.s32 	%r835, %r240, 448, %r834;
	shl.b32 	%r836, %r835, 2;
	mov.u32 	%r837, _ZZN3cub18CUB_300001_SM_10006detail13unique_by_key28DeviceUniqueByKeySweepKernelINS2_10policy_hubIiiE10Policy1000EN6thrust24THRUST_300001_SM_1000_NS10device_ptrIiEENS8_6detail15normal_iteratorISA_EESA_SD_PjNS0_13ScanTileStateIjLb1EEEN4cuda3std3__48equal_toIiEEjNS2_11VSMemHelperEEEvT0_T1_T2_T3_T4_T5_T6_T7_iNS1_7vsmem_tEE19static_temp_storage;
	add.s32 	%r241, %r837, %r836;
	st.shared.u32 	[%r241], %r1461;
	st.shared.u32 	[%r241+128], %r1462;
	st.shared.u32 	[%r241+256], %r1463;
	st.shared.u32 	[%r241+384], %r1464;
	st.shared.u32 	[%r241+512], %r1465;
	st.shared.u32 	[%r241+640], %r1466;
	st.shared.u32 	[%r241+768], %r1467;
	st.shared.u32 	[%r241+896], %r1468;
	st.shared.u32 	[%r241+1024], %r1469;
	st.shared.u32 	[%r241+1152], %r1470;
	st.shared.u32 	[%r241+1280], %r1471;
	st.shared.u32 	[%r241+1408], %r1472;
	st.shared.u32 	[%r241+1536], %r1473;
	st.shared.u32 	[%r241+1664], %r1474;
	bar.warp.sync 	-1;
	mad.lo.s32 	%r242, %r834, 52, %r241;
	ld.shared.v2.u32 	{%r243, %r244}, [%r242];
	ld.shared.v2.u32 	{%r245, %r246}, [%r242+8];
	ld.shared.v2.u32 	{%r247, %r248}, [%r242+16];
	ld.shared.v2.u32 	{%r249, %r250}, [%r242+24];
	ld.shared.v2.u32 	{%r251, %r252}, [%r242+32];
	ld.shared.v2.u32 	{%r253, %r254}, [%r242+40];
	ld.shared.v2.u32 	{%r255, %r256}, [%r242+48];
	bar.sync 	0;
	mul.wide.u32 	%rd63, %r2, 4;
	add.s64 	%rd17, %rd3, %rd63;
	ld.global.u32 	%r1488, [%rd17];
	mov.u32 	%r1475, %r1488;
	@%p179 bra 	$L__BB6_188;
	add.s32 	%r838, %r196, %r2;
	mul.wide.u32 	%rd64, %r838, 4;
	add.s64 	%rd65, %rd3, %rd64;
	ld.global.u32 	%r1475, [%rd65];
$L__BB6_188:
	cvt.u64.u32 	%rd66, %r200;
	setp.ge.s32 	%p180, %r199, %r193;
	add.s64 	%rd18, %rd17, %rd66;
	mov.u32 	%r1476, %r1488;
	@%p180 bra 	$L__BB6_190;
	ld.global.u32 	%r1476, [%rd18+128];
$L__BB6_190:
	setp.ge.s32 	%p181, %r203, %r193;
	mov.u32 	%r1477, %r1488;
	@%p181 bra 	$L__BB6_192;
	ld.global.u32 	%r1477, [%rd18+256];
$L__BB6_192:
	setp.ge.s32 	%p182, %r206, %r193;
	mov.u32 	%r1478, %r1488;
	@%p182 bra 	$L__BB6_194;
	ld.global.u32 	%r1478, [%rd18+384];
$L__BB6_194:
	setp.ge.s32 	%p183, %r209, %r193;
	mov.u32 	%r1479, %r1488;
	@%p183 bra 	$L__BB6_196;
	ld.global.u32 	%r1479, [%rd18+512];
$L__BB6_196:
	setp.ge.s32 	%p184, %r212, %r193;
	mov.u32 	%r1480, %r1488;
	@%p184 bra 	$L__BB6_198;
	ld.global.u32 	%r1480, [%rd18+640];
$L__BB6_198:
	setp.ge.s32 	%p185, %r215, %r193;
	mov.u32 	%r1481, %r1488;
	@%p185 bra 	$L__BB6_200;
	ld.global.u32 	%r1481, [%rd18+768];
$L__BB6_200:
	setp.ge.s32 	%p186, %r218, %r193;
	mov.u32 	%r1482, %r1488;
	@%p186 bra 	$L__BB6_202;
	ld.global.u32 	%r1482, [%rd18+896];
$L__BB6_202:
	setp.ge.s32 	%p187, %r221, %r193;
	mov.u32 	%r1483, %r1488;
	@%p187 bra 	$L__BB6_204;
	ld.global.u32 	%r1483, [%rd18+1024];
$L__BB6_204:
	mov.u32 	%r1484, %r1488;
	@%p174 bra 	$L__BB6_206;
	ld.global.u32 	%r1484, [%rd18+1152];
$L__BB6_206:
	mov.u32 	%r1485, %r1488;
	@%p175 bra 	$L__BB6_208;
	ld.global.u32 	%r1485, [%rd18+1280];
$L__BB6_208:
	mov.u32 	%r1486, %r1488;
	@%p176 bra 	$L__BB6_210;
	ld.global.u32 	%r1486, [%rd18+1408];
$L__BB6_210:
	mov.u32 	%r1487, %r1488;
	@%p177 bra 	$L__BB6_212;
	ld.global.u32 	%r1487, [%rd18+1536];
$L__BB6_212:
	@%p178 bra 	$L__BB6_214;
	ld.global.u32 	%r1488, [%rd18+1664];
$L__BB6_214:
	st.shared.u32 	[%r241], %r1475;
	st.shared.u32 	[%r241+128], %r1476;
	st.shared.u32 	[%r241+256], %r1477;
	st.shared.u32 	[%r241+384], %r1478;
	st.shared.u32 	[%r241+512], %r1479;
	st.shared.u32 	[%r241+640], %r1480;
	st.shared.u32 	[%r241+768], %r1481;
	st.shared.u32 	[%r241+896], %r1482;
	st.shared.u32 	[%r241+1024], %r1483;
	st.shared.u32 	[%r241+1152], %r1484;
	st.shared.u32 	[%r241+1280], %r1485;
	st.shared.u32 	[%r241+1408], %r1486;
	st.shared.u32 	[%r241+1536], %r1487;
	st.shared.u32 	[%r241+1664], %r1488;
	bar.warp.sync 	-1;
	ld.shared.v2.u32 	{%r287, %r286}, [%r242];
	ld.shared.v2.u32 	{%r289, %r288}, [%r242+8];
	ld.shared.v2.u32 	{%r291, %r290}, [%r242+16];
	ld.shared.v2.u32 	{%r293, %r292}, [%r242+24];
	ld.shared.v2.u32 	{%r295, %r294}, [%r242+32];
	ld.shared.v2.u32 	{%r297, %r296}, [%r242+40];
	ld.shared.v2.u32 	{%r299, %r298}, [%r242+48];
	bar.sync 	0;
	shl.b32 	%r840, %r1493, 2;
	mov.u32 	%r841, _ZZN3cub18CUB_300001_SM_10006detail13unique_by_key28DeviceUniqueByKeySweepKernelINS2_10policy_hubIiiE10Policy1000EN6thrust24THRUST_300001_SM_1000_NS10device_ptrIiEENS8_6detail15normal_iteratorISA_EESA_SD_PjNS0_13ScanTileStateIjLb1EEEN4cuda3std3__48equal_toIiEEjNS2_11VSMemHelperEEEvT0_T1_T2_T3_T4_T5_T6_T7_iNS1_7vsmem_tEE19static_temp_storage;
	add.s32 	%r842, %r841, %r840;
	add.s32 	%r300, %r842, 2160;
	st.shared.u32 	[%r842+2160], %r256;
	bar.sync 	0;
	setp.eq.s32 	%p193, %r1493, 0;
	mov.b32 	%r1489, 1;
	@%p193 bra 	$L__BB6_216;
	ld.shared.u32 	%r843, [%r300+-4];
	setp.ne.s32 	%p194, %r843, %r243;
	selp.u32 	%r1489, 1, 0, %p194;
$L__BB6_216:
	setp.ne.s32 	%p195, %r243, %r244;
	setp.ne.s32 	%p196, %r244, %r245;
	setp.ne.s32 	%p197, %r245, %r246;
	setp.ne.s32 	%p198, %r246, %r247;
	setp.ne.s32 	%p199, %r247, %r248;
	setp.ne.s32 	%p200, %r248, %r249;
	setp.ne.s32 	%p201, %r249, %r250;
	setp.ne.s32 	%p202, %r250, %r251;
	setp.ne.s32 	%p203, %r251, %r252;
	setp.ne.s32 	%p204, %r252, %r253;
	setp.ne.s32 	%p205, %r253, %r254;
	setp.ne.s32 	%p206, %r254, %r255;
	setp.ne.s32 	%p207, %r255, %r256;
	mul.lo.s32 	%r874, %r1493, 14;
	setp.lt.u32 	%p208, %r874, %r193;
	selp.b32 	%r303, %r1489, 1, %p208;
	or.b32  	%r875, %r874, 1;
	setp.ge.u32 	%p209, %r875, %r193;
	or.pred  	%p1, %p209, %p195;
	selp.u32 	%r304, 1, 0, %p1;
	add.s32 	%r876, %r874, 2;
	setp.ge.u32 	%p210, %r876, %r193;
	or.pred  	%p2, %p210, %p196;
	selp.u32 	%r877, 1, 0, %p2;
	add.s32 	%r878, %r874, 3;
	setp.ge.u32 	%p211, %r878, %r193;
	or.pred  	%p3, %p211, %p197;
	selp.u32 	%r879, 1, 0, %p3;
	add.s32 	%r880, %r874, 4;
	setp.ge.u32 	%p212, %r880, %r193;
	or.pred  	%p4, %p212, %p198;
	selp.u32 	%r881, 1, 0, %p4;
	add.s32 	%r882, %r874, 5;
	setp.ge.u32 	%p213, %r882, %r193;
	or.pred  	%p5, %p213, %p199;
	selp.u32 	%r883, 1, 0, %p5;
	add.s32 	%r884, %r874, 6;
	setp.ge.u32 	%p214, %r884, %r193;
	or.pred  	%p6, %p214, %p200;
	selp.u32 	%r885, 1, 0, %p6;
	add.s32 	%r886, %r874, 7;
	setp.ge.u32 	%p215, %r886, %r193;
	or.pred  	%p7, %p215, %p201;
	selp.u32 	%r887, 1, 0, %p7;
	add.s32 	%r888, %r874, 8;
	setp.ge.u32 	%p216, %r888, %r193;
	or.pred  	%p8, %p216, %p202;
	selp.u32 	%r889, 1, 0, %p8;
	add.s32 	%r890, %r874, 9;
	setp.ge.u32 	%p217, %r890, %r193;
	or.pred  	%p9, %p217, %p203;
	selp.u32 	%r891, 1, 0, %p9;
	add.s32 	%r892, %r874, 10;
	setp.ge.u32 	%p218, %r892, %r193;
	or.pred  	%p10, %p218, %p204;
	selp.u32 	%r893, 1, 0, %p10;
	add.s32 	%r894, %r874, 11;
	setp.ge.u32 	%p219, %r894, %r193;
	or.pred  	%p11, %p219, %p205;
	selp.u32 	%r895, 1, 0, %p11;
	add.s32 	%r896, %r874, 12;
	setp.ge.u32 	%p220, %r896, %r193;
	or.pred  	%p12, %p220, %p206;
	selp.u32 	%r897, 1, 0, %p12;
	add.s32 	%r898, %r874, 13;
	setp.ge.u32 	%p221, %r898, %r193;
	or.pred  	%p13, %p221, %p207;
	selp.u32 	%r899, 1, 0, %p13;
	bar.sync 	0;
	add.s32 	%r900, %r303, %r304;
	add.s32 	%r305, %r900, %r877;
	add.s32 	%r306, %r305, %r879;
	add.s32 	%r307, %r306, %r881;
	add.s32 	%r308, %r307, %r883;
	add.s32 	%r309, %r308, %r885;
	add.s32 	%r310, %r309, %r887;
	add.s32 	%r311, %r310, %r889;
	add.s32 	%r312, %r311, %r891;
	add.s32 	%r313, %r312, %r893;
	add.s32 	%r314, %r313, %r895;
	add.s32 	%r315, %r314, %r897;
	add.s32 	%r848, %r315, %r899;
	mov.b32 	%r846, 1;
	mov.b32 	%r871, 0;
	mov.b32 	%r873, -1;
	// begin inline asm
	{  .reg .u32 r0;  .reg .pred p;  shfl.sync.up.b32 r0|p, %r848, %r846, %r871, %r873;  @p add.u32 r0, r0, %r848;  mov.u32 %r844, r0;}
	// end inline asm
	mov.b32 	%r852, 2;
	// begin inline asm
	{  .reg .u32 r0;  .reg .pred p;  shfl.sync.up.b32 r0|p, %r844, %r852, %r871, %r873;  @p add.u32 r0, r0, %r844;  mov.u32 %r850, r0;}
	// end inline asm
	mov.b32 	%r858, 4;
	// begin inline asm
	{  .reg .u32 r0;  .reg .pred p;  shfl.sync.up.b32 r0|p, %r850, %r858, %r871, %r873;  @p add.u32 r0, r0, %r850;  mov.u32 %r856, r0;}
	// end inline asm
	mov.b32 	%r864, 8;
	// begin inline asm
	{  .reg .u32 r0;  .reg .pred p;  shfl.sync.up.b32 r0|p, %r856, %r864, %r871, %r873;  @p add.u32 r0, r0, %r856;  mov.u32 %r862, r0;}
	// end inline asm
	mov.b32 	%r870, 16;
	// begin inline asm
	{  .reg .u32 r0;  .reg .pred p;  shfl.sync.up.b32 r0|p, %r862, %r870, %r871, %r873;  @p add.u32 r0, r0, %r862;  mov.u32 %r868, r0;}
	// end inline asm
	setp.ne.s32 	%p222, %r834, 31;
	@%p222 bra 	$L__BB6_218;
	shl.b32 	%r901, %r240, 2;
	mov.u32 	%r902, _ZZN3cub18CUB_300001_SM_10006detail13unique_by_key28DeviceUniqueByKeySweepKernelINS2_10policy_hubIiiE10Policy1000EN6thrust24THRUST_300001_SM_1000_NS10device_ptrIiEENS8_6detail15normal_iteratorISA_EESA_SD_PjNS0_13ScanTileStateIjLb1EEEN4cuda3std3__48equal_toIiEEjNS2_11VSMemHelperEEEvT0_T1_T2_T3_T4_T5_T6_T7_iNS1_7vsmem_tEE19static_temp_storage;
	add.s32 	%r903, %r902, %r901;
	st.shared.u32 	[%r903], %r868;
$L__BB6_218:
	bar.sync 	0;
	mov.u32 	%r904, _ZZN3cub18CUB_300001_SM_10006detail13unique_by_key28DeviceUniqueByKeySweepKernelINS2_10policy_hubIiiE10Policy1000EN6thrust24THRUST_300001_SM_1000_NS10device_ptrIiEENS8_6detail15normal_iteratorISA_EESA_SD_PjNS0_13ScanTileStateIjLb1EEEN4cuda3std3__48equal_toIiEEjNS2_11VSMemHelperEEEvT0_T1_T2_T3_T4_T5_T6_T7_iNS1_7vsmem_tEE19static_temp_storage;
	ld.shared.v4.u32 	{%r905, %r906, %r907, %r908}, [_ZZN3cub18CUB_300001_SM_10006detail13unique_by_key28DeviceUniqueByKeySweepKernelINS2_10policy_hubIiiE10Policy1000EN6thrust24THRUST_300001_SM_1000_NS10device_ptrIiEENS8_6detail15normal_iteratorISA_EESA_SD_PjNS0_13ScanTileStateIjLb1EEEN4cuda3std3__48equal_toIiEEjNS2_11VSMemHelperEEEvT0_T1_T2_T3_T4_T5_T6_T7_iNS1_7vsmem_tEE19static_temp_storage];
	add.s32 	%r909, %r906, %r905;
	setp.eq.s32 	%p223, %r240, 2;
	selp.b32 	%r910, %r909, %r905, %p223;
	add.s32 	%r911, %r909, %r907;
	setp.eq.s32 	%p224, %r240, 3;
	selp.b32 	%r912, %r911, %r910, %p224;
	add.s32 	%r913, %r911, %r908;
	setp.eq.s32 	%p225, %r240, 4;
	selp.b32 	%r914, %r913, %r912, %p225;
	ld.shared.v4.u32 	{%r915, %r916, %r917, %r918}, [_ZZN3cub18CUB_300001_SM_10006detail13unique_by_key28DeviceUniqueByKeySweepKernelINS2_10policy_hubIiiE10Policy1000EN6thrust24THRUST_300001_SM_1000_NS10device_ptrIiEENS8_6detail15normal_iteratorISA_EESA_SD_PjNS0_13ScanTileStateIjLb1EEEN4cuda3std3__48equal_toIiEEjNS2_11VSMemHelperEEEvT0_T1_T2_T3_T4_T5_T6_T7_iNS1_7vsmem_tEE19static_temp_storage+16];
	add.s32 	%r919, %r913, %r915;
	setp.eq.s32 	%p226, %r240, 5;
	selp.b32 	%r920, %r919, %r914, %p226;
	add.s32 	%r921, %r919, %r916;
	setp.eq.s32 	%p227, %r240, 6;
	selp.b32 	%r922, %r921, %r920, %p227;
	add.s32 	%r923, %r921, %r917;
	setp.eq.s32 	%p228, %r240, 7;
	selp.b32 	%r924, %r923, %r922, %p228;
	add.s32 	%r925, %r923, %r918;
	setp.eq.s32 	%p229, %r240, 8;
	selp.b32 	%r926, %r925, %r924, %p229;
	ld.shared.v4.u32 	{%r927, %r928, %r929, %r930}, [_ZZN3cub18CUB_300001_SM_10006detail13unique_by_key28DeviceUniqueByKeySweepKernelINS2_10policy_hubIiiE10Policy1000EN6thrust24THRUST_300001_SM_1000_NS10device_ptrIiEENS8_6detail15normal_iteratorISA_EESA_SD_PjNS0_13ScanTileStateIjLb1EEEN4cuda3std3__48equal_toIiEEjNS2_11VSMemHelperEEEvT0_T1_T2_T3_T4_T5_T6_T7_iNS1_7vsmem_tEE19static_temp_storage+32];
	add.s32 	%r931, %r925, %r927;
	setp.eq.s32 	%p230, %r240, 9;
	selp.b32 	%r932, %r931, %r926, %p230;
	add.s32 	%r933, %r931, %r928;
	setp.eq.s32 	%p231, %r240, 10;
	selp.b32 	%r934, %r933, %r932, %p231;
	add.s32 	%r935, %r933, %r929;
	setp.eq.s32 	%p232, %r240, 11;
	selp.b32 	%r936, %r935, %r934, %p232;
	add.s32 	%r937, %r935, %r930;
	setp.eq.s32 	%p233, %r240, 12;
	selp.b32 	%r938, %r937, %r936, %p233;
	ld.shared.v4.u32 	{%r939, %r940, %r941, %r942}, [_ZZN3cub18CUB_300001_SM_10006detail13unique_by_key28DeviceUniqueByKeySweepKernelINS2_10policy_hubIiiE10Policy1000EN6thrust24THRUST_300001_SM_1000_NS10device_ptrIiEENS8_6detail15normal_iteratorISA_EESA_SD_PjNS0_13ScanTileStateIjLb1EEEN4cuda3std3__48equal_toIiEEjNS2_11VSMemHelperEEEvT0_T1_T2_T3_T4_T5_T6_T7_iNS1_7vsmem_tEE19static_temp_storage+48];
	add.s32 	%r943, %r937, %r939;
	setp.eq.s32 	%p234, %r240, 13;
	selp.b32 	%r944, %r943, %r938, %p234;
	add.s32 	%r945, %r943, %r940;
	setp.eq.s32 	%p235, %r240, 14;
	selp.b32 	%r946, %r945, %r944, %p235;
	add.s32 	%r947, %r945, %r941;
	setp.eq.s32 	%p236, %r240, 15;
	selp.b32 	%r948, %r947, %r946, %p236;
	setp.lt.u32 	%p237, %r1493, 32;
	selp.b32 	%r949, 0, %r948, %p237;
	setp.eq.s32 	%p238, %r834, 0;
	sub.s32 	%r950, %r868, %r848;
	selp.b32 	%r951, 0, %r950, %p238;
	add.s32 	%r952, %r949, %r951;
	add.s32 	%r953, %r193, %r942;
	add.s32 	%r954, %r953, %r947;
	add.s32 	%r1537, %r954, -7168;
	bar.sync 	0;
	setp.eq.s32 	%p239, %r303, 0;
	shl.b32 	%r955, %r952, 2;
	add.s32 	%r319, %r904, %r955;
	@%p239 bra 	$L__BB6_220;
	st.shared.u32 	[%r319], %r243;
$L__BB6_220:
	shl.b32 	%r956, %r303, 2;
	add.s32 	%r320, %r319, %r956;
	not.pred 	%p240, %p1;
	@%p240 bra 	$L__BB6_222;
	st.shared.u32 	[%r320], %r244;
$L__BB6_222:
	shl.b32 	%r957, %r304, 2;
	add.s32 	%r321, %r320, %r957;
	not.pred 	%p241, %p2;
	@%p241 bra 	$L__BB6_224;
	st.shared.u32 	[%r321], %r245;
$L__BB6_224:
	shl.b32 	%r958, %r305, 2;
	add.s32 	%r322, %r319, %r958;
	not.pred 	%p242, %p3;
	@%p242 bra 	$L__BB6_226;
	st.shared.u32 	[%r322], %r246;
$L__BB6_226:
	shl.b32 	%r959, %r306, 2;
	add.s32 	%r323, %r319, %r959;
	not.pred 	%p243, %p4;
	@%p243 bra 	$L__BB6_228;
	st.shared.u32 	[%r323], %r247;
$L__BB6_228:
	shl.b32 	%r960, %r307, 2;
	add.s32 	%r324, %r319, %r960;
	not.pred 	%p244, %p5;
	@%p244 bra 	$L__BB6_230;
	st.shared.u32 	[%r324], %r248;
$L__BB6_230:
	shl.b32 	%r961, %r308, 2;
	add.s32 	%r325, %r319, %r961;
	not.pred 	%p245, %p6;
	@%p245 bra 	$L__BB6_232;
	st.shared.u32 	[%r325], %r249;
$L__BB6_232:
	shl.b32 	%r962, %r309, 2;
	add.s32 	%r326, %r319, %r962;
	not.pred 	%p246, %p7;
	@%p246 bra 	$L__BB6_234;
	st.shared.u32 	[%r326], %r250;
$L__BB6_234:
	shl.b32 	%r963, %r310, 2;
	add.s32 	%r327, %r319, %r963;
	not.pred 	%p247, %p8;
	@%p247 bra 	$L__BB6_236;
	st.shared.u32 	[%r327], %r251;
$L__BB6_236:
	shl.b32 	%r964, %r311, 2;
	add.s32 	%r328, %r319, %r964;
	not.pred 	%p248, %p9;
	@%p248 bra 	$L__BB6_238;
	st.shared.u32 	[%r328], %r252;
$L__BB6_238:
	shl.b32 	%r965, %r312, 2;
	add.s32 	%r329, %r319, %r965;
	not.pred 	%p249, %p10;
	@%p249 bra 	$L__BB6_240;
	st.shared.u32 	[%r329], %r253;
$L__BB6_240:
	shl.b32 	%r966, %r313, 2;
	add.s32 	%r330, %r319, %r966;
	not.pred 	%p250, %p11;
	@%p250 bra 	$L__BB6_242;
	st.shared.u32 	[%r330], %r254;
$L__BB6_242:
	shl.b32 	%r967, %r314, 2;
	add.s32 	%r331, %r319, %r967;
	not.pred 	%p251, %p12;
	@%p251 bra 	$L__BB6_244;
	st.shared.u32 	[%r331], %r255;
$L__BB6_244:
	shl.b32 	%r968, %r315, 2;
	add.s32 	%r332, %r319, %r968;
	not.pred 	%p252, %p13;
	@%p252 bra 	$L__BB6_246;
	st.shared.u32 	[%r332], %r256;
$L__BB6_246:
	bar.sync 	0;
	setp.ge.s32 	%p253, %r1493, %r1537;
	@%p253 bra 	$L__BB6_249;
	mul.wide.u32 	%rd67, %r1493, 4;
	add.s64 	%rd104, %rd4, %rd67;
	shl.b32 	%r969, %r1493, 2;
	mov.u32 	%r970, _ZZN3cub18CUB_300001_SM_10006detail13unique_by_key28DeviceUniqueByKeySweepKernelINS2_10policy_hubIiiE10Policy1000EN6thrust24THRUST_300001_SM_1000_NS10device_ptrIiEENS8_6detail15normal_iteratorISA_EESA_SD_PjNS0_13ScanTileStateIjLb1EEEN4cuda3std3__48equal_toIiEEjNS2_11VSMemHelperEEEvT0_T1_T2_T3_T4_T5_T6_T7_iNS1_7vsmem_tEE19static_temp_storage;
	add.s32 	%r1490, %r970, %r969;
	mov.u32 	%r1491, %r1493;
$L__BB6_248:
	.pragma "nounroll";
	ld.shared.u32 	%r971, [%r1490];
	st.global.u32 	[%rd104], %r971;
	add.s32 	%r1491, %r1491, 512;
	add.s64 	%rd104, %rd104, 2048;
	add.s32 	%r1490, %r1490, 2048;
	setp.lt.s32 	%p254, %r1491, %r1537;
	@%p254 bra 	$L__BB6_248;
$L__BB6_249:
	setp.eq.s32 	%p255, %r303, 0;
	bar.sync 	0;
	bar.sync 	0;
	@%p255 bra 	$L__BB6_251;
	st.shared.u32 	[%r319], %r287;
$L__BB6_251:
	not.pred 	%p256, %p1;
	@%p256 bra 	$L__BB6_253;
	st.shared.u32 	[%r320], %r286;
$L__BB6_253:
	not.pred 	%p257, %p2;
	@%p257 bra 	$L__BB6_255;
	st.shared.u32 	[%r321], %r289;
$L__BB6_255:
	not.pred 	%p258, %p3;
	@%p258 bra 	$L__BB6_257;
	st.shared.u32 	[%r322], %r288;
$L__BB6_257:
	not.pred 	%p259, %p4;
	@%p259 bra 	$L__BB6_259;
	st.shared.u32 	[%r323], %r291;
$L__BB6_259:
	not.pred 	%p260, %p5;
	@%p260 bra 	$L__BB6_261;
	st.shared.u32 	[%r324], %r290;
$L__BB6_261:
	not.pred 	%p261, %p6;
	@%p261 bra 	$L__BB6_263;
	st.shared.u32 	[%r325], %r293;
$L__BB6_263:
	not.pred 	%p262, %p7;
	@%p262 bra 	$L__BB6_265;
	st.shared.u32 	[%r326], %r292;
$L__BB6_265:
	not.pred 	%p263, %p8;
	@%p263 bra 	$L__BB6_267;
	st.shared.u32 	[%r327], %r295;
$L__BB6_267:
	not.pred 	%p264, %p9;
	@%p264 bra 	$L__BB6_269;
	st.shared.u32 	[%r328], %r294;
$L__BB6_269:
	not.pred 	%p265, %p10;
	@%p265 bra 	$L__BB6_271;
	st.shared.u32 	[%r329], %r297;
$L__BB6_271:
	not.pred 	%p266, %p11;
	@%p266 bra 	$L__BB6_273;
	st.shared.u32 	[%r330], %r296;
$L__BB6_273:
	not.pred 	%p267, %p12;
	@%p267 bra 	$L__BB6_275;
	st.shared.u32 	[%r331], %r299;
$L__BB6_275:
	not.pred 	%p268, %p13;
	@%p268 bra 	$L__BB6_277;
	st.shared.u32 	[%r332], %r298;
$L__BB6_277:
	setp.ge.s32 	%p269, %r1493, %r1537;
	bar.sync 	0;
	@%p269 bra 	$L__BB6_280;
	mul.wide.u32 	%rd68, %r1493, 4;
	add.s64 	%rd105, %rd5, %rd68;
	shl.b32 	%r972, %r1493, 2;
	mov.u32 	%r973, _ZZN3cub18CUB_300001_SM_10006detail13unique_by_key28DeviceUniqueByKeySweepKernelINS2_10policy_hubIiiE10Policy1000EN6thrust24THRUST_300001_SM_1000_NS10device_ptrIiEENS8_6detail15normal_iteratorISA_EESA_SD_PjNS0_13ScanTileStateIjLb1EEEN4cuda3std3__48equal_toIiEEjNS2_11VSMemHelperEEEvT0_T1_T2_T3_T4_T5_T6_T7_iNS1_7vsmem_tEE19static_temp_storage;
	add.s32 	%r1492, %r973, %r972;
$L__BB6_279:
	.pragma "nounroll";
	ld.shared.u32 	%r974, [%r1492];
	st.global.u32 	[%rd105], %r974;
	add.s32 	%r1493, %r1493, 512;
	add.s64 	%rd105, %rd105, 2048;
	add.s32 	%r1492, %r1492, 2048;
	setp.lt.s32 	%p270, %r1493, %r1537;
	@%p270 bra 	$L__BB6_279;
$L__BB6_280:
	bar.sync 	0;
	bra.uni 	$L__BB6_423;
$L__BB6_281:
	mul.wide.u32 	%rd36, %r2, 4;
	add.s64 	%rd37, %rd2, %rd36;
	mov.u32 	%r1536, %tid.x;
	ld.global.u32 	%r1507, [%rd37];
	and.b32  	%r543, %r1536, 31;
	and.b32  	%r544, %r1536, 992;
	mul.lo.s32 	%r545, %r544, 14;
	or.b32  	%r345, %r545, %r543;
	setp.ge.s32 	%p30, %r345, %r193;
	shl.b32 	%r346, %r345, 2;
	cvt.u64.u32 	%rd38, %r346;
	add.s64 	%rd25, %rd37, %rd38;
	mov.u32 	%r1494, %r1507;
	@%p30 bra 	$L__BB6_283;
	ld.global.u32 	%r1494, [%rd25];
$L__BB6_283:
	add.s32 	%r349, %r345, 32;
	setp.ge.s32 	%p31, %r349, %r193;
	mov.u32 	%r1495, %r1507;
	@%p31 bra 	$L__BB6_285;
	ld.global.u32 	%r1495, [%rd25+128];
$L__BB6_285:
	add.s32 	%r352, %r345, 64;
	setp.ge.s32 	%p32, %r352, %r193;
	mov.u32 	%r1496, %r1507;
	@%p32 bra 	$L__BB6_287;
	ld.global.u32 	%r1496, [%rd25+256];
$L__BB6_287:
	add.s32 	%r355, %r345, 96;
	setp.ge.s32 	%p33, %r355, %r193;
	mov.u32 	%r1497, %r1507;
	@%p33 bra 	$L__BB6_289;
	ld.global.u32 	%r1497, [%rd25+384];
$L__BB6_289:
	add.s32 	%r358, %r345, 128;
	setp.ge.s32 	%p34, %r358, %r193;
	mov.u32 	%r1498, %r1507;
	@%p34 bra 	$L__BB6_291;
	ld.global.u32 	%r1498, [%rd25+512];
$L__BB6_291:
	add.s32 	%r361, %r345, 160;
	setp.ge.s32 	%p35, %r361, %r193;
	mov.u32 	%r1499, %r1507;
	@%p35 bra 	$L__BB6_293;
	ld.global.u32 	%r1499, [%rd25+640];
$L__BB6_293:
	add.s32 	%r364, %r345, 192;
	setp.ge.s32 	%p36, %r364, %r193;
	mov.u32 	%r1500, %r1507;
	@%p36 bra 	$L__BB6_295;
	ld.global.u32 	%r1500, [%rd25+768];
$L__BB6_295:
	add.s32 	%r367, %r345, 224;
	setp.ge.s32 	%p37, %r367, %r193;
	mov.u32 	%r1501, %r1507;
	@%p37 bra 	$L__BB6_297;
	ld.global.u32 	%r1501, [%rd25+896];
$L__BB6_297:
	add.s32 	%r370, %r345, 256;
	setp.ge.s32 	%p38, %r370, %r193;
	mov.u32 	%r1502, %r1507;
	@%p38 bra 	$L__BB6_299;
	ld.global.u32 	%r1502, [%rd25+1024];
$L__BB6_299:
	add.s32 	%r373, %r345, 288;
	setp.ge.s32 	%p39, %r373, %r193;
	mov.u32 	%r1503, %r1507;
	@%p39 bra 	$L__BB6_301;
	ld.global.u32 	%r1503, [%rd25+1152];
$L__BB6_301:
	add.s32 	%r376, %r345, 320;
	setp.ge.s32 	%p40, %r376, %r193;
	mov.u32 	%r1504, %r1507;
	@%p40 bra 	$L__BB6_303;
	ld.global.u32 	%r1504, [%rd25+1280];
$L__BB6_303:
	add.s32 	%r379, %r345, 352;
	setp.ge.s32 	%p41, %r379, %r193;
	mov.u32 	%r1505, %r1507;
	@%p41 bra 	$L__BB6_305;
	ld.global.u32 	%r1505, [%rd25+1408];
$L__BB6_305:
	add.s32 	%r382, %r345, 384;
	setp.ge.s32 	%p42, %r382, %r193;
	mov.u32 	%r1506, %r1507;
	@%p42 bra 	$L__BB6_307;
	ld.global.u32 	%r1506, [%rd25+1536];
$L__BB6_307:
	add.s32 	%r385, %r345, 416;
	setp.ge.s32 	%p43, %r385, %r193;
	@%p43 bra 	$L__BB6_309;
	ld.global.u32 	%r1507, [%rd25+1664];
$L__BB6_309:
	cvt.u64.u32 	%rd39, %r346;
	setp.ge.s32 	%p44, %r345, %r193;
	// begin inline asm
	mov.u32 %r546, %laneid;
	// end inline asm
	shr.u32 	%r389, %r1536, 5;
	mad.lo.s32 	%r547, %r389, 448, %r546;
	shl.b32 	%r548, %r547, 2;
	mov.u32 	%r549, _ZZN3cub18CUB_300001_SM_10006detail13unique_by_key28DeviceUniqueByKeySweepKernelINS2_10policy_hubIiiE10Policy1000EN6thrust24THRUST_300001_SM_1000_NS10device_ptrIiEENS8_6detail15normal_iteratorISA_EESA_SD_PjNS0_13ScanTileStateIjLb1EEEN4cuda3std3__48equal_toIiEEjNS2_11VSMemHelperEEEvT0_T1_T2_T3_T4_T5_T6_T7_iNS1_7vsmem_tEE19static_temp_storage;
	add.s32 	%r390, %r549, %r548;
	st.shared.u32 	[%r390], %r1494;
	st.shared.u32 	[%r390+128], %r1495;
	st.shared.u32 	[%r390+256], %r1496;
	st.shared.u32 	[%r390+384], %r1497;
	st.shared.u32 	[%r390+512], %r1498;
	st.shared.u32 	[%r390+640], %r1499;
	st.shared.u32 	[%r390+768], %r1500;
	st.shared.u32 	[%r390+896], %r1501;
	st.shared.u32 	[%r390+1024], %r1502;
	st.shared.u32 	[%r390+1152], %r1503;
	st.shared.u32 	[%r390+1280], %r1504;
	st.shared.u32 	[%r390+1408], %r1505;
	st.shared.u32 	[%r390+1536], %r1506;
	st.shared.u32 	[%r390+1664], %r1507;
	bar.warp.sync 	-1;
	mad.lo.s32 	%r391, %r546, 52, %r390;
	ld.shared.v2.u32 	{%r392, %r393}, [%r391];
	ld.shared.v2.u32 	{%r394, %r395}, [%r391+8];
	ld.shared.v2.u32 	{%r396, %r397}, [%r391+16];
	ld.shared.v2.u32 	{%r398, %r399}, [%r391+24];
	ld.shared.v2.u32 	{%r400, %r401}, [%r391+32];
	ld.shared.v2.u32 	{%r402, %r403}, [%r391+40];
	ld.shared.v2.u32 	{%r404, %r405}, [%r391+48];
	bar.sync 	0;
	mul.wide.u32 	%rd40, %r2, 4;
	add.s64 	%rd41, %rd3, %rd40;
	ld.global.u32 	%r1521, [%rd41];
	add.s64 	%rd26, %rd41, %rd39;
	mov.u32 	%r1508, %r1521;
	@%p44 bra 	$L__BB6_311;
	ld.global.u32 	%r1508, [%rd26];
$L__BB6_311:
	setp.ge.s32 	%p45, %r349, %r193;
	mov.u32 	%r1509, %r1521;
	@%p45 bra 	$L__BB6_313;
	ld.global.u32 	%r1509, [%rd26+128];
$L__BB6_313:
	setp.ge.s32 	%p46, %r352, %r193;
	mov.u32 	%r1510, %r1521;
	@%p46 bra 	$L__BB6_315;
	ld.global.u32 	%r1510, [%rd26+256];
$L__BB6_315:
	setp.ge.s32 	%p47, %r355, %r193;
	mov.u32 	%r1511, %r1521;
	@%p47 bra 	$L__BB6_317;
	ld.global.u32 	%r1511, [%rd26+384];
$L__BB6_317:
	setp.ge.s32 	%p48, %r358, %r193;
	mov.u32 	%r1512, %r1521;
	@%p48 bra 	$L__BB6_319;
	ld.global.u32 	%r1512, [%rd26+512];
$L__BB6_319:
	setp.ge.s32 	%p49, %r361, %r193;
	mov.u32 	%r1513, %r1521;
	@%p49 bra 	$L__BB6_321;
	ld.global.u32 	%r1513, [%rd26+640];
$L__BB6_321:
	mov.u32 	%r1514, %r1521;
	@%p36 bra 	$L__BB6_323;
	ld.global.u32 	%r1514, [%rd26+768];
$L__BB6_323:
	mov.u32 	%r1515, %r1521;
	@%p37 bra 	$L__BB6_325;
	ld.global.u32 	%r1515, [%rd26+896];
$L__BB6_325:
	mov.u32 	%r1516, %r1521;
	@%p38 bra 	$L__BB6_327;
	ld.global.u32 	%r1516, [%rd26+1024];
$L__BB6_327:
	mov.u32 	%r1517, %r1521;
	@%p39 bra 	$L__BB6_329;
	ld.global.u32 	%r1517, [%rd26+1152];
$L__BB6_329:
	mov.u32 	%r1518, %r1521;
	@%p40 bra 	$L__BB6_331;
	ld.global.u32 	%r1518, [%rd26+1280];
$L__BB6_331:
	mov.u32 	%r1519, %r1521;
	@%p41 bra 	$L__BB6_333;
	ld.global.u32 	%r1519, [%rd26+1408];
$L__BB6_333:
	setp.ge.s32 	%p56, %r382, %r193;
	mov.u32 	%r1520, %r1521;
	@%p56 bra 	$L__BB6_335;
	ld.global.u32 	%r1520, [%rd26+1536];
$L__BB6_335:
	setp.ge.s32 	%p57, %r385, %r193;
	@%p57 bra 	$L__BB6_337;
	ld.global.u32 	%r1521, [%rd26+1664];
$L__BB6_337:
	st.shared.u32 	[%r390], %r1508;
	st.shared.u32 	[%r390+128], %r1509;
	st.shared.u32 	[%r390+256], %r1510;
	st.shared.u32 	[%r390+384], %r1511;
	st.shared.u32 	[%r390+512], %r1512;
	st.shared.u32 	[%r390+640], %r1513;
	st.shared.u32 	[%r390+768], %r1514;
	st.shared.u32 	[%r390+896], %r1515;
	st.shared.u32 	[%r390+1024], %r1516;
	st.shared.u32 	[%r390+1152], %r1517;
	st.shared.u32 	[%r390+1280], %r1518;
	st.shared.u32 	[%r390+1408], %r1519;
	st.shared.u32 	[%r390+1536], %r1520;
	st.shared.u32 	[%r390+1664], %r1521;
	bar.warp.sync 	-1;
	ld.shared.v2.u32 	{%r436, %r435}, [%r391];
	ld.shared.v2.u32 	{%r438, %r437}, [%r391+8];
	ld.shared.v2.u32 	{%r440, %r439}, [%r391+16];
	ld.shared.v2.u32 	{%r442, %r441}, [%r391+24];
	ld.shared.v2.u32 	{%r444, %r443}, [%r391+32];
	ld.shared.v2.u32 	{%r446, %r445}, [%r391+40];
	ld.shared.v2.u32 	{%r448, %r447}, [%r391+48];
	bar.sync 	0;
	add.s32 	%r550, %r2, -1;
	mul.wide.u32 	%rd42, %r550, 4;
	add.s64 	%rd43, %rd2, %rd42;
	ld.global.u32 	%r1522, [%rd43];
	shl.b32 	%r551, %r1536, 2;
	mov.u32 	%r552, _ZZN3cub18CUB_300001_SM_10006detail13unique_by_key28DeviceUniqueByKeySweepKernelINS2_10policy_hubIiiE10Policy1000EN6thrust24THRUST_300001_SM_1000_NS10device_ptrIiEENS8_6detail15normal_iteratorISA_EESA_SD_PjNS0_13ScanTileStateIjLb1EEEN4cuda3std3__48equal_toIiEEjNS2_11VSMemHelperEEEvT0_T1_T2_T3_T4_T5_T6_T7_iNS1_7vsmem_tEE19static_temp_storage;
	add.s32 	%r553, %r552, %r551;
	add.s32 	%r450, %r553, 2160;
	st.shared.u32 	[%r553+2160], %r405;
	bar.sync 	0;
	setp.eq.s32 	%p58, %r1536, 0;
	@%p58 bra 	$L__BB6_339;
	ld.shared.u32 	%r1522, [%r450+-4];
$L__BB6_339:
	setp.ne.s32 	%p59, %r1522, %r392;
	setp.ne.s32 	%p60, %r392, %r393;
	setp.ne.s32 	%p61, %r393, %r394;
	setp.ne.s32 	%p62, %r394, %r395;
	setp.ne.s32 	%p63, %r395, %r396;
	setp.ne.s32 	%p64, %r396, %r397;
	setp.ne.s32 	%p65, %r397, %r398;
	setp.ne.s32 	%p66, %r398, %r399;
	setp.ne.s32 	%p67, %r399, %r400;
	setp.ne.s32 	%p68, %r400, %r401;
	setp.ne.s32 	%p69, %r401, %r402;
	setp.ne.s32 	%p70, %r402, %r403;
	setp.ne.s32 	%p71, %r403, %r404;
	setp.ne.s32 	%p72, %r404, %r405;
	mul.lo.s32 	%r584, %r1536, 14;
	setp.ge.u32 	%p73, %r584, %r193;
	or.pred  	%p14, %p73, %p59;
	selp.u32 	%r585, 1, 0, %p14;
	or.b32  	%r586, %r584, 1;
	setp.ge.u32 	%p74, %r586, %r193;
	or.pred  	%p15, %p74, %p60;
	selp.u32 	%r587, 1, 0, %p15;
	add.s32 	%r588, %r584, 2;
	setp.ge.u32 	%p75, %r588, %r193;
	or.pred  	%p16, %p75, %p61;
	selp.u32 	%r589, 1, 0, %p16;
	add.s32 	%r590, %r584, 3;
	setp.ge.u32 	%p76, %r590, %r193;
	or.pred  	%p17, %p76, %p62;
	selp.u32 	%r591, 1, 0, %p17;
	add.s32 	%r592, %r584, 4;
	setp.ge.u32 	%p77, %r592, %r193;
	or.pred  	%p18, %p77, %p63;
	selp.u32 	%r593, 1, 0, %p18;
	add.s32 	%r594, %r584, 5;
	setp.ge.u32 	%p78, %r594, %r193;
	or.pred  	%p19, %p78, %p64;
	selp.u32 	%r595, 1, 0, %p19;
	add.s32 	%r596, %r584, 6;
	setp.ge.u32 	%p79, %r596, %r193;
	or.pred  	%p20, %p79, %p65;
	selp.u32 	%r597, 1, 0, %p20;
	add.s32 	%r598, %r584, 7;
	setp.ge.u32 	%p80, %r598, %r193;
	or.pred  	%p21, %p80, %p66;
	selp.u32 	%r599, 1, 0, %p21;
	add.s32 	%r600, %r584, 8;
	setp.ge.u32 	%p81, %r600, %r193;
	or.pred  	%p22, %p81, %p67;
	selp.u32 	%r601, 1, 0, %p22;
	add.s32 	%r602, %r584, 9;
	setp.ge.u32 	%p82, %r602, %r193;
	or.pred  	%p23, %p82, %p68;
	selp.u32 	%r603, 1, 0, %p23;
	add.s32 	%r604, %r584, 10;
	setp.ge.u32 	%p83, %r604, %r193;
	or.pred  	%p24, %p83, %p69;
	selp.u32 	%r605, 1, 0, %p24;
	add.s32 	%r606, %r584, 11;
	setp.ge.u32 	%p84, %r606, %r193;
	or.pred  	%p25, %p84, %p70;
	selp.u32 	%r607, 1, 0, %p25;
	add.s32 	%r608, %r584, 12;
	setp.ge.u32 	%p85, %r608, %r193;
	or.pred  	%p26, %p85, %p71;
	selp.u32 	%r609, 1, 0, %p26;
	add.s32 	%r610, %r584, 13;
	setp.ge.u32 	%p86, %r610, %r193;
	or.pred  	%p27, %p86, %p72;
	selp.u32 	%r611, 1, 0, %p27;
	bar.sync 	0;
	add.s32 	%r612, %r587, %r585;
	add.s32 	%r453, %r612, %r589;
	add.s32 	%r613, %r453, %r591;
	add.s32 	%r614, %r613, %r593;
	add.s32 	%r615, %r614, %r595;
	add.s32 	%r616, %r615, %r597;
	add.s32 	%r617, %r616, %r599;
	add.s32 	%r454, %r617, %r601;
	add.s32 	%r618, %r454, %r603;
	add.s32 	%r455, %r618, %r605;
	add.s32 	%r619, %r455, %r607;
	add.s32 	%r620, %r619, %r609;
	add.s32 	%r558, %r620, %r611;
	mov.b32 	%r556, 1;
	mov.b32 	%r581, 0;
	mov.b32 	%r583, -1;
	// begin inline asm
	{  .reg .u32 r0;  .reg .pred p;  shfl.sync.up.b32 r0|p, %r558, %r556, %r581, %r583;  @p add.u32 r0, r0, %r558;  mov.u32 %r554, r0;}
	// end inline asm
	mov.b32 	%r562, 2;
	// begin inline asm
	{  .reg .u32 r0;  .reg .pred p;  shfl.sync.up.b32 r0|p, %r554, %r562, %r581, %r583;  @p add.u32 r0, r0, %r554;  mov.u32 %r560, r0;}
	// end inline asm
	mov.b32 	%r568, 4;
	// begin inline asm
	{  .reg .u32 r0;  .reg .pred p;  shfl.sync.up.b32 r0|p, %r560, %r568, %r581, %r583;  @p add.u32 r0, r0, %r560;  mov.u32 %r566, r0;}
	// end inline asm
	mov.b32 	%r574, 8;
	// begin inline asm
	{  .reg .u32 r0;  .reg .pred p;  shfl.sync.up.b32 r0|p, %r566, %r574, %r581, %r583;  @p add.u32 r0, r0, %r566;  mov.u32 %r572, r0;}
	// end inline asm
	mov.b32 	%r580, 16;
	// begin inline asm
	{  .reg .u32 r0;  .reg .pred p;  shfl.sync.up.b32 r0|p, %r572, %r580, %r581, %r583;  @p add.u32 r0, r0, %r572;  mov.u32 %r578, r0;}
	// end inline asm
	setp.ne.s32 	%p87, %r546, 31;
	@%p87 bra 	$L__BB6_341;
	shl.b32 	%r621, %r389, 2;
	mov.u32 	%r622, _ZZN3cub18CUB_300001_SM_10006detail13unique_by_key28DeviceUniqueByKeySweepKernelINS2_10policy_hubIiiE10Policy1000EN6thrust24THRUST_300001_SM_1000_NS10device_ptrIiEENS8_6detail15normal_iteratorISA_EESA_SD_PjNS0_13ScanTileStateIjLb1EEEN4cuda3std3__48equal_toIiEEjNS2_11VSMemHelperEEEvT0_T1_T2_T3_T4_T5_T6_T7_iNS1_7vsmem_tEE19static_temp_storage;
	add.s32 	%r623, %r622, %r621;
	st.shared.u32 	[%r623], %r578;
$L__BB6_341:
	sub.s32 	%r624, %r578, %r558;
	bar.sync 	0;
	ld.shared.v4.u32 	{%r625, %r626, %r627, %r628}, [_ZZN3cub18CUB_300001_SM_10006detail13unique_by_key28DeviceUniqueByKeySweepKernelINS2_10policy_hubIiiE10Policy1000EN6thrust24THRUST_300001_SM_1000_NS10device_ptrIiEENS8_6detail15normal_iteratorISA_EESA_SD_PjNS0_13ScanTileStateIjLb1EEEN4cuda3std3__48equal_toIiEEjNS2_11VSMemHelperEEEvT0_T1_T2_T3_T4_T5_T6_T7_iNS1_7vsmem_tEE19static_temp_storage];
	add.s32 	%r629, %r626, %r625;
	setp.eq.s32 	%p88, %r389, 2;
	selp.b32 	%r630, %r629, %r625, %p88;
	add.s32 	%r631, %r629, %r627;
	setp.eq.s32 	%p89, %r389, 3;
	selp.b32 	%r632, %r631, %r630, %p89;
	add.s32 	%r633, %r631, %r628;
	setp.eq.s32 	%p90, %r389, 4;
	selp.b32 	%r634, %r633, %r632, %p90;
	ld.shared.v4.u32 	{%r635, %r636, %r637, %r638}, [_ZZN3cub18CUB_300001_SM_10006detail13unique_by_key28DeviceUniqueByKeySweepKernelINS2_10policy_hubIiiE10Policy1000EN6thrust24THRUST_300001_SM_1000_NS10device_ptrIiEENS8_6detail15normal_iteratorISA_EESA_SD_PjNS0_13ScanTileStateIjLb1EEEN4cuda3std3__48equal_toIiEEjNS2_11VSMemHelperEEEvT0_T1_T2_T3_T4_T5_T6_T7_iNS1_7vsmem_tEE19static_temp_storage+16];
	add.s32 	%r639, %r633, %r635;
	setp.eq.s32 	%p91, %r389, 5;
	selp.b32 	%r640, %r639, %r634, %p91;
	add.s32 	%r641, %r639, %r636;
	setp.eq.s32 	%p92, %r389, 6;
	selp.b32 	%r642, %r641, %r640, %p92;
	add.s32 	%r643, %r641, %r637;
	setp.eq.s32 	%p93, %r389, 7;
	selp.b32 	%r644, %r643, %r642, %p93;
	add.s32 	%r645, %r643, %r638;
	setp.eq.s32 	%p94, %r389, 8;
	selp.b32 	%r646, %r645, %r644, %p94;
	ld.shared.v4.u32 	{%r647, %r648, %r649, %r650}, [_ZZN3cub18CUB_300001_SM_10006detail13unique_by_key28DeviceUniqueByKeySweepKernelINS2_10policy_hubIiiE10Policy1000EN6thrust24THRUST_300001_SM_1000_NS10device_ptrIiEENS8_6detail15normal_iteratorISA_EESA_SD_PjNS0_13ScanTileStateIjLb1EEEN4cuda3std3__48equal_toIiEEjNS2_11VSMemHelperEEEvT0_T1_T2_T3_T4_T5_T6_T7_iNS1_7vsmem_tEE19static_temp_storage+32];
	add.s32 	%r651, %r645, %r647;
	setp.eq.s32 	%p95, %r389, 9;
	selp.b32 	%r652, %r651, %r646, %p95;
	add.s32 	%r653, %r651, %r648;
	setp.eq.s32 	%p96, %r389, 10;
	selp.b32 	%r654, %r653, %r652, %p96;
	add.s32 	%r655, %r653, %r649;
	setp.eq.s32 	%p97, %r389, 11;
	selp.b32 	%r656, %r655, %r654, %p97;
	add.s32 	%r657, %r655, %r650;
	setp.eq.s32 	%p98, %r389, 12;
	selp.b32 	%r658, %r657, %r656, %p98;
	ld.shared.v4.u32 	{%r659, %r660, %r661, %r662}, [_ZZN3cub18CUB_300001_SM_10006detail13unique_by_key28DeviceUniqueByKeySweepKernelINS2_10policy_hubIiiE10Policy1000EN6thrust24THRUST_300001_SM_1000_NS10device_ptrIiEENS8_6detail15normal_iteratorISA_EESA_SD_PjNS0_13ScanTileStateIjLb1EEEN4cuda3std3__48equal_toIiEEjNS2_11VSMemHelperEEEvT0_T1_T2_T3_T4_T5_T6_T7_iNS1_7vsmem_tEE19static_temp_storage+48];
	add.s32 	%r663, %r657, %r659;
	setp.eq.s32 	%p99, %r389, 13;
	selp.b32 	%r664, %r663, %r658, %p99;
	add.s32 	%r665, %r663, %r660;
	setp.eq.s32 	%p100, %r389, 14;
	selp.b32 	%r666, %r665, %r664, %p100;
	add.s32 	%r667, %r665, %r661;
	setp.eq.s32 	%p101, %r389, 15;
	selp.b32 	%r668, %r667, %r666, %p101;
	add.s32 	%r458, %r667, %r662;
	setp.gt.u32 	%p102, %r1536, 31;
	setp.lt.u32 	%p103, %r1536, 32;
	setp.eq.s32 	%p104, %r546, 0;
	selp.b32 	%r669, 0, %r624, %p104;
	add.s32 	%r1530, %r668, %r669;
	selp.b32 	%r460, %r624, %r1530, %p103;
	@%p102 bra 	$L__BB6_360;
	setp.ne.s32 	%p105, %r1536, 0;
	mul.wide.s32 	%rd44, %r1, 8;
	add.s64 	%rd27, %rd1, %rd44;
	@%p105 bra 	$L__BB6_344;
	st.shared.u32 	[_ZZN3cub18CUB_300001_SM_10006detail13unique_by_key28DeviceUniqueByKeySweepKernelINS2_10policy_hubIiiE10Policy1000EN6thrust24THRUST_300001_SM_1000_NS10device_ptrIiEENS8_6detail15normal_iteratorISA_EESA_SD_PjNS0_13ScanTileStateIjLb1EEEN4cuda3std3__48equal_toIiEEjNS2_11VSMemHelperEEEvT0_T1_T2_T3_T4_T5_T6_T7_iNS1_7vsmem_tEE19static_temp_storage+108], %r458;
	add.s64 	%rd45, %rd27, 256;
	mov.b32 	%r670, 100;
	// begin inline asm
	st.relaxed.gpu.v2.u32 [%rd45], {%r670, %r458};
	// end inline asm
$L__BB6_344:
	not.b32 	%r672, %r1536;
	add.s32 	%r1527, %r1, %r672;
	mov.u32 	%r673, %nctaid.x;
	setp.gt.u32 	%p106, %r673, 499;
	@%p106 bra 	$L__BB6_346;
	membar.cta;
	bra.uni 	$L__BB6_347;
$L__BB6_346:
	mov.b32 	%r674, 1045;
	// begin inline asm
	nanosleep.u32 %r674;
	// end inline asm
$L__BB6_347:
	mul.wide.s32 	%rd47, %r1527, 8;
	add.s64 	%rd48, %rd1, %rd47;
	add.s64 	%rd46, %rd48, 256;
	// begin inline asm
	ld.relaxed.gpu.v2.u32 {%r1528, %r1524}, [%rd46];
	// end inline asm
$L__BB6_348:
	setp.eq.s32 	%p107, %r1528, 99;
	mov.b32 	%r677, -1;
	vote.sync.any.pred 	%p108, %p107, %r677;
	not.pred 	%p109, %p108;
	@%p109 bra 	$L__BB6_350;
	// begin inline asm
	ld.relaxed.gpu.v2.u32 {%r1528, %r1524}, [%rd46];
	// end inline asm
	bra.uni 	$L__BB6_348;
$L__BB6_350:
	setp.eq.s32 	%p110, %r1528, 101;
	mov.b32 	%r704, -1;
	vote.sync.ballot.b32 	%r705, %p110, %r704;
	// begin inline asm
	mov.u32 %r679, %lanemask_ge;
	// end inline asm
	and.b32  	%r706, %r705, %r679;
	or.b32  	%r707, %r706, -2147483648;
	add.s32 	%r708, %r707, -1;
	not.b32 	%r709, %r707;
	and.b32  	%r710, %r709, %r708;
	popc.b32 	%r683, %r710;
	mov.b32 	%r682, 1;
	// begin inline asm
	shfl.sync.down.b32 %r680, %r1524, %r682, %r683, %r704;
	// end inline asm
	setp.lt.s32 	%p112, %r546, %r683;
	selp.b32 	%r711, %r680, 0, %p112;
	add.s32 	%r686, %r711, %r1524;
	mov.b32 	%r687, 2;
	// begin inline asm
	shfl.sync.down.b32 %r685, %r686, %r687, %r683, %r704;
	// end inline asm
	add.s32 	%r471, %r546, 2;
	setp.gt.s32 	%p113, %r471, %r683;
	selp.b32 	%r712, 0, %r685, %p113;
	add.s32 	%r691, %r686, %r712;
	mov.b32 	%r692, 4;
	// begin inline asm
	shfl.sync.down.b32 %r690, %r691, %r692, %r683, %r704;
	// end inline asm
	add.s32 	%r472, %r546, 4;
	setp.gt.s32 	%p114, %r472, %r683;
	selp.b32 	%r713, 0, %r690, %p114;
	add.s32 	%r696, %r691, %r713;
	mov.b32 	%r697, 8;
	// begin inline asm
	shfl.sync.down.b32 %r695, %r696, %r697, %r683, %r704;
	// end inline asm
	add.s32 	%r473, %r546, 8;
	setp.gt.s32 	%p115, %r473, %r683;
	selp.b32 	%r714, 0, %r695, %p115;
	add.s32 	%r701, %r696, %r714;
	mov.b32 	%r702, 16;
	// begin inline asm
	shfl.sync.down.b32 %r700, %r701, %r702, %r683, %r704;
	// end inline asm
	add.s32 	%r474, %r546, 16;
	setp.gt.s32 	%p116, %r474, %r683;
	selp.b32 	%r715, 0, %r700, %p116;
	add.s32 	%r1525, %r701, %r715;
	add.s64 	%rd29, %rd1, 256;
$L__BB6_351:
	setp.ne.s32 	%p117, %r1528, 101;
	mov.b32 	%r716, -1;
	vote.sync.all.pred 	%p118, %p117, %r716;
	not.pred 	%p119, %p118;
	@%p119 bra 	$L__BB6_356;
	mul.wide.s32 	%rd55, %r1527, 8;
	add.s64 	%rd56, %rd29, %rd55;
	add.s64 	%rd54, %rd56, -256;
	// begin inline asm
	ld.relaxed.gpu.v2.u32 {%r1528, %r1529}, [%rd54];
	// end inline asm
$L__BB6_353:
	setp.eq.s32 	%p155, %r1528, 99;
	mov.b32 	%r787, -1;
	vote.sync.any.pred 	%p156, %p155, %r787;
	not.pred 	%p157, %p156;
	@%p157 bra 	$L__BB6_355;
	// begin inline asm
	ld.relaxed.gpu.v2.u32 {%r1528, %r1529}, [%rd54];
	// end inline asm
	bra.uni 	$L__BB6_353;
$L__BB6_355:
	setp.eq.s32 	%p158, %r1528, 101;
	mov.b32 	%r813, -1;
	vote.sync.ballot.b32 	%r814, %p158, %r813;
	and.b32  	%r815, %r814, %r679;
	or.b32  	%r816, %r815, -2147483648;
	add.s32 	%r817, %r816, -1;
	not.b32 	%r818, %r816;
	and.b32  	%r819, %r818, %r817;
	popc.b32 	%r792, %r819;
	mov.b32 	%r791, 1;
	// begin inline asm
	shfl.sync.down.b32 %r789, %r1529, %r791, %r792, %r813;
	// end inline asm
	setp.lt.s32 	%p160, %r546, %r792;
	selp.b32 	%r820, %r789, 0, %p160;
	add.s32 	%r795, %r820, %r1529;
	mov.b32 	%r796, 2;
	// begin inline asm
	shfl.sync.down.b32 %r794, %r795, %r796, %r792, %r813;
	// end inline asm
	setp.gt.s32 	%p161, %r471, %r792;
	selp.b32 	%r821, 0, %r794, %p161;
	add.s32 	%r800, %r795, %r821;
	mov.b32 	%r801, 4;
	// begin inline asm
	shfl.sync.down.b32 %r799, %r800, %r801, %r792, %r813;
	// end inline asm
	setp.gt.s32 	%p162, %r472, %r792;
	selp.b32 	%r822, 0, %r799, %p162;
	add.s32 	%r805, %r800, %r822;
	mov.b32 	%r806, 8;
	// begin inline asm
	shfl.sync.down.b32 %r804, %r805, %r806, %r792, %r813;
	// end inline asm
	setp.gt.s32 	%p163, %r473, %r792;
	selp.b32 	%r823, 0, %r804, %p163;
	add.s32 	%r810, %r805, %r823;
	mov.b32 	%r811, 16;
	// begin inline asm
	shfl.sync.down.b32 %r809, %r810, %r811, %r792, %r813;
	// end inline asm
	setp.gt.s32 	%p164, %r474, %r792;
	selp.b32 	%r824, 0, %r809, %p164;
	add.s32 	%r825, %r824, %r1525;
	add.s32 	%r1525, %r825, %r810;
	add.s32 	%r1527, %r1527, -32;
	bra.uni 	$L__BB6_351;
$L__BB6_356:
	setp.ne.s32 	%p120, %r1536, 0;
	@%p120 bra 	$L__BB6_358;
	add.s32 	%r719, %r1525, %r458;
	add.s64 	%rd49, %rd27, 256;
	mov.b32 	%r718, 101;
	// begin inline asm
	st.relaxed.gpu.v2.u32 [%rd49], {%r718, %r719};
	// end inline asm
	st.shared.u32 	[_ZZN3cub18CUB_300001_SM_10006detail13unique_by_key28DeviceUniqueByKeySweepKernelINS2_10policy_hubIiiE10Policy1000EN6thrust24THRUST_300001_SM_1000_NS10device_ptrIiEENS8_6detail15normal_iteratorISA_EESA_SD_PjNS0_13ScanTileStateIjLb1EEEN4cuda3std3__48equal_toIiEEjNS2_11VSMemHelperEEEvT0_T1_T2_T3_T4_T5_T6_T7_iNS1_7vsmem_tEE19static_temp_storage+100], %r1525;
	st.shared.u32 	[_ZZN3cub18CUB_300001_SM_10006detail13unique_by_key28DeviceUniqueByKeySweepKernelINS2_10policy_hubIiiE10Policy1000EN6thrust24THRUST_300001_SM_1000_NS10device_ptrIiEENS8_6detail15normal_iteratorISA_EESA_SD_PjNS0_13ScanTileStateIjLb1EEEN4cuda3std3__48equal_toIiEEjNS2_11VSMemHelperEEEvT0_T1_T2_T3_T4_T5_T6_T7_iNS1_7vsmem_tEE19static_temp_storage+104], %r719;
$L__BB6_358:
	setp.ne.s32 	%p121, %r546, 0;
	mov.u32 	%r1530, %r460;
	@%p121 bra 	$L__BB6_360;
	st.shared.u32 	[_ZZN3cub18CUB_300001_SM_10006detail13unique_by_key28DeviceUniqueByKeySweepKernelINS2_10policy_hubIiiE10Policy1000EN6thrust24THRUST_300001_SM_1000_NS10device_ptrIiEENS8_6detail15normal_iteratorISA_EESA_SD_PjNS0_13ScanTileStateIjLb1EEEN4cuda3std3__48equal_toIiEEjNS2_11VSMemHelperEEEvT0_T1_T2_T3_T4_T5_T6_T7_iNS1_7vsmem_tEE19static_temp_storage+80], %r1525;
	mov.u32 	%r1530, %r1525;
$L__BB6_360:
	setp.eq.s32 	%p122, %r1536, 0;
	bar.sync 	0;
	mov.u32 	%r720, _ZZN3cub18CUB_300001_SM_10006detail13unique_by_key28DeviceUniqueByKeySweepKernelINS2_10policy_hubIiiE10Policy1000EN6thrust24THRUST_300001_SM_1000_NS10device_ptrIiEENS8_6detail15normal_iteratorISA_EESA_SD_PjNS0_13ScanTileStateIjLb1EEEN4cuda3std3__48equal_toIiEEjNS2_11VSMemHelperEEEvT0_T1_T2_T3_T4_T5_T6_T7_iNS1_7vsmem_tEE19static_temp_storage;
	ld.shared.u32 	%r721, [_ZZN3cub18CUB_300001_SM_10006detail13unique_by_key28DeviceUniqueByKeySweepKernelINS2_10policy_hubIiiE10Policy1000EN6thrust24THRUST_300001_SM_1000_NS10device_ptrIiEENS8_6detail15normal_iteratorISA_EESA_SD_PjNS0_13ScanTileStateIjLb1EEEN4cuda3std3__48equal_toIiEEjNS2_11VSMemHelperEEEvT0_T1_T2_T3_T4_T5_T6_T7_iNS1_7vsmem_tEE19static_temp_storage+80];
	selp.b32 	%r722, 0, %r721, %p122;
	add.s32 	%r723, %r722, %r1530;
	selp.u32 	%r724, 1, 0, %p14;
	add.s32 	%r490, %r723, %r724;
	selp.u32 	%r725, 1, 0, %p15;
	add.s32 	%r726, %r725, %r724;
	add.s32 	%r491, %r726, %r723;
	add.s32 	%r492, %r453, %r723;
	selp.u32 	%r727, 1, 0, %p17;
	add.s32 	%r493, %r492, %r727;
	selp.u32 	%r728, 1, 0, %p18;
	add.s32 	%r494, %r493, %r728;
	selp.u32 	%r729, 1, 0, %p19;
	add.s32 	%r495, %r494, %r729;
	selp.u32 	%r730, 1, 0, %p20;
	add.s32 	%r496, %r495, %r730;
	selp.u32 	%r731, 1, 0, %p21;
	add.s32 	%r497, %r496, %r731;
	add.s32 	%r498, %r454, %r723;
	selp.u32 	%r732, 1, 0, %p23;
	add.s32 	%r499, %r498, %r732;
	add.s32 	%r500, %r455, %r723;
	selp.u32 	%r733, 1, 0, %p25;
	add.s32 	%r501, %r500, %r733;
	selp.u32 	%r734, 1, 0, %p26;
	add.s32 	%r502, %r501, %r734;
	ld.shared.v2.u32 	{%r735, %r736}, [_ZZN3cub18CUB_300001_SM_10006detail13unique_by_key28DeviceUniqueByKeySweepKernelINS2_10policy_hubIiiE10Policy1000EN6thrust24THRUST_300001_SM_1000_NS10device_ptrIiEENS8_6detail15normal_iteratorISA_EESA_SD_PjNS0_13ScanTileStateIjLb1EEEN4cuda3std3__48equal_toIiEEjNS2_11VSMemHelperEEEvT0_T1_T2_T3_T4_T5_T6_T7_iNS1_7vsmem_tEE19static_temp_storage+104];
	ld.shared.u32 	%r503, [_ZZN3cub18CUB_300001_SM_10006detail13unique_by_key28DeviceUniqueByKeySweepKernelINS2_10policy_hubIiiE10Policy1000EN6thrust24THRUST_300001_SM_1000_NS10device_ptrIiEENS8_6detail15normal_iteratorISA_EESA_SD_PjNS0_13ScanTileStateIjLb1EEEN4cuda3std3__48equal_toIiEEjNS2_11VSMemHelperEEEvT0_T1_T2_T3_T4_T5_T6_T7_iNS1_7vsmem_tEE19static_temp_storage+100];
	sub.s32 	%r737, 7168, %r193;
	sub.s32 	%r504, %r736, %r737;
	sub.s32 	%r1537, %r735, %r737;
	bar.sync 	0;
	sub.s32 	%r738, %r723, %r503;
	shl.b32 	%r739, %r738, 2;
	add.s32 	%r506, %r720, %r739;
	not.pred 	%p123, %p14;
	@%p123 bra 	$L__BB6_362;
	st.shared.u32 	[%r506], %r392;
$L__BB6_362:
	sub.s32 	%r740, %r490, %r503;
	shl.b32 	%r741, %r740, 2;
	mov.u32 	%r742, _ZZN3cub18CUB_300001_SM_10006detail13unique_by_key28DeviceUniqueByKeySweepKernelINS2_10policy_hubIiiE10Policy1000EN6thrust24THRUST_300001_SM_1000_NS10device_ptrIiEENS8_6detail15normal_iteratorISA_EESA_SD_PjNS0_13ScanTileStateIjLb1EEEN4cuda3std3__48equal_toIiEEjNS2_11VSMemHelperEEEvT0_T1_T2_T3_T4_T5_T6_T7_iNS1_7vsmem_tEE19static_temp_storage;
	add.s32 	%r507, %r742, %r741;
	not.pred 	%p124, %p15;
	@%p124 bra 	$L__BB6_364;
	st.shared.u32 	[%r507], %r393;
$L__BB6_364:
	sub.s32 	%r743, %r491, %r503;
	shl.b32 	%r744, %r743, 2;
	mov.u32 	%r745, _ZZN3cub18CUB_300001_SM_10006detail13unique_by_key28DeviceUniqueByKeySweepKernelINS2_10policy_hubIiiE10Policy1000EN6thrust24THRUST_300001_SM_1000_NS10device_ptrIiEENS8_6detail15normal_iteratorISA_EESA_SD_PjNS0_13ScanTileStateIjLb1EEEN4cuda3std3__48equal_toIiEEjNS2_11VSMemHelperEEEvT0_T1_T2_T3_T4_T5_T6_T7_iNS1_7vsmem_tEE19static_temp_storage;
	add.s32 	%r508, %r745, %r744;
	not.pred 	%p125, %p16;
	@%p125 bra 	$L__BB6_366;
	st.shared.u32 	[%r508], %r394;
$L__BB6_366:
	sub.s32 	%r746, %r492, %r503;
	shl.b32 	%r747, %r746, 2;
	mov.u32 	%r748, _ZZN3cub18CUB_300001_SM_10006detail13unique_by_key28DeviceUniqueByKeySweepKernelINS2_10policy_hubIiiE10Policy1000EN6thrust24THRUST_300001_SM_1000_NS10device_ptrIiEENS8_6detail15normal_iteratorISA_EESA_SD_PjNS0_13ScanTileStateIjLb1EEEN4cuda3std3__48equal_toIiEEjNS2_11VSMemHelperEEEvT0_T1_T2_T3_T4_T5_T6_T7_iNS1_7vsmem_tEE19static_temp_storage;
	add.s32 	%r509, %r748, %r747;
	not.pred 	%p126, %p17;
	@%p126 bra 	$L__BB6_368;
	st.shared.u32 	[%r509], %r395;
$L__BB6_368:
	sub.s32 	%r749, %r493, %r503;
	shl.b32 	%r750, %r749, 2;
	mov.u32 	%r751, _ZZN3cub18CUB_300001_SM_10006detail13unique_by_key28DeviceUniqueByKeySweepKernelINS2_10policy_hubIiiE10Policy1000EN6thrust24THRUST_300001_SM_1000_NS10device_ptrIiEENS8_6detail15normal_iteratorISA_EESA_SD_PjNS0_13ScanTileStateIjLb1EEEN4cuda3std3__48equal_toIiEEjNS2_11VSMemHelperEEEvT0_T1_T2_T3_T4_T5_T6_T7_iNS1_7vsmem_tEE19static_temp_storage;
	add.s32 	%r510, %r751, %r750;
	not.pred 	%p127, %p18;
	@%p127 bra 	$L__BB6_370;
	st.shared.u32 	[%r510], %r396;
$L__BB6_370:
	sub.s32 	%r752, %r494, %r503;
	shl.b32 	%r753, %r752, 2;
	mov.u32 	%r754, _ZZN3cub18CUB_300001_SM_10006detail13unique_by_key28DeviceUniqueByKeySweepKernelINS2_10policy_hubIiiE10Policy1000EN6thrust24THRUST_300001_SM_1000_NS10device_ptrIiEENS8_6detail15normal_iteratorISA_EESA_SD_PjNS0_13ScanTileStateIjLb1EEEN4cuda3std3__48equal_toIiEEjNS2_11VSMemHelperEEEvT0_T1_T2_T3_T4_T5_T6_T7_iNS1_7vsmem_tEE19static_temp_storage;
	add.s32 	%r511, %r754, %r753;
	not.pred 	%p128, %p19;
	@%p128 bra 	$L__BB6_372;
	st.shared.u32 	[%r511], %r397;
$L__BB6_372:
	sub.s32 	%r755, %r495, %r503;
	shl.b32 	%r756, %r755, 2;
	mov.u32 	%r757, _ZZN3cub18CUB_300001_SM_10006detail13unique_by_key28DeviceUniqueByKeySweepKernelINS2_10policy_hubIiiE10Policy1000EN6thrust24THRUST_300001_SM_1000_NS10device_ptrIiEENS8_6detail15normal_iteratorISA_EESA_SD_PjNS0_13ScanTileStateIjLb1EEEN4cuda3std3__48equal_toIiEEjNS2_11VSMemHelperEEEvT0_T1_T2_T3_T4_T5_T6_T7_iNS1_7vsmem_tEE19static_temp_storage;
	add.s32 	%r512, %r757, %r756;
	not.pred 	%p129, %p20;
	@%p129 bra 	$L__BB6_374;
	st.shared.u32 	[%r512], %r398;
$L__BB6_374:
	sub.s32 	%r758, %r496, %r503;
	shl.b32 	%r759, %r758, 2;
	mov.u32 	%r760, _ZZN3cub18CUB_300001_SM_10006detail13unique_by_key28DeviceUniqueByKeySweepKernelINS2_10policy_hubIiiE10Policy1000EN6thrust24THRUST_300001_SM_1000_NS10device_ptrIiEENS8_6detail15normal_iteratorISA_EESA_SD_PjNS0_13ScanTileStateIjLb1EEEN4cuda3std3__48equal_toIiEEjNS2_11VSMemHelperEEEvT0_T1_T2_T3_T4_T5_T6_T7_iNS1_7vsmem_tEE19static_temp_storage;
	add.s32 	%r513, %r760, %r759;
	not.pred 	%p130, %p21;
	@%p130 bra 	$L__BB6_376;
	st.shared.u32 	[%r513], %r399;
$L__BB6_376:
	sub.s32 	%r761, %r497, %r503;
	shl.b32 	%r762, %r761, 2;
	mov.u32 	%r763, _ZZN3cub18CUB_300001_SM_10006detail13unique_by_key28DeviceUniqueByKeySweepKernelINS2_10policy_hubIiiE10Policy1000EN6thrust24THRUST_300001_SM_1000_NS10device_ptrIiEENS8_6detail15normal_iteratorISA_EESA_SD_PjNS0_13ScanTileStateIjLb1EEEN4cuda3std3__48equal_toIiEEjNS2_11VSMemHelperEEEvT0_T1_T2_T3_T4_T5_T6_T7_iNS1_7vsmem_tEE19static_temp_storage;
	add.s32 	%r514, %r763, %r762;
	not.pred 	%p131, %p22;
	@%p131 bra 	$L__BB6_378;
	st.shared.u32 	[%r514], %r400;
$L__BB6_378:
	sub.s32 	%r764, %r498, %r503;
	shl.b32 	%r765, %r764, 2;
	mov.u32 	%r766, _ZZN3cub18CUB_300001_SM_10006detail13unique_by_key28DeviceUniqueByKeySweepKernelINS2_10policy_hubIiiE10Policy1000EN6thrust24THRUST_300001_SM_1000_NS10device_ptrIiEENS8_6detail15normal_iteratorISA_EESA_SD_PjNS0_13ScanTileStateIjLb1EEEN4cuda3std3__48equal_toIiEEjNS2_11VSMemHelperEEEvT0_T1_T2_T3_T4_T5_T6_T7_iNS1_7vsmem_tEE19static_temp_storage;
	add.s32 	%r515, %r766, %r765;
	not.pred 	%p132, %p23;
	@%p132 bra 	$L__BB6_380;
	st.shared.u32 	[%r515], %r401;
$L__BB6_380:
	sub.s32 	%r767, %r499, %r503;
	shl.b32 	%r768, %r767, 2;
	mov.u32 	%r769, _ZZN3cub18CUB_300001_SM_10006detail13unique_by_key28DeviceUniqueByKeySweepKernelINS2_10policy_hubIiiE10Policy1000EN6thrust24THRUST_300001_SM_1000_NS10device_ptrIiEENS8_6detail15normal_iteratorISA_EESA_SD_PjNS0_13ScanTileStateIjLb1EEEN4cuda3std3__48equal_toIiEEjNS2_11VSMemHelperEEEvT0_T1_T2_T3_T4_T5_T6_T7_iNS1_7vsmem_tEE19static_temp_storage;
	add.s32 	%r516, %r769, %r768;
	not.pred 	%p133, %p24;
	@%p133 bra 	$L__BB6_382;
	st.shared.u32 	[%r516], %r402;
$L__BB6_382:
	sub.s32 	%r770, %r500, %r503;
	shl.b32 	%r771, %r770, 2;
	mov.u32 	%r772, _ZZN3cub18CUB_300001_SM_10006detail13unique_by_key28DeviceUniqueByKeySweepKernelINS2_10policy_hubIiiE10Policy1000EN6thrust24THRUST_300001_SM_1000_NS10device_ptrIiEENS8_6detail15normal_iteratorISA_EESA_SD_PjNS0_13ScanTileStateIjLb1EEEN4cuda3std3__48equal_toIiEEjNS2_11VSMemHelperEEEvT0_T1_T2_T3_T4_T5_T6_T7_iNS1_7vsmem_tEE19static_temp_storage;
	add.s32 	%r517, %r772, %r771;
	not.pred 	%p134, %p25;
	@%p134 bra 	$L__BB6_384;
	st.shared.u32 	[%r517], %r403;
$L__BB6_384:
	sub.s32 	%r773, %r501, %r503;
	shl.b32 	%r774, %r773, 2;
	mov.u32 	%r775, _ZZN3cub18CUB_300001_SM_10006detail13unique_by_key28DeviceUniqueByKeySweepKernelINS2_10policy_hubIiiE10Policy1000EN6thrust24THRUST_300001_SM_1000_NS10device_ptrIiEENS8_6detail15normal_iteratorISA_EESA_SD_PjNS0_13ScanTileStateIjLb1EEEN4cuda3std3__48equal_toIiEEjNS2_11VSMemHelperEEEvT0_T1_T2_T3_T4_T5_T6_T7_iNS1_7vsmem_tEE19static_temp_storage;
	add.s32 	%r518, %r775, %r774;
	not.pred 	%p135, %p26;
	@%p135 bra 	$L__BB6_386;
	st.shared.u32 	[%r518], %r404;
$L__BB6_386:
	sub.s32 	%r776, %r502, %r503;
	shl.b32 	%r777, %r776, 2;
	mov.u32 	%r778, _ZZN3cub18CUB_300001_SM_10006detail13unique_by_key28DeviceUniqueByKeySweepKernelINS2_10policy_hubIiiE10Policy1000EN6thrust24THRUST_300001_SM_1000_NS10device_ptrIiEENS8_6detail15normal_iteratorISA_EESA_SD_PjNS0_13ScanTileStateIjLb1EEEN4cuda3std3__48equal_toIiEEjNS2_11VSMemHelperEEEvT0_T1_T2_T3_T4_T5_T6_T7_iNS1_7vsmem_tEE19static_temp_storage;
	add.s32 	%r519, %r778, %r777;
	not.pred 	%p136, %p27;
	@%p136 bra 	$L__BB6_388;
	st.shared.u32 	[%r519], %r405;
$L__BB6_388:
	bar.sync 	0;
	setp.ge.s32 	%p137, %r1536, %r504;
	@%p137 bra 	$L__BB6_391;
	add.s32 	%r1532, %r1536, %r503;
	shl.b32 	%r779, %r1536, 2;
	mov.u32 	%r780, _ZZN3cub18CUB_300001_SM_10006detail13unique_by_key28DeviceUniqueByKeySweepKernelINS2_10policy_hubIiiE10Policy1000EN6thrust24THRUST_300001_SM_1000_NS10device_ptrIiEENS8_6detail15normal_iteratorISA_EESA_SD_PjNS0_13ScanTileStateIjLb1EEEN4cuda3std3__48equal_toIiEEjNS2_11VSMemHelperEEEvT0_T1_T2_T3_T4_T5_T6_T7_iNS1_7vsmem_tEE19static_temp_storage;
	add.s32 	%r1531, %r780, %r779;
	mov.u32 	%r1533, %r1536;
$L__BB6_390:
	.pragma "nounroll";
	mul.wide.u32 	%rd50, %r1532, 4;
	add.s64 	%rd51, %rd4, %rd50;
	ld.shared.u32 	%r781, [%r1531];
	st.global.u32 	[%rd51], %r781;
	add.s32 	%r1533, %r1533, 512;
	add.s32 	%r1532, %r1532, 512;
	add.s32 	%r1531, %r1531, 2048;
	setp.lt.s32 	%p138, %r1533, %r504;
	@%p138 bra 	$L__BB6_390;
$L__BB6_391:
	bar.sync 	0;
	bar.sync 	0;
	not.pred 	%p139, %p14;
	@%p139 bra 	$L__BB6_393;
	st.shared.u32 	[%r506], %r436;
$L__BB6_393:
	not.pred 	%p140, %p15;
	@%p140 bra 	$L__BB6_395;
	st.shared.u32 	[%r507], %r435;
$L__BB6_395:
	not.pred 	%p141, %p16;
	@%p141 bra 	$L__BB6_397;
	st.shared.u32 	[%r508], %r438;
$L__BB6_397:
	not.pred 	%p142, %p17;
	@%p142 bra 	$L__BB6_399;
	st.shared.u32 	[%r509], %r437;
$L__BB6_399:
	not.pred 	%p143, %p18;
	@%p143 bra 	$L__BB6_401;
	st.shared.u32 	[%r510], %r440;
$L__BB6_401:
	not.pred 	%p144, %p19;
	@%p144 bra 	$L__BB6_403;
	st.shared.u32 	[%r511], %r439;
$L__BB6_403:
	not.pred 	%p145, %p20;
	@%p145 bra 	$L__BB6_405;
	st.shared.u32 	[%r512], %r442;
$L__BB6_405:
	not.pred 	%p146, %p21;
	@%p146 bra 	$L__BB6_407;
	st.shared.u32 	[%r513], %r441;
$L__BB6_407:
	not.pred 	%p147, %p22;
	@%p147 bra 	$L__BB6_409;
	st.shared.u32 	[%r514], %r444;
$L__BB6_409:
	not.pred 	%p148, %p23;
	@%p148 bra 	$L__BB6_411;
	st.shared.u32 	[%r515], %r443;
$L__BB6_411:
	not.pred 	%p149, %p24;
	@%p149 bra 	$L__BB6_413;
	st.shared.u32 	[%r516], %r446;
$L__BB6_413:
	not.pred 	%p150, %p25;
	@%p150 bra 	$L__BB6_415;
	st.shared.u32 	[%r517], %r445;
$L__BB6_415:
	not.pred 	%p151, %p26;
	@%p151 bra 	$L__BB6_417;
	st.shared.u32 	[%r518], %r448;
$L__BB6_417:
	not.pred 	%p152, %p27;
	@%p152 bra 	$L__BB6_419;
	st.shared.u32 	[%r519], %r447;
$L__BB6_419:
	setp.ge.s32 	%p153, %r1536, %r504;
	bar.sync 	0;
	@%p153 bra 	$L__BB6_422;
	add.s32 	%r1535, %r1536, %r503;
	shl.b32 	%r782, %r1536, 2;
	mov.u32 	%r783, _ZZN3cub18CUB_300001_SM_10006detail13unique_by_key28DeviceUniqueByKeySweepKernelINS2_10policy_hubIiiE10Policy1000EN6thrust24THRUST_300001_SM_1000_NS10device_ptrIiEENS8_6detail15normal_iteratorISA_EESA_SD_PjNS0_13ScanTileStateIjLb1EEEN4cuda3std3__48equal_toIiEEjNS2_11VSMemHelperEEEvT0_T1_T2_T3_T4_T5_T6_T7_iNS1_7vsmem_tEE19static_temp_storage;
	add.s32 	%r1534, %r783, %r782;
$L__BB6_421:
	.pragma "nounroll";
	mul.wide.u32 	%rd52, %r1535, 4;
	add.s64 	%rd53, %rd5, %rd52;
	ld.shared.u32 	%r784, [%r1534];
	st.global.u32 	[%rd53], %r784;
	add.s32 	%r1536, %r1536, 512;
	add.s32 	%r1535, %r1535, 512;
	add.s32 	%r1534, %r1534, 2048;
	setp.lt.s32 	%p154, %r1536, %r504;
	@%p154 bra 	$L__BB6_421;
$L__BB6_422:
	bar.sync 	0;
$L__BB6_423:
	mov.u32 	%r975, %tid.x;
	setp.ne.s32 	%p271, %r975, 0;
	@%p271 bra 	$L__BB6_425;
	ld.param.u64 	%rd101, [_ZN3cub18CUB_300001_SM_10006detail13unique_by_key28DeviceUniqueByKeySweepKernelINS2_10policy_hubIiiE10Policy1000EN6thrust24THRUST_300001_SM_1000_NS10device_ptrIiEENS8_6detail15normal_iteratorISA_EESA_SD_PjNS0_13ScanTileStateIjLb1EEEN4cuda3std3__48equal_toIiEEjNS2_11VSMemHelperEEEvT0_T1_T2_T3_T4_T5_T6_T7_iNS1_7vsmem_tE_param_4];
	cvta.to.global.u64 	%rd69, %rd101;
	st.global.u32 	[%rd69], %r1537;
$L__BB6_425:
	ret;

}
	// .globl	_ZN3cub18CUB_300001_SM_10006detail13unique_by_key28DeviceUniqueByKeySweepKernelINS2_10policy_hubIiiE10Policy1000EN6thrust24THRUST_300001_SM_1000_NS10device_ptrIiEENS8_6detail15normal_iteratorISA_EESA_SD_PmNS0_13ScanTileStateIyLb1EEEN4cuda3std3__48equal_toIiEEyNS2_11VSMemHelperEEEvT0_T1_T2_T3_T4_T5_T6_T7_iNS1_7vsmem_tE
.visible .entry _ZN3cub18CUB_300001_SM_10006detail13unique_by_key28DeviceUniqueByKeySweepKernelINS2_10policy_hubIiiE10Policy1000EN6thrust24THRUST_300001_SM_1000_NS10device_ptrIiEENS8_6detail15normal_iteratorISA_EESA_SD_PmNS0_13ScanTileStateIyLb1EEEN4cuda3std3__48equal_toIiEEyNS2_11VSMemHelperEEEvT0_T1_T2_T3_T4_T5_T6_T7_iNS1_7vsmem_tE(
	.param .align 8 .b8 _ZN3cub18CUB_300001_SM_10006detail13unique_by_key28DeviceUniqueByKeySweepKernelINS2_10policy_hubIiiE10Policy1000EN6thrust24THRUST_300001_SM_1000_NS10device_ptrIiEENS8_6detail15normal_iteratorISA_EESA_SD_PmNS0_13ScanTileStateIyLb1EEEN4cuda3std3__48equal_toIiEEyNS2_11VSMemHelperEEEvT0_T1_T2_T3_T4_T5_T6_T7_iNS1_7vsmem_tE_param_0[8],
	.param .align 8 .b8 _ZN3cub18CUB_300001_SM_10006detail13unique_by_key28DeviceUniqueByKeySweepKernelINS2_10policy_hubIiiE10Policy1000EN6thrust24THRUST_300001_SM_1000_NS10device_ptrIiEENS8_6detail15normal_iteratorISA_EESA_SD_PmNS0_13ScanTileStateIyLb1EEEN4cuda3std3__48equal_toIiEEyNS2_11VSMemHelperEEEvT0_T1_T2_T3_T4_T5_T6_T7_iNS1_7vsmem_tE_param_1[8],
	.param .align 8 .b8 _ZN3cub18CUB_300001_SM_10006detail13unique_by_key28DeviceUniqueByKeySweepKernelINS2_10policy_hubIiiE10Policy1000EN6thrust24THRUST_300001_SM_1000_NS10device_ptrIiEENS8_6detail15normal_iteratorISA_EESA_SD_PmNS0_13ScanTileStateIyLb1EEEN4cuda3std3__48equal_toIiEEyNS2_11VSMemHelperEEEvT0_T1_T2_T3_T4_T5_T6_T7_iNS1_7vsmem_tE_param_2[8],
	.param .align 8 .b8 _ZN3cub18CUB_300001_SM_10006detail13unique_by_key28DeviceUniqueByKeySweepKernelINS2_10policy_hubIiiE10Policy1000EN6thrust24THRUST_300001_SM_1000_NS10device_ptrIiEENS8_6detail15normal_iteratorISA_EESA_SD_PmNS0_13ScanTileStateIyLb1EEEN4cuda3std3__48equal_toIiEEyNS2_11VSMemHelperEEEvT0_T1_T2_T3_T4_T5_T6_T7_iNS1_7vsmem_tE_param_3[8],
	.param .u64 .ptr .align 1 _ZN3cub18CUB_300001_SM_10006detail13unique_by_key28DeviceUniqueByKeySweepKernelINS2_10policy_hubIiiE10Policy1000EN6thrust24THRUST_300001_SM_1000_NS10device_ptrIiEENS8_6detail15normal_iteratorISA_EESA_SD_PmNS0_13ScanTileStateIyLb1EEEN4cuda3std3__48equal_toIiEEyNS2_11VSMemHelperEEEvT0_T1_T2_T3_T4_T5_T6_T7_iNS1_7vsmem_tE_param_4,
	.param .align 8 .b8 _ZN3cub18CUB_300001_SM_10006detail13unique_by_key28DeviceUniqueByKeySweepKernelINS2_10policy_hubIiiE10Policy1000EN6thrust24THRUST_300001_SM_1000_NS10device_ptrIiEENS8_6detail15normal_iteratorISA_EESA_SD_PmNS0_13ScanTileStateIyLb1EEEN4cuda3std3__48equal_toIiEEyNS2_11VSMemHelperEEEvT0_T1_T2_T3_T4_T5_T6_T7_iNS1_7vsmem_tE_param_5[8],
	.param .align 1 .b8 _ZN3cub18CUB_300001_SM_10006detail13unique_by_key28DeviceUniqueByKeySweepKernelINS2_10policy_hubIiiE10Policy1000EN6thrust24THRUST_300001_SM_1000_NS10device_ptrIiEENS8_6detail15normal_iteratorISA_EESA_SD_PmNS0_13ScanTileStateIyLb1EEEN4cuda3std3__48equal_toIiEEyNS2_11VSMemHelperEEEvT0_T1_T2_T3_T4_T5_T6_T7_iNS1_7vsmem_tE_param_6[1],
	.param .u64 _ZN3cub18CUB_300001_SM_10006detail13unique_by_key28DeviceUniqueByKeySweepKernelINS2_10policy_hubIiiE10Policy1000EN6thrust24THRUST_300001_SM_1000_NS10device_ptrIiEENS8_6detail15normal_iteratorISA_EESA_SD_PmNS0_13ScanTileStateIyLb1EEEN4cuda3std3__48equal_toIiEEyNS2_11VSMemHelperEEEvT0_T1_T2_T3_T4_T5_T6_T7_iNS1_7vsmem_tE_param_7,
	.param .u32 _ZN3cub18CUB_300001_SM_10006detail13unique_by_key28DeviceUniqueByKeySweepKernelINS2_10policy_hubIiiE10Policy1000EN6thrust24THRUST_300001_SM_1000_NS10device_ptrIiEENS8_6detail15normal_iteratorISA_EESA_SD_PmNS0_13ScanTileStateIyLb1EEEN4cuda3std3__48equal_toIiEEyNS2_11VSMemHelperEEEvT0_T1_T2_T3_T4_T5_T6_T7_iNS1_7vsmem_tE_param_8,
	.param .align 8 .b8 _ZN3cub18CUB_300001_SM_10006detail13unique_by_key28DeviceUniqueByKeySweepKernelINS2_10policy_hubIiiE10Policy1000EN6thrust24THRUST_300001_SM_1000_NS10device_ptrIiEENS8_6detail15normal_iteratorISA_EESA_SD_PmNS0_13ScanTileStateIyLb1EEEN4cuda3std3__48equal_toIiEEyNS2_11VSMemHelperEEEvT0_T1_T2_T3_T4_T5_T6_T7_iNS1_7vsmem_tE_param_9[8]
)
.maxntid 512
{
	.reg .pred 	%p<490>;
	.reg .b32 	%r<1461>;
	.reg .b64 	%rd<809>;
	// demoted variable
	.shared .align 16 .b8 _ZZN3cub18CUB_300001_SM_10006detail13unique_by_key28DeviceUniqueByKeySweepKernelINS2_10policy_hubIiiE10Policy1000EN6thrust24THRUST_300001_SM_1000_NS10device_ptrIiEENS8_6detail15normal_iteratorISA_EESA_SD_PmNS0_13ScanTileStateIyLb1EEEN4cuda3std3__48equal_toIiEEyNS2_11VSMemHelperEEEvT0_T1_T2_T3_T4_T5_T6_T7_iNS1_7vsmem_tEE19static_temp_storage[28672];
	ld.param.u64 	%rd1, [_ZN3cub18CUB_300001_SM_10006detail13unique_by_key28DeviceUniqueByKeySweepKernelINS2_10policy_hubIiiE10Policy1000EN6thrust24THRUST_300001_SM_1000_NS10device_ptrIiEENS8_6detail15normal_iteratorISA_EESA_SD_PmNS0_13ScanTileStateIyLb1EEEN4cuda3std3__48equal_toIiEEyNS2_11VSMemHelperEEEvT0_T1_T2_T3_T4_T5_T6_T7_iNS1_7vsmem_tE_param_5];
	ld.param.u64 	%rd145, [_ZN3cub18CUB_300001_SM_10006detail13unique_by_key28DeviceUniqueByKeySweepKernelINS2_10policy_hubIiiE10Policy1000EN6thrust24THRUST_300001_SM_1000_NS10device_ptrIiEENS8_6detail15normal_iteratorISA_EESA_SD_PmNS0_13ScanTileStateIyLb1EEEN4cuda3std3__48equal_toIiEEyNS2_11VSMemHelperEEEvT0_T1_T2_T3_T4_T5_T6_T7_iNS1_7vsmem_tE_param_3];
	ld.param.u64 	%rd146, [_ZN3cub18CUB_300001_SM_10006detail13unique_by_key28DeviceUniqueByKeySweepKernelINS2_10policy_hubIiiE10Policy1000EN6thrust24THRUST_300001_SM_1000_NS10device_ptrIiEENS8_6detail15normal_iteratorISA_EESA_SD_PmNS0_13ScanTileStateIyLb1EEEN4cuda3std3__48equal_toIiEEyNS2_11VSMemHelperEEEvT0_T1_T2_T3_T4_T5_T6_T7_iNS1_7vsmem_tE_param_2];
	ld.param.u64 	%rd147, [_ZN3cub18CUB_300001_SM_10006detail13unique_by_key28DeviceUniqueByKeySweepKernelINS2_10policy_hubIiiE10Policy1000EN6thrust24THRUST_300001_SM_1000_NS10device_ptrIiEENS8_6detail15normal_iteratorISA_EESA_SD_PmNS0_13ScanTileStateIyLb1EEEN4cuda3std3__48equal_toIiEEyNS2_11VSMemHelperEEEvT0_T1_T2_T3_T4_T5_T6_T7_iNS1_7vsmem_tE_param_1];
	ld.param.u64 	%rd148, [_ZN3cub18CUB_300001_SM_10006detail13unique_by_key28DeviceUniqueByKeySweepKernelINS2_10policy_hubIiiE10Policy1000EN6thrust24THRUST_300001_SM_1000_NS10device_ptrIiEENS8_6detail15normal_iteratorISA_EESA_SD_PmNS0_13ScanTileStateIyLb1EEEN4cuda3std3__48equal_toIiEEyNS2_11VSMemHelperEEEvT0_T1_T2_T3_T4_T5_T6_T7_iNS1_7vsmem_tE_param_0];
	ld.param.u32 	%r400, [_ZN3cub18CUB_300001_SM_10006detail13unique_by_key28DeviceUniqueByKeySweepKernelINS2_10policy_hubIiiE10Policy1000EN6thrust24THRUST_300001_SM_1000_NS10device_ptrIiEENS8_6detail15normal_iteratorISA_EESA_SD_PmNS0_13ScanTileStateIyLb1EEEN4cuda3std3__48equal_toIiEEyNS2_11VSMemHelperEEEvT0_T1_T2_T3_T4_T5_T6_T7_iNS1_7vsmem_tE_param_8];
	cvta.to.global.u64 	%rd2, %rd148;
	cvta.to.global.u64 	%rd3, %rd147;
	cvta.to.global.u64 	%rd4, %rd146;
	cvta.to.global.u64 	%rd5, %rd145;
	mov.u32 	%r401, %ctaid.x;
	mov.u32 	%r402, %nctaid.y;
	mov.u32 	%r403, %ctaid.y;
	mad.lo.s32 	%r1, %r401, %r402, %r403;
	mul.wide.s32 	%rd6, %r1, 7168;
	add.s32 	%r404, %r400, -1;
	setp.ge.s32 	%p28, %r1, %r404;
	@%p28 bra 	$L__BB7_157;
	setp.ne.s32 	%p272, %r1, 0;
	@%p272 bra 	$L__BB7_71;
	mov.u32 	%r1155, %tid.x;
	and.b32  	%r1156, %r1155, 31;
	and.b32  	%r1157, %r1155, 992;
	mul.lo.s32 	%r1158, %r1157, 14;
	or.b32  	%r1159, %r1158, %r1156;
	cvt.u64.u32 	%rd636, %r1159;
	add.s64 	%rd638, %rd6, %rd636;
	shl.b64 	%rd639, %rd638, 2;
	add.s64 	%rd640, %rd2, %rd639;
	ld.global.u32 	%r1164, [%rd640];
	ld.global.u32 	%r1165, [%rd640+128];
	ld.global.u32 	%r1166, [%rd640+256];
	ld.global.u32 	%r1167, [%rd640+384];
	ld.global.u32 	%r1168, [%rd640+512];
	ld.global.u32 	%r1169, [%rd640+640];
	ld.global.u32 	%r1170, [%rd640+768];
	ld.global.u32 	%r1171, [%rd640+896];
	ld.global.u32 	%r1172, [%rd640+1024];
	ld.global.u32 	%r1173, [%rd640+1152];
	ld.global.u32 	%r1174, [%rd640+1280];
	ld.global.u32 	%r1175, [%rd640+1408];
	ld.global.u32 	%r1176, [%rd640+1536];
	ld.global.u32 	%r1177, [%rd640+1664];
	// begin inline asm
	mov.u32 %r1154, %laneid;
	// end inline asm
	shr.u32 	%r1178, %r1155, 5;
	mad.lo.s32 	%r1179, %r1178, 448, %r1154;
	shl.b32 	%r1180, %r1179, 2;
	mov.u32 	%r1181, _ZZN3cub18CUB_300001_SM_10006detail13unique_by_key28DeviceUniqueByKeySweepKernelINS2_10policy_hubIiiE10Policy1000EN6thrust24THRUST_300001_SM_1000_NS10device_ptrIiEENS8_6detail15normal_iteratorISA_EESA_SD_PmNS0_13ScanTileStateIyLb1EEEN4cuda3std3__48equal_toIiEEyNS2_11VSMemHelperEEEvT0_T1_T2_T3_T4_T5_T6_T7_iNS1_7vsmem_tEE19static_temp_storage;
	add.s32 	%r1182, %r1181, %r1180;
	st.shared.u32 	[%r1182], %r1164;
	st.shared.u32 	[%r1182+128], %r1165;
	st.shared.u32 	[%r1182+256], %r1166;
	st.shared.u32 	[%r1182+384], %r1167;
	st.shared.u32 	[%r1182+512], %r1168;
	st.shared.u32 	[%r1182+640], %r1169;
	st.shared.u32 	[%r1182+768], %r1170;
	st.shared.u32 	[%r1182+896], %r1171;
	st.shared.u32 	[%r1182+1024], %r1172;
	st.shared.u32 	[%r1182+1152], %r1173;
	st.shared.u32 	[%r1182+1280], %r1174;
	st.shared.u32 	[%r1182+1408], %r1175;
	st.shared.u32 	[%r1182+1536], %r1176;
	st.shared.u32 	[%r1182+1664], %r1177;
	bar.warp.sync 	-1;
	mad.lo.s32 	%r1183, %r1154, 52, %r1182;
	ld.shared.v2.u32 	{%r3, %r4}, [%r1183];
	ld.shared.v2.u32 	{%r5, %r6}, [%r1183+8];
	ld.shared.v2.u32 	{%r7, %r8}, [%r1183+16];
	ld.shared.v2.u32 	{%r9, %r10}, [%r1183+24];
	ld.shared.v2.u32 	{%r11, %r12}, [%r1183+32];
	ld.shared.v2.u32 	{%r13, %r14}, [%r1183+40];
	ld.shared.v2.u32 	{%r15, %r16}, [%r1183+48];
	bar.sync 	0;
	add.s64 	%rd641, %rd3, %rd639;
	ld.global.u32 	%r1184, [%rd641];
	ld.global.u32 	%r1185, [%rd641+128];
	ld.global.u32 	%r1186, [%rd641+256];
	ld.global.u32 	%r1187, [%rd641+384];
	ld.global.u32 	%r1188, [%rd641+512];
	ld.global.u32 	%r1189, [%rd641+640];
	ld.global.u32 	%r1190, [%rd641+768];
	ld.global.u32 	%r1191, [%rd641+896];
	ld.global.u32 	%r1192, [%rd641+1024];
	ld.global.u32 	%r1193, [%rd641+1152];
	ld.global.u32 	%r1194, [%rd641+1280];
	ld.global.u32 	%r1195, [%rd641+1408];
	ld.global.u32 	%r1196, [%rd641+1536];
	ld.global.u32 	%r1197, [%rd641+1664];
	st.shared.u32 	[%r1182], %r1184;
	st.shared.u32 	[%r1182+128], %r1185;
	st.shared.u32 	[%r1182+256], %r1186;
	st.shared.u32 	[%r1182+384], %r1187;
	st.shared.u32 	[%r1182+512], %r1188;
	st.shared.u32 	[%r1182+640], %r1189;
	st.shared.u32 	[%r1182+768], %r1190;
	st.shared.u32 	[%r1182+896], %r1191;
	st.shared.u32 	[%r1182+1024], %r1192;
	st.shared.u32 	[%r1182+1152], %r1193;
	st.shared.u32 	[%r1182+1280], %r1194;
	st.shared.u32 	[%r1182+1408], %r1195;
	st.shared.u32 	[%r1182+1536], %r1196;
	st.shared.u32 	[%r1182+1664], %r1197;
	bar.warp.sync 	-1;
	ld.shared.v2.u32 	{%r18, %r17}, [%r1183];
	ld.shared.v2.u32 	{%r20, %r19}, [%r1183+8];
	ld.shared.v2.u32 	{%r22, %r21}, [%r1183+16];
	ld.shared.v2.u32 	{%r24, %r23}, [%r1183+24];
	ld.shared.v2.u32 	{%r26, %r25}, [%r1183+32];
	ld.shared.v2.u32 	{%r28, %r27}, [%r1183+40];
	ld.shared.v2.u32 	{%r30, %r29}, [%r1183+48];
	bar.sync 	0;
	shl.b32 	%r1198, %r1155, 2;
	add.s32 	%r1199, %r1181, %r1198;
	add.s32 	%r31, %r1199, 2240;
	st.shared.u32 	[%r1199+2240], %r16;
	bar.sync 	0;
	setp.eq.s32 	%p379, %r1155, 0;
	mov.b64 	%rd784, 1;
	@%p379 bra 	$L__BB7_4;
	ld.shared.u32 	%r1200, [%r31+-4];
	setp.ne.s32 	%p380, %r1200, %r3;
	selp.u64 	%rd784, 1, 0, %p380;
$L__BB7_4:
	mov.u32 	%r1388, %tid.x;
	setp.ne.s32 	%p381, %r3, %r4;
	selp.u64 	%rd657, 1, 0, %p381;
	setp.ne.s32 	%p382, %r4, %r5;
	selp.u64 	%rd658, 1, 0, %p382;
	setp.ne.s32 	%p383, %r5, %r6;
	selp.u64 	%rd659, 1, 0, %p383;
	setp.ne.s32 	%p384, %r6, %r7;
	selp.u64 	%rd660, 1, 0, %p384;
	setp.ne.s32 	%p385, %r7, %r8;
	selp.u64 	%rd661, 1, 0, %p385;
	setp.ne.s32 	%p386, %r8, %r9;
	selp.u64 	%rd662, 1, 0, %p386;
	setp.ne.s32 	%p387, %r9, %r10;
	selp.u64 	%rd663, 1, 0, %p387;
	setp.ne.s32 	%p388, %r10, %r11;
	selp.u64 	%rd664, 1, 0, %p388;
	setp.ne.s32 	%p389, %r11, %r12;
	selp.u64 	%rd665, 1, 0, %p389;
	setp.ne.s32 	%p390, %r12, %r13;
	selp.u64 	%rd666, 1, 0, %p390;
	setp.ne.s32 	%p391, %r13, %r14;
	selp.u64 	%rd667, 1, 0, %p391;
	setp.ne.s32 	%p392, %r14, %r15;
	selp.u64 	%rd668, 1, 0, %p392;
	setp.ne.s32 	%p393, %r15, %r16;
	selp.u64 	%rd669, 1, 0, %p393;
	bar.sync 	0;
	add.s64 	%rd670, %rd784, %rd657;
	add.s64 	%rd671, %rd670, %rd658;
	add.s64 	%rd672, %rd671, %rd659;
	add.s64 	%rd673, %rd672, %rd660;
	add.s64 	%rd674, %rd673, %rd661;
	add.s64 	%rd675, %rd674, %rd662;
	add.s64 	%rd676, %rd675, %rd663;
	add.s64 	%rd677, %rd676, %rd664;
	add.s64 	%rd678, %rd677, %rd665;
	add.s64 	%rd9, %rd678, %rd666;
	add.s64 	%rd10, %rd9, %rd667;
	add.s64 	%rd11, %rd10, %rd668;
	add.s64 	%rd644, %rd11, %rd669;
	mov.b32 	%r1201, 1;
	mov.b32 	%r1214, 0;
	mov.b32 	%r1215, -1;
	// begin inline asm
	{  .reg .u64 r0;  .reg .u32 lo;  .reg .u32 hi;  .reg .pred p;  mov.b64 {lo, hi}, %rd644;  shfl.sync.up.b32 lo|p, lo, %r1201, %r1214, %r1215;  shfl.sync.up.b32 hi|p, hi, %r1201, %r1214, %r1215;  mov.b64 r0, {lo, hi};  @p add.u64 r0, r0, %rd644;  mov.u64 %rd642, r0;}
	// end inline asm
	mov.b32 	%r1204, 2;
	// begin inline asm
	{  .reg .u64 r0;  .reg .u32 lo;  .reg .u32 hi;  .reg .pred p;  mov.b64 {lo, hi}, %rd642;  shfl.sync.up.b32 lo|p, lo, %r1204, %r1214, %r1215;  shfl.sync.up.b32 hi|p, hi, %r1204, %r1214, %r1215;  mov.b64 r0, {lo, hi};  @p add.u64 r0, r0, %rd642;  mov.u64 %rd645, r0;}
	// end inline asm
	mov.b32 	%r1207, 4;
	// begin inline asm
	{  .reg .u64 r0;  .reg .u32 lo;  .reg .u32 hi;  .reg .pred p;  mov.b64 {lo, hi}, %rd645;  shfl.sync.up.b32 lo|p, lo, %r1207, %r1214, %r1215;  shfl.sync.up.b32 hi|p, hi, %r1207, %r1214, %r1215;  mov.b64 r0, {lo, hi};  @p add.u64 r0, r0, %rd645;  mov.u64 %rd648, r0;}
	// end inline asm
	mov.b32 	%r1210, 8;
	// begin inline asm
	{  .reg .u64 r0;  .reg .u32 lo;  .reg .u32 hi;  .reg .pred p;  mov.b64 {lo, hi}, %rd648;  shfl.sync.up.b32 lo|p, lo, %r1210, %r1214, %r1215;  shfl.sync.up.b32 hi|p, hi, %r1210, %r1214, %r1215;  mov.b64 r0, {lo, hi};  @p add.u64 r0, r0, %rd648;  mov.u64 %rd651, r0;}
	// end inline asm
	mov.b32 	%r1213, 16;
	// begin inline asm
	{  .reg .u64 r0;  .reg .u32 lo;  .reg .u32 hi;  .reg .pred p;  mov.b64 {lo, hi}, %rd651;  shfl.sync.up.b32 lo|p, lo, %r1213, %r1214, %r1215;  shfl.sync.up.b32 hi|p, hi, %r1213, %r1214, %r1215;  mov.b64 r0, {lo, hi};  @p add.u64 r0, r0, %rd651;  mov.u64 %rd654, r0;}
	// end inline asm
	setp.ne.s32 	%p394, %r1154, 31;
	@%p394 bra 	$L__BB7_6;
	shr.u32 	%r1216, %r1388, 2;
	and.b32  	%r1217, %r1216, 248;
	mov.u32 	%r1218, _ZZN3cub18CUB_300001_SM_10006detail13unique_by_key28DeviceUniqueByKeySweepKernelINS2_10policy_hubIiiE10Policy1000EN6thrust24THRUST_300001_SM_1000_NS10device_ptrIiEENS8_6detail15normal_iteratorISA_EESA_SD_PmNS0_13ScanTileStateIyLb1EEEN4cuda3std3__48equal_toIiEEyNS2_11VSMemHelperEEEvT0_T1_T2_T3_T4_T5_T6_T7_iNS1_7vsmem_tEE19static_temp_storage;
	add.s32 	%r1219, %r1218, %r1217;
	st.shared.u64 	[%r1219], %rd654;
$L__BB7_6:
	setp.ne.s32 	%p395, %r1388, 0;
	bar.sync 	0;
	ld.shared.v2.u64 	{%rd679, %rd680}, [_ZZN3cub18CUB_300001_SM_10006detail13unique_by_key28DeviceUniqueByKeySweepKernelINS2_10policy_hubIiiE10Policy1000EN6thrust24THRUST_300001_SM_1000_NS10device_ptrIiEENS8_6detail15normal_iteratorISA_EESA_SD_PmNS0_13ScanTileStateIyLb1EEEN4cuda3std3__48equal_toIiEEyNS2_11VSMemHelperEEEvT0_T1_T2_T3_T4_T5_T6_T7_iNS1_7vsmem_tEE19static_temp_storage];
	shr.u32 	%r1220, %r1388, 5;
	add.s64 	%rd681, %rd680, %rd679;
	setp.eq.s32 	%p396, %r1220, 2;
	selp.b64 	%rd682, %rd681, %rd679, %p396;
	ld.shared.v2.u64 	{%rd683, %rd684}, [_ZZN3cub18CUB_300001_SM_10006detail13unique_by_key28DeviceUniqueByKeySweepKernelINS2_10policy_hubIiiE10Policy1000EN6thrust24THRUST_300001_SM_1000_NS10device_ptrIiEENS8_6detail15normal_iteratorISA_EESA_SD_PmNS0_13ScanTileStateIyLb1EEEN4cuda3std3__48equal_toIiEEyNS2_11VSMemHelperEEEvT0_T1_T2_T3_T4_T5_T6_T7_iNS1_7vsmem_tEE19static_temp_storage+16];
	add.s64 	%rd685, %rd681, %rd683;
	setp.eq.s32 	%p397, %r1220, 3;
	selp.b64 	%rd686, %rd685, %rd682, %p397;
	add.s64 	%rd687, %rd685, %rd684;
	setp.eq.s32 	%p398, %r1220, 4;
	selp.b64 	%rd688, %rd687, %rd686, %p398;
	ld.shared.v2.u64 	{%rd689, %rd690}, [_ZZN3cub18CUB_300001_SM_10006detail13unique_by_key28DeviceUniqueByKeySweepKernelINS2_10policy_hubIiiE10Policy1000EN6thrust24THRUST_300001_SM_1000_NS10device_ptrIiEENS8_6detail15normal_iteratorISA_EESA_SD_PmNS0_13ScanTileStateIyLb1EEEN4cuda3std3__48equal_toIiEEyNS2_11VSMemHelperEEEvT0_T1_T2_T3_T4_T5_T6_T7_iNS1_7vsmem_tEE19static_temp_storage+32];
	add.s64 	%rd691, %rd687, %rd689;
	setp.eq.s32 	%p399, %r1220, 5;
	selp.b64 	%rd692, %rd691, %rd688, %p399;
	add.s64 	%rd693, %rd691, %rd690;
	setp.eq.s32 	%p400, %r1220, 6;
	selp.b64 	%rd694, %rd693, %rd692, %p400;
	ld.shared.v2.u64 	{%rd695, %rd696}, [_ZZN3cub18CUB_300001_SM_10006detail13unique_by_key28DeviceUniqueByKeySweepKernelINS2_10policy_hubIiiE10Policy1000EN6thrust24THRUST_300001_SM_1000_NS10device_ptrIiEENS8_6detail15normal_iteratorISA_EESA_SD_PmNS0_13ScanTileStateIyLb1EEEN4cuda3std3__48equal_toIiEEyNS2_11VSMemHelperEEEvT0_T1_T2_T3_T4_T5_T6_T7_iNS1_7vsmem_tEE19static_temp_storage+48];
	add.s64 	%rd697, %rd693, %rd695;
	setp.eq.s32 	%p401, %r1220, 7;
	selp.b64 	%rd698, %rd697, %rd694, %p401;
	add.s64 	%rd699, %rd697, %rd696;
	setp.eq.s32 	%p402, %r1220, 8;
	selp.b64 	%rd700, %rd699, %rd698, %p402;
	ld.shared.v2.u64 	{%rd701, %rd702}, [_ZZN3cub18CUB_300001_SM_10006detail13unique_by_key28DeviceUniqueByKeySweepKernelINS2_10policy_hubIiiE10Policy1000EN6thrust24THRUST_300001_SM_1000_NS10device_ptrIiEENS8_6detail15normal_iteratorISA_EESA_SD_PmNS0_13ScanTileStateIyLb1EEEN4cuda3std3__48equal_toIiEEyNS2_11VSMemHelperEEEvT0_T1_T2_T3_T4_T5_T6_T7_iNS1_7vsmem_tEE19static_temp_storage+64];
	add.s64 	%rd703, %rd699, %rd701;
	setp.eq.s32 	%p403, %r1220, 9;
	selp.b64 	%rd704, %rd703, %rd700, %p403;
	add.s64 	%rd705, %rd703, %rd702;
	setp.eq.s32 	%p404, %r1220, 10;
	selp.b64 	%rd706, %rd705, %rd704, %p404;
	ld.shared.v2.u64 	{%rd707, %rd708}, [_ZZN3cub18CUB_300001_SM_10006detail13unique_by_key28DeviceUniqueByKeySweepKernelINS2_10policy_hubIiiE10Policy1000EN6thrust24THRUST_300001_SM_1000_NS10device_ptrIiEENS8_6detail15normal_iteratorISA_EESA_SD_PmNS0_13ScanTileStateIyLb1EEEN4cuda3std3__48equal_toIiEEyNS2_11VSMemHelperEEEvT0_T1_T2_T3_T4_T5_T6_T7_iNS1_7vsmem_tEE19static_temp_storage+80];
	add.s64 	%rd709, %rd705, %rd707;
	setp.eq.s32 	%p405, %r1220, 11;
	selp.b64 	%rd710, %rd709, %rd706, %p405;
	add.s64 	%rd711, %rd709, %rd708;
	setp.eq.s32 	%p406, %r1220, 12;
	selp.b64 	%rd712, %rd711, %rd710, %p406;
	ld.shared.v2.u64 	{%rd713, %rd714}, [_ZZN3cub18CUB_300001_SM_10006detail13unique_by_key28DeviceUniqueByKeySweepKernelINS2_10policy_hubIiiE10Policy1000EN6thrust24THRUST_300001_SM_1000_NS10device_ptrIiEENS8_6detail15normal_iteratorISA_EESA_SD_PmNS0_13ScanTileStateIyLb1EEEN4cuda3std3__48equal_toIiEEyNS2_11VSMemHelperEEEvT0_T1_T2_T3_T4_T5_T6_T7_iNS1_7vsmem_tEE19static_temp_storage+96];
	add.s64 	%rd715, %rd711, %rd713;
	setp.eq.s32 	%p407, %r1220, 13;
	selp.b64 	%rd716, %rd715, %rd712, %p407;
	add.s64 	%rd717, %rd715, %rd714;
	setp.eq.s32 	%p408, %r1220, 14;
	selp.b64 	%rd718, %rd717, %rd716, %p408;
	ld.shared.v2.u64 	{%rd719, %rd720}, [_ZZN3cub18CUB_300001_SM_10006detail13unique_by_key28DeviceUniqueByKeySweepKernelINS2_10policy_hubIiiE10Policy1000EN6thrust24THRUST_300001_SM_1000_NS10device_ptrIiEENS8_6detail15normal_iteratorISA_EESA_SD_PmNS0_13ScanTileStateIyLb1EEEN4cuda3std3__48equal_toIiEEyNS2_11VSMemHelperEEEvT0_T1_T2_T3_T4_T5_T6_T7_iNS1_7vsmem_tEE19static_temp_storage+112];
	add.s64 	%rd721, %rd717, %rd719;
	setp.eq.s32 	%p409, %r1220, 15;
	selp.b64 	%rd722, %rd721, %rd718, %p409;
	add.s64 	%rd13, %rd721, %rd720;
	setp.lt.u32 	%p410, %r1388, 32;
	selp.b64 	%rd723, 0, %rd722, %p410;
	setp.eq.s32 	%p411, %r1154, 0;
	setp.ne.s32 	%p412, %r15, %r16;
	selp.u64 	%rd724, 1, 0, %p412;
	add.s64 	%rd725, %rd11, %rd724;
	sub.s64 	%rd726, %rd654, %rd725;
	selp.b64 	%rd727, 0, %rd726, %p411;
	add.s64 	%rd14, %rd723, %rd727;
	@%p395 bra 	$L__BB7_8;
	add.s64 	%rd728, %rd1, 512;
	mov.b64 	%rd729, 101;
	// begin inline asm
	st.relaxed.gpu.v2.u64 [%rd728], {%rd729, %rd13};
	// end inline asm
$L__BB7_8:
	bar.sync 	0;
	cvt.u32.u64 	%r33, %rd13;
	setp.eq.s64 	%p413, %rd784, 0;
	cvt.u32.u64 	%r1221, %rd14;
	shl.b32 	%r1222, %r1221, 2;
	mov.u32 	%r1223, _ZZN3cub18CUB_300001_SM_10006detail13unique_by_key28DeviceUniqueByKeySweepKernelINS2_10policy_hubIiiE10Policy1000EN6thrust24THRUST_300001_SM_1000_NS10device_ptrIiEENS8_6detail15normal_iteratorISA_EESA_SD_PmNS0_13ScanTileStateIyLb1EEEN4cuda3std3__48equal_toIiEEyNS2_11VSMemHelperEEEvT0_T1_T2_T3_T4_T5_T6_T7_iNS1_7vsmem_tEE19static_temp_storage;
	add.s32 	%r34, %r1223, %r1222;
	@%p413 bra 	$L__BB7_10;
	st.shared.u32 	[%r34], %r3;
$L__BB7_10:
	setp.eq.s32 	%p414, %r3, %r4;
	cvt.u32.u64 	%r1224, %rd784;
	add.s32 	%r1226, %r1221, %r1224;
	shl.b32 	%r1227, %r1226, 2;
	add.s32 	%r35, %r1223, %r1227;
	@%p414 bra 	$L__BB7_12;
	st.shared.u32 	[%r35], %r4;
$L__BB7_12:
	setp.eq.s32 	%p415, %r4, %r5;
	setp.ne.s32 	%p416, %r3, %r4;
	selp.u64 	%rd731, 1, 0, %p416;
	cvt.u32.u64 	%r1229, %rd731;
	add.s32 	%r1231, %r1224, %r1229;
	add.s32 	%r1233, %r1231, %r1221;
	shl.b32 	%r1234, %r1233, 2;
	add.s32 	%r36, %r1223, %r1234;
	@%p415 bra 	$L__BB7_14;
	st.shared.u32 	[%r36], %r5;
$L__BB7_14:
	setp.eq.s32 	%p417, %r5, %r6;
	setp.ne.s32 	%p418, %r3, %r4;
	selp.u64 	%rd732, 1, 0, %p418;
	setp.ne.s32 	%p419, %r4, %r5;
	selp.u64 	%rd733, 1, 0, %p419;
	cvt.u32.u64 	%r1236, %rd732;
	add.s32 	%r1238, %r1224, %r1236;
	cvt.u32.u64 	%r1239, %rd733;
	add.s32 	%r1240, %r1238, %r1239;
	add.s32 	%r1242, %r1240, %r1221;
	shl.b32 	%r1243, %r1242, 2;
	add.s32 	%r37, %r1223, %r1243;
	@%p417 bra 	$L__BB7_16;
	st.shared.u32 	[%r37], %r6;
$L__BB7_16:
	setp.eq.s32 	%p420, %r6, %r7;
	setp.ne.s32 	%p421, %r3, %r4;
	selp.u64 	%rd734, 1, 0, %p421;
	setp.ne.s32 	%p422, %r4, %r5;
	selp.u64 	%rd735, 1, 0, %p422;
	setp.ne.s32 	%p423, %r5, %r6;
	selp.u64 	%rd736, 1, 0, %p423;
	cvt.u32.u64 	%r1245, %rd734;
	add.s32 	%r1247, %r1224, %r1245;
	cvt.u32.u64 	%r1248, %rd735;
	add.s32 	%r1249, %r1247, %r1248;
	cvt.u32.u64 	%r1250, %rd736;
	add.s32 	%r1251, %r1249, %r1250;
	add.s32 	%r1253, %r1251, %r1221;
	shl.b32 	%r1254, %r1253, 2;
	add.s32 	%r38, %r1223, %r1254;
	@%p420 bra 	$L__BB7_18;
	st.shared.u32 	[%r38], %r7;
$L__BB7_18:
	setp.eq.s32 	%p424, %r7, %r8;
	setp.ne.s32 	%p425, %r3, %r4;
	selp.u64 	%rd737, 1, 0, %p425;
	setp.ne.s32 	%p426, %r4, %r5;
	selp.u64 	%rd738, 1, 0, %p426;
	setp.ne.s32 	%p427, %r5, %r6;
	selp.u64 	%rd739, 1, 0, %p427;
	setp.ne.s32 	%p428, %r6, %r7;
	selp.u64 	%rd740, 1, 0, %p428;
	cvt.u32.u64 	%r1256, %rd737;
	add.s32 	%r1258, %r1224, %r1256;
	cvt.u32.u64 	%r1259, %rd738;
	add.s32 	%r1260, %r1258, %r1259;
	cvt.u32.u64 	%r1261, %rd739;
	add.s32 	%r1262, %r1260, %r1261;
	cvt.u32.u64 	%r1263, %rd740;
	add.s32 	%r1264, %r1262, %r1263;
	add.s32 	%r1266, %r1264, %r1221;
	shl.b32 	%r1267, %r1266, 2;
	add.s32 	%r39, %r1223, %r1267;
	@%p424 bra 	$L__BB7_20;
	st.shared.u32 	[%r39], %r8;
$L__BB7_20:
	setp.eq.s32 	%p429, %r8, %r9;
	setp.ne.s32 	%p430, %r3, %r4;
	selp.u64 	%rd741, 1, 0, %p430;
	setp.ne.s32 	%p431, %r4, %r5;
	selp.u64 	%rd742, 1, 0, %p431;
	setp.ne.s32 	%p432, %r5, %r6;
	selp.u64 	%rd743, 1, 0, %p432;
	setp.ne.s32 	%p433, %r6, %r7;
	selp.u64 	%rd744, 1, 0, %p433;
	setp.ne.s32 	%p434, %r7, %r8;
	selp.u64 	%rd745, 1, 0, %p434;
	cvt.u32.u64 	%r1269, %rd741;
	add.s32 	%r1271, %r1224, %r1269;
	cvt.u32.u64 	%r1272, %rd742;
	add.s32 	%r1273, %r1271, %r1272;
	cvt.u32.u64 	%r1274, %rd743;
	add.s32 	%r1275, %r1273, %r1274;
	cvt.u32.u64 	%r1276, %rd744;
	add.s32 	%r1277, %r1275, %r1276;
	cvt.u32.u64 	%r1278, %rd745;
	add.s32 	%r1279, %r1277, %r1278;
	add.s32 	%r1281, %r1279, %r1221;
	shl.b32 	%r1282, %r1281, 2;
	add.s32 	%r40, %r1223, %r1282;
	@%p429 bra 	$L__BB7_22;
	st.shared.u32 	[%r40], %r9;
$L__BB7_22:
	setp.eq.s32 	%p435, %r9, %r10;
	setp.ne.s32 	%p436, %r3, %r4;
	selp.u64 	%rd746, 1, 0, %p436;
	setp.ne.s32 	%p437, %r4, %r5;
	selp.u64 	%rd747, 1, 0, %p437;
	setp.ne.s32 	%p438, %r5, %r6;
	selp.u64 	%rd748, 1, 0, %p438;
	setp.ne.s32 	%p439, %r6, %r7;
	selp.u64 	%rd749, 1, 0, %p439;
	setp.ne.s32 	%p440, %r7, %r8;
	selp.u64 	%rd750, 1, 0, %p440;
	setp.ne.s32 	%p441, %r8, %r9;
	selp.u64 	%rd751, 1, 0, %p441;
	cvt.u32.u64 	%r1284, %rd746;
	cvt.u32.u64 	%r1285, %rd784;
	add.s32 	%r1286, %r1285, %r1284;
	cvt.u32.u64 	%r1287, %rd747;
	add.s32 	%r1288, %r1286, %r1287;
	cvt.u32.u64 	%r1289, %rd748;
	add.s32 	%r1290, %r1288, %r1289;
	cvt.u32.u64 	%r1291, %rd749;
	add.s32 	%r1292, %r1290, %r1291;
	cvt.u32.u64 	%r1293, %rd750;
	add.s32 	%r1294, %r1292, %r1293;
	cvt.u32.u64 	%r1295, %rd751;
	add.s32 	%r1296, %r1294, %r1295;
	add.s32 	%r1298, %r1296, %r1221;
	shl.b32 	%r1299, %r1298, 2;
	add.s32 	%r41, %r1223, %r1299;
	@%p435 bra 	$L__BB7_24;
	st.shared.u32 	[%r41], %r10;
$L__BB7_24:
	setp.eq.s32 	%p442, %r10, %r11;
	setp.ne.s32 	%p443, %r3, %r4;
	selp.u64 	%rd752, 1, 0, %p443;
	setp.ne.s32 	%p444, %r4, %r5;
	selp.u64 	%rd753, 1, 0, %p444;
	setp.ne.s32 	%p445, %r5, %r6;
	selp.u64 	%rd754, 1, 0, %p445;
	setp.ne.s32 	%p446, %r6, %r7;
	selp.u64 	%rd755, 1, 0, %p446;
	setp.ne.s32 	%p447, %r7, %r8;
	selp.u64 	%rd756, 1, 0, %p447;
	setp.ne.s32 	%p448, %r8, %r9;
	selp.u64 	%rd757, 1, 0, %p448;
	setp.ne.s32 	%p449, %r9, %r10;
	selp.u64 	%rd758, 1, 0, %p449;
	cvt.u32.u64 	%r1301, %rd752;
	cvt.u32.u64 	%r1302, %rd784;
	add.s32 	%r1303, %r1302, %r1301;
	cvt.u32.u64 	%r1304, %rd753;
	add.s32 	%r1305, %r1303, %r1304;
	cvt.u32.u64 	%r1306, %rd754;
	add.s32 	%r1307, %r1305, %r1306;
	cvt.u32.u64 	%r1308, %rd755;
	add.s32 	%r1309, %r1307, %r1308;
	cvt.u32.u64 	%r1310, %rd756;
	add.s32 	%r1311, %r1309, %r1310;
	cvt.u32.u64 	%r1312, %rd757;
	add.s32 	%r1313, %r1311, %r1312;
	cvt.u32.u64 	%r1314, %rd758;
	add.s32 	%r1315, %r1313, %r1314;
	add.s32 	%r1317, %r1315, %r1221;
	shl.b32 	%r1318, %r1317, 2;
	mov.u32 	%r1319, _ZZN3cub18CUB_300001_SM_10006detail13unique_by_key28DeviceUniqueByKeySweepKernelINS2_10policy_hubIiiE10Policy1000EN6thrust24THRUST_300001_SM_1000_NS10device_ptrIiEENS8_6detail15normal_iteratorISA_EESA_SD_PmNS0_13ScanTileStateIyLb1EEEN4cuda3std3__48equal_toIiEEyNS2_11VSMemHelperEEEvT0_T1_T2_T3_T4_T5_T6_T7_iNS1_7vsmem_tEE19static_temp_storage;
	add.s32 	%r42, %r1319, %r1318;
	@%p442 bra 	$L__BB7_26;
	st.shared.u32 	[%r42], %r11;
$L__BB7_26:
	setp.eq.s32 	%p450, %r11, %r12;
	setp.ne.s32 	%p451, %r3, %r4;
	selp.u64 	%rd759, 1, 0, %p451;
	setp.ne.s32 	%p452, %r4, %r5;
	selp.u64 	%rd760, 1, 0, %p452;
	setp.ne.s32 	%p453, %r5, %r6;
	selp.u64 	%rd761, 1, 0, %p453;
	setp.ne.s32 	%p454, %r6, %r7;
	selp.u64 	%rd762, 1, 0, %p454;
	setp.ne.s32 	%p455, %r7, %r8;
	selp.u64 	%rd763, 1, 0, %p455;
	setp.ne.s32 	%p456, %r8, %r9;
	selp.u64 	%rd764, 1, 0, %p456;
	setp.ne.s32 	%p457, %r9, %r10;
	selp.u64 	%rd765, 1, 0, %p457;
	setp.ne.s32 	%p458, %r10, %r11;
	selp.u64 	%rd766, 1, 0, %p458;
	cvt.u32.u64 	%r1320, %rd759;
	cvt.u32.u64 	%r1321, %rd784;
	add.s32 	%r1322, %r1321, %r1320;
	cvt.u32.u64 	%r1323, %rd760;
	add.s32 	%r1324, %r1322, %r1323;
	cvt.u32.u64 	%r1325, %rd761;
	add.s32 	%r1326, %r1324, %r1325;
	cvt.u32.u64 	%r1327, %rd762;
	add.s32 	%r1328, %r1326, %r1327;
	cvt.u32.u64 	%r1329, %rd763;
	add.s32 	%r1330, %r1328, %r1329;
	cvt.u32.u64 	%r1331, %rd764;
	add.s32 	%r1332, %r1330, %r1331;
	cvt.u32.u64 	%r1333, %rd765;
	add.s32 	%r1334, %r1332, %r1333;
	cvt.u32.u64 	%r1335, %rd766;
	add.s32 	%r1336, %r1334, %r1335;
	add.s32 	%r1338, %r1336, %r1221;
	shl.b32 	%r1339, %r1338, 2;
	mov.u32 	%r1340, _ZZN3cub18CUB_300001_SM_10006detail13unique_by_key28DeviceUniqueByKeySweepKernelINS2_10policy_hubIiiE10Policy1000EN6thrust24THRUST_300001_SM_1000_NS10device_ptrIiEENS8_6detail15normal_iteratorISA_EESA_SD_PmNS0_13ScanTileStateIyLb1EEEN4cuda3std3__48equal_toIiEEyNS2_11VSMemHelperEEEvT0_T1_T2_T3_T4_T5_T6_T7_iNS1_7vsmem_tEE19static_temp_storage;
	add.s32 	%r43, %r1340, %r1339;
	@%p450 bra 	$L__BB7_28;
	st.shared.u32 	[%r43], %r12;
$L__BB7_28:
	setp.eq.s32 	%p459, %r12, %r13;
	setp.ne.s32 	%p460, %r3, %r4;
	selp.u64 	%rd767, 1, 0, %p460;
	setp.ne.s32 	%p461, %r4, %r5;
	selp.u64 	%rd768, 1, 0, %p461;
	setp.ne.s32 	%p462, %r5, %r6;
	selp.u64 	%rd769, 1, 0, %p462;
	setp.ne.s32 	%p463, %r6, %r7;
	selp.u64 	%rd770, 1, 0, %p463;
	setp.ne.s32 	%p464, %r7, %r8;
	selp.u64 	%rd771, 1, 0, %p464;
	setp.ne.s32 	%p465, %r8, %r9;
	selp.u64 	%rd772, 1, 0, %p465;
	setp.ne.s32 	%p466, %r9, %r10;
	selp.u64 	%rd773, 1, 0, %p466;
	setp.ne.s32 	%p467, %r10, %r11;
	selp.u64 	%rd774, 1, 0, %p467;
	setp.ne.s32 	%p468, %r11, %r12;
	selp.u64 	%rd775, 1, 0, %p468;
	cvt.u32.u64 	%r1341, %rd767;
	cvt.u32.u64 	%r1342, %rd784;
	add.s32 	%r1343, %r1342, %r1341;
	cvt.u32.u64 	%r1344, %rd768;
	add.s32 	%r1345, %r1343, %r1344;
	cvt.u32.u64 	%r1346, %rd769;
	add.s32 	%r1347, %r1345, %r1346;
	cvt.u32.u64 	%r1348, %rd770;
	add.s32 	%r1349, %r1347, %r1348;
	cvt.u32.u64 	%r1350, %rd771;
	add.s32 	%r1351, %r1349, %r1350;
	cvt.u32.u64 	%r1352, %rd772;
	add.s32 	%r1353, %r1351, %r1352;
	cvt.u32.u64 	%r1354, %rd773;
	add.s32 	%r1355, %r1353, %r1354;
	cvt.u32.u64 	%r1356, %rd774;
	add.s32 	%r1357, %r1355, %r1356;
	cvt.u32.u64 	%r1358, %rd775;
	add.s32 	%r1359, %r1357, %r1358;
	add.s32 	%r1361, %r1359, %r1221;
	shl.b32 	%r1362, %r1361, 2;
	mov.u32 	%r1363, _ZZN3cub18CUB_300001_SM_10006detail13unique_by_key28DeviceUniqueByKeySweepKernelINS2_10policy_hubIiiE10Policy1000EN6thrust24THRUST_300001_SM_1000_NS10device_ptrIiEENS8_6detail15normal_iteratorISA_EESA_SD_PmNS0_13ScanTileStateIyLb1EEEN4cuda3std3__48equal_toIiEEyNS2_11VSMemHelperEEEvT0_T1_T2_T3_T4_T5_T6_T7_iNS1_7vsmem_tEE19static_temp_storage;
	add.s32 	%r44, %r1363, %r1362;
	@%p459 bra 	$L__BB7_30;
	st.shared.u32 	[%r44], %r13;
$L__BB7_30:
	setp.eq.s32 	%p469, %r13, %r14;
	cvt.u32.u64 	%r1365, %rd9;
	add.s32 	%r1366, %r1365, %r1221;
	shl.b32 	%r1367, %r1366, 2;
	add.s32 	%r45, %r1363, %r1367;
	@%p469 bra 	$L__BB7_32;
	st.shared.u32 	[%r45], %r14;
$L__BB7_32:
	setp.eq.s32 	%p470, %r14, %r15;
	cvt.u32.u64 	%r1370, %rd10;
	add.s32 	%r1371, %r1370, %r1221;
	shl.b32 	%r1372, %r1371, 2;
	add.s32 	%r46, %r1363, %r1372;
	@%p470 bra 	$L__BB7_34;
	st.shared.u32 	[%r46], %r15;
$L__BB7_34:
	setp.eq.s32 	%p471, %r15, %r16;
	cvt.u32.u64 	%r1375, %rd11;
	add.s32 	%r1376, %r1375, %r1221;
	shl.b32 	%r1377, %r1376, 2;
	add.s32 	%r47, %r1363, %r1377;
	@%p471 bra 	$L__BB7_36;
	st.shared.u32 	[%r47], %r16;
$L__BB7_36:
	bar.sync 	0;
	setp.ge.s32 	%p472, %r1388, %r33;
	@%p472 bra 	$L__BB7_39;
	mul.wide.u32 	%rd776, %r1388, 4;
	add.s64 	%rd785, %rd4, %rd776;
	shl.b32 	%r1379, %r1388, 2;
	add.s32 	%r1385, %r1363, %r1379;
	mov.u32 	%r1386, %r1388;
$L__BB7_38:
	.pragma "nounroll";
	ld.shared.u32 	%r1381, [%r1385];
	st.global.u32 	[%rd785], %r1381;
	add.s32 	%r1386, %r1386, 512;
	add.s64 	%rd785, %rd785, 2048;
	add.s32 	%r1385, %r1385, 2048;
	setp.lt.s32 	%p473, %r1386, %r33;
	@%p473 bra 	$L__BB7_38;
$L__BB7_39:
	setp.eq.s64 	%p474, %rd784, 0;
	bar.sync 	0;
	bar.sync 	0;
	@%p474 bra 	$L__BB7_41;
	st.shared.u32 	[%r34], %r18;
$L__BB7_41:
	setp.eq.s32 	%p475, %r3, %r4;
	@%p475 bra 	$L__BB7_43;
	st.shared.u32 	[%r35], %r17;
$L__BB7_43:
	setp.eq.s32 	%p476, %r4, %r5;
	@%p476 bra 	$L__BB7_45;
	st.shared.u32 	[%r36], %r20;
$L__BB7_45:
	setp.eq.s32 	%p477, %r5, %r6;
	@%p477 bra 	$L__BB7_47;
	st.shared.u32 	[%r37], %r19;
$L__BB7_47:
	setp.eq.s32 	%p478, %r6, %r7;
	@%p478 bra 	$L__BB7_49;
	st.shared.u32 	[%r38], %r22;
$L__BB7_49:
	setp.eq.s32 	%p479, %r7, %r8;
	@%p479 bra 	$L__BB7_51;
	st.shared.u32 	[%r39], %r21;
$L__BB7_51:
	setp.eq.s32 	%p480, %r8, %r9;
	@%p480 bra 	$L__BB7_53;
	st.shared.u32 	[%r40], %r24;
$L__BB7_53:
	setp.eq.s32 	%p481, %r9, %r10;
	@%p481 bra 	$L__BB7_55;
	st.shared.u32 	[%r41], %r23;
$L__BB7_55:
	setp.eq.s32 	%p482, %r10, %r11;
	@%p482 bra 	$L__BB7_57;
	st.shared.u32 	[%r42], %r26;
$L__BB7_57:
	setp.eq.s32 	%p483, %r11, %r12;
	@%p483 bra 	$L__BB7_59;
	st.shared.u32 	[%r43], %r25;
$L__BB7_59:
	setp.eq.s32 	%p484, %r12, %r13;
	@%p484 bra 	$L__BB7_61;
	st.shared.u32 	[%r44], %r28;
$L__BB7_61:
	setp.eq.s32 	%p485, %r13, %r14;
	@%p485 bra 	$L__BB7_63;
	st.shared.u32 	[%r45], %r27;
$L__BB7_63:
	setp.eq.s32 	%p486, %r14, %r15;
	@%p486 bra 	$L__BB7_65;
	st.shared.u32 	[%r46], %r30;
$L__BB7_65:
	setp.eq.s32 	%p487, %r15, %r16;
	@%p487 bra 	$L__BB7_67;
	st.shared.u32 	[%r47], %r29;
$L__BB7_67:
	setp.ge.s32 	%p488, %r1388, %r33;
	bar.sync 	0;
	@%p488 bra 	$L__BB7_70;
	mul.wide.u32 	%rd777, %r1388, 4;
	add.s64 	%rd786, %rd5, %rd777;
	shl.b32 	%r1382, %r1388, 2;
	add.s32 	%r1387, %r1363, %r1382;
$L__BB7_69:
	.pragma "nounroll";
	ld.shared.u32 	%r1384, [%r1387];
	st.global.u32 	[%rd786], %r1384;
	add.s32 	%r1388, %r1388, 512;
	add.s64 	%rd786, %rd786, 2048;
	add.s32 	%r1387, %r1387, 2048;
	setp.lt.s32 	%p489, %r1388, %r33;
	@%p489 bra 	$L__BB7_69;
$L__BB7_70:
	bar.sync 	0;
	bra.uni 	$L__BB7_425;
$L__BB7_71:
	mov.u32 	%r882, %tid.x;
	and.b32  	%r883, %r882, 31;
	and.b32  	%r884, %r882, 992;
	mul.lo.s32 	%r885, %r884, 14;
	or.b32  	%r886, %r885, %r883;
	cvt.u64.u32 	%rd465, %r886;
	add.s64 	%rd467, %rd6, %rd465;
	shl.b64 	%rd468, %rd467, 2;
	add.s64 	%rd469, %rd2, %rd468;
	ld.global.u32 	%r891, [%rd469];
	ld.global.u32 	%r892, [%rd469+128];
	ld.global.u32 	%r893, [%rd469+256];
	ld.global.u32 	%r894, [%rd469+384];
	ld.global.u32 	%r895, [%rd469+512];
	ld.global.u32 	%r896, [%rd469+640];
	ld.global.u32 	%r897, [%rd469+768];
	ld.global.u32 	%r898, [%rd469+896];
	ld.global.u32 	%r899, [%rd469+1024];
	ld.global.u32 	%r900, [%rd469+1152];
	ld.global.u32 	%r901, [%rd469+1280];
	ld.global.u32 	%r902, [%rd469+1408];
	ld.global.u32 	%r903, [%rd469+1536];
	ld.global.u32 	%r904, [%rd469+1664];
	// begin inline asm
	mov.u32 %r881, %laneid;
	// end inline asm
	shr.u32 	%r905, %r882, 5;
	mad.lo.s32 	%r906, %r905, 448, %r881;
	shl.b32 	%r907, %r906, 2;
	mov.u32 	%r908, _ZZN3cub18CUB_300001_SM_10006detail13unique_by_key28DeviceUniqueByKeySweepKernelINS2_10policy_hubIiiE10Policy1000EN6thrust24THRUST_300001_SM_1000_NS10device_ptrIiEENS8_6detail15normal_iteratorISA_EESA_SD_PmNS0_13ScanTileStateIyLb1EEEN4cuda3std3__48equal_toIiEEyNS2_11VSMemHelperEEEvT0_T1_T2_T3_T4_T5_T6_T7_iNS1_7vsmem_tEE19static_temp_storage;
	add.s32 	%r909, %r908, %r907;
	st.shared.u32 	[%r909], %r891;
	st.shared.u32 	[%r909+128], %r892;
	st.shared.u32 	[%r909+256], %r893;
	st.shared.u32 	[%r909+384], %r894;
	st.shared.u32 	[%r909+512], %r895;
	st.shared.u32 	[%r909+640], %r896;
	st.shared.u32 	[%r909+768], %r897;
	st.shared.u32 	[%r909+896], %r898;
	st.shared.u32 	[%r909+1024], %r899;
	st.shared.u32 	[%r909+1152], %r900;
	st.shared.u32 	[%r909+1280], %r901;
	st.shared.u32 	[%r909+1408], %r902;
	st.shared.u32 	[%r909+1536], %r903;
	st.shared.u32 	[%r909+1664], %r904;
	bar.warp.sync 	-1;
	mad.lo.s32 	%r910, %r881, 52, %r909;
	ld.shared.v2.u32 	{%r59, %r60}, [%r910];
	ld.shared.v2.u32 	{%r61, %r62}, [%r910+8];
	ld.shared.v2.u32 	{%r63, %r64}, [%r910+16];
	ld.shared.v2.u32 	{%r65, %r66}, [%r910+24];
	ld.shared.v2.u32 	{%r67, %r68}, [%r910+32];
	ld.shared.v2.u32 	{%r69, %r70}, [%r910+40];
	ld.shared.v2.u32 	{%r71, %r72}, [%r910+48];
	bar.sync 	0;
	add.s64 	%rd470, %rd3, %rd468;
	ld.global.u32 	%r911, [%rd470];
	ld.global.u32 	%r912, [%rd470+128];
	ld.global.u32 	%r913, [%rd470+256];
	ld.global.u32 	%r914, [%rd470+384];
	ld.global.u32 	%r915, [%rd470+512];
	ld.global.u32 	%r916, [%rd470+640];
	ld.global.u32 	%r917, [%rd470+768];
	ld.global.u32 	%r918, [%rd470+896];
	ld.global.u32 	%r919, [%rd470+1024];
	ld.global.u32 	%r920, [%rd470+1152];
	ld.global.u32 	%r921, [%rd470+1280];
	ld.global.u32 	%r922, [%rd470+1408];
	ld.global.u32 	%r923, [%rd470+1536];
	ld.global.u32 	%r924, [%rd470+1664];
	st.shared.u32 	[%r909], %r911;
	st.shared.u32 	[%r909+128], %r912;
	st.shared.u32 	[%r909+256], %r913;
	st.shared.u32 	[%r909+384], %r914;
	st.shared.u32 	[%r909+512], %r915;
	st.shared.u32 	[%r909+640], %r916;
	st.shared.u32 	[%r909+768], %r917;
	st.shared.u32 	[%r909+896], %r918;
	st.shared.u32 	[%r909+1024], %r919;
	st.shared.u32 	[%r909+1152], %r920;
	st.shared.u32 	[%r909+1280], %r921;
	st.shared.u32 	[%r909+1408], %r922;
	st.shared.u32 	[%r909+1536], %r923;
	st.shared.u32 	[%r909+1664], %r924;
	bar.warp.sync 	-1;
	ld.shared.v2.u32 	{%r74, %r73}, [%r910];
	ld.shared.v2.u32 	{%r76, %r75}, [%r910+8];
	ld.shared.v2.u32 	{%r78, %r77}, [%r910+16];
	ld.shared.v2.u32 	{%r80, %r79}, [%r910+24];
	ld.shared.v2.u32 	{%r82, %r81}, [%r910+32];
	ld.shared.v2.u32 	{%r84, %r83}, [%r910+40];
	ld.shared.v2.u32 	{%r86, %r85}, [%r910+48];
	bar.sync 	0;
	shl.b64 	%rd471, %rd6, 2;
	add.s64 	%rd472, %rd2, %rd471;
	ld.global.u32 	%r1389, [%rd472+-4];
	shl.b32 	%r925, %r882, 2;
	add.s32 	%r926, %r908, %r925;
	add.s32 	%r88, %r926, 2240;
	st.shared.u32 	[%r926+2240], %r72;
	bar.sync 	0;
	setp.eq.s32 	%p273, %r882, 0;
	@%p273 bra 	$L__BB7_73;
	ld.shared.u32 	%r1389, [%r88+-4];
$L__BB7_73:
	mov.u32 	%r91, %tid.x;
	shr.u32 	%r92, %r91, 5;
	setp.ne.s32 	%p274, %r1389, %r59;
	selp.u64 	%rd488, 1, 0, %p274;
	setp.ne.s32 	%p275, %r59, %r60;
	selp.u64 	%rd489, 1, 0, %p275;
	setp.ne.s32 	%p276, %r60, %r61;
	selp.u64 	%rd490, 1, 0, %p276;
	setp.ne.s32 	%p277, %r61, %r62;
	selp.u64 	%rd491, 1, 0, %p277;
	setp.ne.s32 	%p278, %r62, %r63;
	selp.u64 	%rd492, 1, 0, %p278;
	setp.ne.s32 	%p279, %r63, %r64;
	selp.u64 	%rd493, 1, 0, %p279;
	setp.ne.s32 	%p280, %r64, %r65;
	selp.u64 	%rd494, 1, 0, %p280;
	setp.ne.s32 	%p281, %r65, %r66;
	selp.u64 	%rd495, 1, 0, %p281;
	setp.ne.s32 	%p282, %r66, %r67;
	selp.u64 	%rd496, 1, 0, %p282;
	setp.ne.s32 	%p283, %r67, %r68;
	selp.u64 	%rd497, 1, 0, %p283;
	setp.ne.s32 	%p284, %r68, %r69;
	selp.u64 	%rd498, 1, 0, %p284;
	setp.ne.s32 	%p285, %r69, %r70;
	selp.u64 	%rd499, 1, 0, %p285;
	setp.ne.s32 	%p286, %r70, %r71;
	selp.u64 	%rd500, 1, 0, %p286;
	setp.ne.s32 	%p287, %r71, %r72;
	selp.u64 	%rd501, 1, 0, %p287;
	bar.sync 	0;
	add.s64 	%rd502, %rd489, %rd488;
	add.s64 	%rd503, %rd502, %rd490;
	add.s64 	%rd504, %rd503, %rd491;
	add.s64 	%rd505, %rd504, %rd492;
	add.s64 	%rd506, %rd505, %rd493;
	add.s64 	%rd507, %rd506, %rd494;
	add.s64 	%rd508, %rd507, %rd495;
	add.s64 	%rd509, %rd508, %rd496;
	add.s64 	%rd510, %rd509, %rd497;
	add.s64 	%rd511, %rd510, %rd498;
	add.s64 	%rd512, %rd511, %rd499;
	add.s64 	%rd513, %rd512, %rd500;
	add.s64 	%rd475, %rd513, %rd501;
	mov.b32 	%r927, 1;
	mov.b32 	%r940, 0;
	mov.b32 	%r941, -1;
	// begin inline asm
	{  .reg .u64 r0;  .reg .u32 lo;  .reg .u32 hi;  .reg .pred p;  mov.b64 {lo, hi}, %rd475;  shfl.sync.up.b32 lo|p, lo, %r927, %r940, %r941;  shfl.sync.up.b32 hi|p, hi, %r927, %r940, %r941;  mov.b64 r0, {lo, hi};  @p add.u64 r0, r0, %rd475;  mov.u64 %rd473, r0;}
	// end inline asm
	mov.b32 	%r930, 2;
	// begin inline asm
	{  .reg .u64 r0;  .reg .u32 lo;  .reg .u32 hi;  .reg .pred p;  mov.b64 {lo, hi}, %rd473;  shfl.sync.up.b32 lo|p, lo, %r930, %r940, %r941;  shfl.sync.up.b32 hi|p, hi, %r930, %r940, %r941;  mov.b64 r0, {lo, hi};  @p add.u64 r0, r0, %rd473;  mov.u64 %rd476, r0;}
	// end inline asm
	mov.b32 	%r933, 4;
	// begin inline asm
	{  .reg .u64 r0;  .reg .u32 lo;  .reg .u32 hi;  .reg .pred p;  mov.b64 {lo, hi}, %rd476;  shfl.sync.up.b32 lo|p, lo, %r933, %r940, %r941;  shfl.sync.up.b32 hi|p, hi, %r933, %r940, %r941;  mov.b64 r0, {lo, hi};  @p add.u64 r0, r0, %rd476;  mov.u64 %rd479, r0;}
	// end inline asm
	mov.b32 	%r936, 8;
	// begin inline asm
	{  .reg .u64 r0;  .reg .u32 lo;  .reg .u32 hi;  .reg .pred p;  mov.b64 {lo, hi}, %rd479;  shfl.sync.up.b32 lo|p, lo, %r936, %r940, %r941;  shfl.sync.up.b32 hi|p, hi, %r936, %r940, %r941;  mov.b64 r0, {lo, hi};  @p add.u64 r0, r0, %rd479;  mov.u64 %rd482, r0;}
	// end inline asm
	mov.b32 	%r939, 16;
	// begin inline asm
	{  .reg .u64 r0;  .reg .u32 lo;  .reg .u32 hi;  .reg .pred p;  mov.b64 {lo, hi}, %rd482;  shfl.sync.up.b32 lo|p, lo, %r939, %r940, %r941;  shfl.sync.up.b32 hi|p, hi, %r939, %r940, %r941;  mov.b64 r0, {lo, hi};  @p add.u64 r0, r0, %rd482;  mov.u64 %rd485, r0;}
	// end inline asm
	setp.ne.s32 	%p288, %r881, 31;
	@%p288 bra 	$L__BB7_75;
	shl.b32 	%r942, %r92, 3;
	mov.u32 	%r943, _ZZN3cub18CUB_300001_SM_10006detail13unique_by_key28DeviceUniqueByKeySweepKernelINS2_10policy_hubIiiE10Policy1000EN6thrust24THRUST_300001_SM_1000_NS10device_ptrIiEENS8_6detail15normal_iteratorISA_EESA_SD_PmNS0_13ScanTileStateIyLb1EEEN4cuda3std3__48equal_toIiEEyNS2_11VSMemHelperEEEvT0_T1_T2_T3_T4_T5_T6_T7_iNS1_7vsmem_tEE19static_temp_storage;
	add.s32 	%r944, %r943, %r942;
	st.shared.u64 	[%r944], %rd485;
$L__BB7_75:
	sub.s64 	%rd514, %rd485, %rd475;
	bar.sync 	0;
	ld.shared.v2.u64 	{%rd515, %rd516}, [_ZZN3cub18CUB_300001_SM_10006detail13unique_by_key28DeviceUniqueByKeySweepKernelINS2_10policy_hubIiiE10Policy1000EN6thrust24THRUST_300001_SM_1000_NS10device_ptrIiEENS8_6detail15normal_iteratorISA_EESA_SD_PmNS0_13ScanTileStateIyLb1EEEN4cuda3std3__48equal_toIiEEyNS2_11VSMemHelperEEEvT0_T1_T2_T3_T4_T5_T6_T7_iNS1_7vsmem_tEE19static_temp_storage];
	add.s64 	%rd517, %rd516, %rd515;
	setp.eq.s32 	%p289, %r92, 2;
	selp.b64 	%rd518, %rd517, %rd515, %p289;
	ld.shared.v2.u64 	{%rd519, %rd520}, [_ZZN3cub18CUB_300001_SM_10006detail13unique_by_key28DeviceUniqueByKeySweepKernelINS2_10policy_hubIiiE10Policy1000EN6thrust24THRUST_300001_SM_1000_NS10device_ptrIiEENS8_6detail15normal_iteratorISA_EESA_SD_PmNS0_13ScanTileStateIyLb1EEEN4cuda3std3__48equal_toIiEEyNS2_11VSMemHelperEEEvT0_T1_T2_T3_T4_T5_T6_T7_iNS1_7vsmem_tEE19static_temp_storage+16];
	add.s64 	%rd521, %rd517, %rd519;
	setp.eq.s32 	%p290, %r92, 3;
	selp.b64 	%rd522, %rd521, %rd518, %p290;
	add.s64 	%rd523, %rd521, %rd520;
	setp.eq.s32 	%p291, %r92, 4;
	selp.b64 	%rd524, %rd523, %rd522, %p291;
	ld.shared.v2.u64 	{%rd525, %rd526}, [_ZZN3cub18CUB_300001_SM_10006detail13unique_by_key28DeviceUniqueByKeySweepKernelINS2_10policy_hubIiiE10Policy1000EN6thrust24THRUST_300001_SM_1000_NS10device_ptrIiEENS8_6detail15normal_iteratorISA_EESA_SD_PmNS0_13ScanTileStateIyLb1EEEN4cuda3std3__48equal_toIiEEyNS2_11VSMemHelperEEEvT0_T1_T2_T3_T4_T5_T6_T7_iNS1_7vsmem_tEE19static_temp_storage+32];
	add.s64 	%rd527, %rd523, %rd525;
	setp.eq.s32 	%p292, %r92, 5;
	selp.b64 	%rd528, %rd527, %rd524, %p292;
	add.s64 	%rd529, %rd527, %rd526;
	setp.eq.s32 	%p293, %r92, 6;
	selp.b64 	%rd530, %rd529, %rd528, %p293;
	ld.shared.v2.u64 	{%rd531, %rd532}, [_ZZN3cub18CUB_300001_SM_10006detail13unique_by_key28DeviceUniqueByKeySweepKernelINS2_10policy_hubIiiE10Policy1000EN6thrust24THRUST_300001_SM_1000_NS10device_ptrIiEENS8_6detail15normal_iteratorISA_EESA_SD_PmNS0_13ScanTileStateIyLb1EEEN4cuda3std3__48equal_toIiEEyNS2_11VSMemHelperEEEvT0_T1_T2_T3_T4_T5_T6_T7_iNS1_7vsmem_tEE19static_temp_storage+48];
	add.s64 	%rd533, %rd529, %rd531;
	setp.eq.s32 	%p294, %r92, 7;
	selp.b64 	%rd534, %rd533, %rd530, %p294;
	add.s64 	%rd535, %rd533, %rd532;
	setp.eq.s32 	%p295, %r92, 8;
	selp.b64 	%rd536, %rd535, %rd534, %p295;
	ld.shared.v2.u64 	{%rd537, %rd538}, [_ZZN3cub18CUB_300001_SM_10006detail13unique_by_key28DeviceUniqueByKeySweepKernelINS2_10policy_hubIiiE10Policy1000EN6thrust24THRUST_300001_SM_1000_NS10device_ptrIiEENS8_6detail15normal_iteratorISA_EESA_SD_PmNS0_13ScanTileStateIyLb1EEEN4cuda3std3__48equal_toIiEEyNS2_11VSMemHelperEEEvT0_T1_T2_T3_T4_T5_T6_T7_iNS1_7vsmem_tEE19static_temp_storage+64];
	add.s64 	%rd539, %rd535, %rd537;
	setp.eq.s32 	%p296, %r92, 9;
	selp.b64 	%rd540, %rd539, %rd536, %p296;
	add.s64 	%rd541, %rd539, %rd538;
	setp.eq.s32 	%p297, %r92, 10;
	selp.b64 	%rd542, %rd541, %rd540, %p297;
	ld.shared.v2.u64 	{%rd543, %rd544}, [_ZZN3cub18CUB_300001_SM_10006detail13unique_by_key28DeviceUniqueByKeySweepKernelINS2_10policy_hubIiiE10Policy1000EN6thrust24THRUST_300001_SM_1000_NS10device_ptrIiEENS8_6detail15normal_iteratorISA_EESA_SD_PmNS0_13ScanTileStateIyLb1EEEN4cuda3std3__48equal_toIiEEyNS2_11VSMemHelperEEEvT0_T1_T2_T3_T4_T5_T6_T7_iNS1_7vsmem_tEE19static_temp_storage+80];
	add.s64 	%rd545, %rd541, %rd543;
	setp.eq.s32 	%p298, %r92, 11;
	selp.b64 	%rd546, %rd545, %rd542, %p298;
	add.s64 	%rd547, %rd545, %rd544;
	setp.eq.s32 	%p299, %r92, 12;
	selp.b64 	%rd548, %rd547, %rd546, %p299;
	ld.shared.v2.u64 	{%rd549, %rd550}, [_ZZN3cub18CUB_300001_SM_10006detail13unique_by_key28DeviceUniqueByKeySweepKernelINS2_10policy_hubIiiE10Policy1000EN6thrust24THRUST_300001_SM_1000_NS10device_ptrIiEENS8_6detail15normal_iteratorISA_EESA_SD_PmNS0_13ScanTileStateIyLb1EEEN4cuda3std3__48equal_toIiEEyNS2_11VSMemHelperEEEvT0_T1_T2_T3_T4_T5_T6_T7_iNS1_7vsmem_tEE19static_temp_storage+96];
	add.s64 	%rd551, %rd547, %rd549;
	setp.eq.s32 	%p300, %r92, 13;
	selp.b64 	%rd552, %rd551, %rd548, %p300;
	add.s64 	%rd553, %rd551, %rd550;
	setp.eq.s32 	%p301, %r92, 14;
	selp.b64 	%rd554, %rd553, %rd552, %p301;
	ld.shared.v2.u64 	{%rd555, %rd556}, [_ZZN3cub18CUB_300001_SM_10006detail13unique_by_key28DeviceUniqueByKeySweepKernelINS2_10policy_hubIiiE10Policy1000EN6thrust24THRUST_300001_SM_1000_NS10device_ptrIiEENS8_6detail15normal_iteratorISA_EESA_SD_PmNS0_13ScanTileStateIyLb1EEEN4cuda3std3__48equal_toIiEEyNS2_11VSMemHelperEEEvT0_T1_T2_T3_T4_T5_T6_T7_iNS1_7vsmem_tEE19static_temp_storage+112];
	add.s64 	%rd557, %rd553, %rd555;
	setp.eq.s32 	%p302, %r92, 15;
	selp.b64 	%rd558, %rd557, %rd554, %p302;
	add.s64 	%rd23, %rd557, %rd556;
	setp.gt.u32 	%p303, %r91, 31;
	setp.lt.u32 	%p304, %r91, 32;
	setp.eq.s32 	%p305, %r881, 0;
	selp.b64 	%rd559, 0, %rd514, %p305;
	add.s64 	%rd793, %rd558, %rd559;
	selp.b64 	%rd25, %rd514, %rd793, %p304;
	@%p303 bra 	$L__BB7_94;
	setp.ne.s32 	%p306, %r91, 0;
	mov.u32 	%r945, %ctaid.x;
	mov.u32 	%r946, %nctaid.y;
	mov.u32 	%r947, %ctaid.y;
	mad.lo.s32 	%r93, %r945, %r946, %r947;
	mul.wide.s32 	%rd560, %r93, 16;
	add.s64 	%rd26, %rd1, %rd560;
	@%p306 bra 	$L__BB7_78;
	st.shared.u64 	[_ZZN3cub18CUB_300001_SM_10006detail13unique_by_key28DeviceUniqueByKeySweepKernelINS2_10policy_hubIiiE10Policy1000EN6thrust24THRUST_300001_SM_1000_NS10device_ptrIiEENS8_6detail15normal_iteratorISA_EESA_SD_PmNS0_13ScanTileStateIyLb1EEEN4cuda3std3__48equal_toIiEEyNS2_11VSMemHelperEEEvT0_T1_T2_T3_T4_T5_T6_T7_iNS1_7vsmem_tEE19static_temp_storage+184], %rd23;
	add.s64 	%rd561, %rd26, 512;
	mov.b64 	%rd562, 100;
	// begin inline asm
	st.relaxed.gpu.v2.u64 [%rd561], {%rd562, %rd23};
	// end inline asm
$L__BB7_78:
	not.b32 	%r948, %r91;
	add.s32 	%r1390, %r93, %r948;
	mov.u32 	%r949, %nctaid.x;
	setp.gt.u32 	%p307, %r949, 499;
	@%p307 bra 	$L__BB7_80;
	membar.cta;
	bra.uni 	$L__BB7_81;
$L__BB7_80:
	mov.b32 	%r950, 1045;
	// begin inline asm
	nanosleep.u32 %r950;
	// end inline asm
$L__BB7_81:
	mul.wide.s32 	%rd567, %r1390, 16;
	add.s64 	%rd568, %rd1, %rd567;
	add.s64 	%rd566, %rd568, 512;
	// begin inline asm
	ld.relaxed.gpu.v2.u64 {%rd791, %rd788}, [%rd566];
	// end inline asm
$L__BB7_82:
	setp.eq.s64 	%p308, %rd791, 99;
	mov.b32 	%r951, -1;
	vote.sync.any.pred 	%p309, %p308, %r951;
	not.pred 	%p310, %p309;
	@%p310 bra 	$L__BB7_84;
	// begin inline asm
	ld.relaxed.gpu.v2.u64 {%rd791, %rd788}, [%rd566];
	// end inline asm
	bra.uni 	$L__BB7_82;
$L__BB7_84:
	setp.eq.s64 	%p311, %rd791, 101;
	mov.b32 	%r1003, -1;
	vote.sync.ballot.b32 	%r1004, %p311, %r1003;
	// begin inline asm
	mov.u32 %r953, %lanemask_ge;
	// end inline asm
	and.b32  	%r1005, %r1004, %r953;
	or.b32  	%r1006, %r1005, -2147483648;
	add.s32 	%r1007, %r1006, -1;
	not.b32 	%r1008, %r1006;
	and.b32  	%r1009, %r1008, %r1007;
	popc.b32 	%r957, %r1009;
	mov.b64 	{%r955, %r960}, %rd788;
	mov.b32 	%r961, 1;
	// begin inline asm
	shfl.sync.down.b32 %r954, %r955, %r961, %r957, %r1003;
	// end inline asm
	// begin inline asm
	shfl.sync.down.b32 %r959, %r960, %r961, %r957, %r1003;
	// end inline asm
	mov.b64 	%rd569, {%r954, %r959};
	setp.lt.s32 	%p313, %r881, %r957;
	selp.b64 	%rd570, %rd569, 0, %p313;
	add.s64 	%rd571, %rd570, %rd788;
	mov.b64 	{%r965, %r970}, %rd571;
	mov.b32 	%r971, 2;
	// begin inline asm
	shfl.sync.down.b32 %r964, %r965, %r971, %r957, %r1003;
	// end inline asm
	// begin inline asm
	shfl.sync.down.b32 %r969, %r970, %r971, %r957, %r1003;
	// end inline asm
	mov.b64 	%rd572, {%r964, %r969};
	add.s32 	%r1010, %r881, 2;
	setp.gt.s32 	%p314, %r1010, %r957;
	selp.b64 	%rd573, 0, %rd572, %p314;
	add.s64 	%rd574, %rd573, %rd571;
	mov.b64 	{%r975, %r980}, %rd574;
	mov.b32 	%r981, 4;
	// begin inline asm
	shfl.sync.down.b32 %r974, %r975, %r981, %r957, %r1003;
	// end inline asm
	// begin inline asm
	shfl.sync.down.b32 %r979, %r980, %r981, %r957, %r1003;
	// end inline asm
	mov.b64 	%rd575, {%r974, %r979};
	add.s32 	%r1011, %r881, 4;
	setp.gt.s32 	%p315, %r1011, %r957;
	selp.b64 	%rd576, 0, %rd575, %p315;
	add.s64 	%rd577, %rd576, %rd574;
	mov.b64 	{%r985, %r990}, %rd577;
	mov.b32 	%r991, 8;
	// begin inline asm
	shfl.sync.down.b32 %r984, %r985, %r991, %r957, %r1003;
	// end inline asm
	// begin inline asm
	shfl.sync.down.b32 %r989, %r990, %r991, %r957, %r1003;
	// end inline asm
	mov.b64 	%rd578, {%r984, %r989};
	add.s32 	%r1012, %r881, 8;
	setp.gt.s32 	%p316, %r1012, %r957;
	selp.b64 	%rd579, 0, %rd578, %p316;
	add.s64 	%rd580, %rd579, %rd577;
	mov.b64 	{%r995, %r1000}, %rd580;
	mov.b32 	%r1001, 16;
	// begin inline asm
	shfl.sync.down.b32 %r994, %r995, %r1001, %r957, %r1003;
	// end inline asm
	// begin inline asm
	shfl.sync.down.b32 %r999, %r1000, %r1001, %r957, %r1003;
	// end inline asm
	mov.b64 	%rd581, {%r994, %r999};
	add.s32 	%r1013, %r881, 16;
	setp.gt.s32 	%p317, %r1013, %r957;
	selp.b64 	%rd582, 0, %rd581, %p317;
	add.s64 	%rd789, %rd582, %rd580;
	add.s64 	%rd37, %rd1, 512;
$L__BB7_85:
	setp.ne.s64 	%p318, %rd791, 101;
	mov.b32 	%r1014, -1;
	vote.sync.all.pred 	%p319, %p318, %r1014;
	not.pred 	%p320, %p319;
	@%p320 bra 	$L__BB7_90;
	mul.wide.s32 	%rd612, %r1390, 16;
	add.s64 	%rd613, %rd37, %rd612;
	add.s64 	%rd611, %rd613, -512;
	// begin inline asm
	ld.relaxed.gpu.v2.u64 {%rd791, %rd792}, [%rd611];
	// end inline asm
$L__BB7_87:
	setp.eq.s64 	%p369, %rd791, 99;
	mov.b32 	%r1092, -1;
	vote.sync.any.pred 	%p370, %p369, %r1092;
	not.pred 	%p371, %p370;
	@%p371 bra 	$L__BB7_89;
	// begin inline asm
	ld.relaxed.gpu.v2.u64 {%rd791, %rd792}, [%rd611];
	// end inline asm
	bra.uni 	$L__BB7_87;
$L__BB7_89:
	setp.eq.s64 	%p372, %rd791, 101;
	mov.b32 	%r1143, -1;
	vote.sync.ballot.b32 	%r1144, %p372, %r1143;
	and.b32  	%r1145, %r1144, %r953;
	or.b32  	%r1146, %r1145, -2147483648;
	add.s32 	%r1147, %r1146, -1;
	not.b32 	%r1148, %r1146;
	and.b32  	%r1149, %r1148, %r1147;
	popc.b32 	%r1097, %r1149;
	mov.b64 	{%r1095, %r1100}, %rd792;
	mov.b32 	%r1101, 1;
	// begin inline asm
	shfl.sync.down.b32 %r1094, %r1095, %r1101, %r1097, %r1143;
	// end inline asm
	// begin inline asm
	shfl.sync.down.b32 %r1099, %r1100, %r1101, %r1097, %r1143;
	// end inline asm
	mov.b64 	%rd614, {%r1094, %r1099};
	setp.lt.s32 	%p374, %r881, %r1097;
	selp.b64 	%rd615, %rd614, 0, %p374;
	add.s64 	%rd616, %rd615, %rd792;
	mov.b64 	{%r1105, %r1110}, %rd616;
	mov.b32 	%r1111, 2;
	// begin inline asm
	shfl.sync.down.b32 %r1104, %r1105, %r1111, %r1097, %r1143;
	// end inline asm
	// begin inline asm
	shfl.sync.down.b32 %r1109, %r1110, %r1111, %r1097, %r1143;
	// end inline asm
	mov.b64 	%rd617, {%r1104, %r1109};
	setp.gt.s32 	%p375, %r1010, %r1097;
	selp.b64 	%rd618, 0, %rd617, %p375;
	add.s64 	%rd619, %rd616, %rd618;
	mov.b64 	{%r1115, %r1120}, %rd619;
	mov.b32 	%r1121, 4;
	// begin inline asm
	shfl.sync.down.b32 %r1114, %r1115, %r1121, %r1097, %r1143;
	// end inline asm
	// begin inline asm
	shfl.sync.down.b32 %r1119, %r1120, %r1121, %r1097, %r1143;
	// end inline asm
	mov.b64 	%rd620, {%r1114, %r1119};
	setp.gt.s32 	%p376, %r1011, %r1097;
	selp.b64 	%rd621, 0, %rd620, %p376;
	add.s64 	%rd622, %rd621, %rd619;
	mov.b64 	{%r1125, %r1130}, %rd622;
	mov.b32 	%r1131, 8;
	// begin inline asm
	shfl.sync.down.b32 %r1124, %r1125, %r1131, %r1097, %r1143;
	// end inline asm
	// begin inline asm
	shfl.sync.down.b32 %r1129, %r1130, %r1131, %r1097, %r1143;
	// end inline asm
	mov.b64 	%rd623, {%r1124, %r1129};
	setp.gt.s32 	%p377, %r1012, %r1097;
	selp.b64 	%rd624, 0, %rd623, %p377;
	add.s64 	%rd625, %rd624, %rd622;
	mov.b64 	{%r1135, %r1140}, %rd625;
	mov.b32 	%r1141, 16;
	// begin inline asm
	shfl.sync.down.b32 %r1134, %r1135, %r1141, %r1097, %r1143;
	// end inline asm
	// begin inline asm
	shfl.sync.down.b32 %r1139, %r1140, %r1141, %r1097, %r1143;
	// end inline asm
	mov.b64 	%rd626, {%r1134, %r1139};
	setp.gt.s32 	%p378, %r1013, %r1097;
	selp.b64 	%rd627, 0, %rd626, %p378;
	add.s64 	%rd628, %rd625, %rd789;
	add.s64 	%rd789, %rd628, %rd627;
	add.s32 	%r1390, %r1390, -32;
	bra.uni 	$L__BB7_85;
$L__BB7_90:
	setp.ne.s32 	%p321, %r91, 0;
	@%p321 bra 	$L__BB7_92;
	add.s64 	%rd585, %rd789, %rd23;
	add.s64 	%rd583, %rd26, 512;
	mov.b64 	%rd584, 101;
	// begin inline asm
	st.relaxed.gpu.v2.u64 [%rd583], {%rd584, %rd585};
	// end inline asm
	st.shared.u64 	[_ZZN3cub18CUB_300001_SM_10006detail13unique_by_key28DeviceUniqueByKeySweepKernelINS2_10policy_hubIiiE10Policy1000EN6thrust24THRUST_300001_SM_1000_NS10device_ptrIiEENS8_6detail15normal_iteratorISA_EESA_SD_PmNS0_13ScanTileStateIyLb1EEEN4cuda3std3__48equal_toIiEEyNS2_11VSMemHelperEEEvT0_T1_T2_T3_T4_T5_T6_T7_iNS1_7vsmem_tEE19static_temp_storage+168], %rd789;
	st.shared.u64 	[_ZZN3cub18CUB_300001_SM_10006detail13unique_by_key28DeviceUniqueByKeySweepKernelINS2_10policy_hubIiiE10Policy1000EN6thrust24THRUST_300001_SM_1000_NS10device_ptrIiEENS8_6detail15normal_iteratorISA_EESA_SD_PmNS0_13ScanTileStateIyLb1EEEN4cuda3std3__48equal_toIiEEyNS2_11VSMemHelperEEEvT0_T1_T2_T3_T4_T5_T6_T7_iNS1_7vsmem_tEE19static_temp_storage+176], %rd585;
$L__BB7_92:
	setp.ne.s32 	%p322, %r881, 0;
	mov.u64 	%rd793, %rd25;
	@%p322 bra 	$L__BB7_94;
	st.shared.u64 	[_ZZN3cub18CUB_300001_SM_10006detail13unique_by_key28DeviceUniqueByKeySweepKernelINS2_10policy_hubIiiE10Policy1000EN6thrust24THRUST_300001_SM_1000_NS10device_ptrIiEENS8_6detail15normal_iteratorISA_EESA_SD_PmNS0_13ScanTileStateIyLb1EEEN4cuda3std3__48equal_toIiEEyNS2_11VSMemHelperEEEvT0_T1_T2_T3_T4_T5_T6_T7_iNS1_7vsmem_tEE19static_temp_storage+144], %rd789;
	mov.u64 	%rd793, %rd789;
$L__BB7_94:
	setp.eq.s32 	%p323, %r1389, %r59;
	setp.ne.s32 	%p324, %r1389, %r59;
	setp.eq.s32 	%p325, %r91, 0;
	bar.sync 	0;
	mov.u32 	%r1016, _ZZN3cub18CUB_300001_SM_10006detail13unique_by_key28DeviceUniqueByKeySweepKernelINS2_10policy_hubIiiE10Policy1000EN6thrust24THRUST_300001_SM_1000_NS10device_ptrIiEENS8_6detail15normal_iteratorISA_EESA_SD_PmNS0_13ScanTileStateIyLb1EEEN4cuda3std3__48equal_toIiEEyNS2_11VSMemHelperEEEvT0_T1_T2_T3_T4_T5_T6_T7_iNS1_7vsmem_tEE19static_temp_storage;
	ld.shared.u64 	%rd586, [_ZZN3cub18CUB_300001_SM_10006detail13unique_by_key28DeviceUniqueByKeySweepKernelINS2_10policy_hubIiiE10Policy1000EN6thrust24THRUST_300001_SM_1000_NS10device_ptrIiEENS8_6detail15normal_iteratorISA_EESA_SD_PmNS0_13ScanTileStateIyLb1EEEN4cuda3std3__48equal_toIiEEyNS2_11VSMemHelperEEEvT0_T1_T2_T3_T4_T5_T6_T7_iNS1_7vsmem_tEE19static_temp_storage+144];
	selp.b64 	%rd587, 0, %rd586, %p325;
	add.s64 	%rd588, %rd587, %rd793;
	selp.u64 	%rd589, 1, 0, %p324;
	add.s64 	%rd51, %rd588, %rd589;
	setp.ne.s32 	%p326, %r59, %r60;
	selp.u64 	%rd590, 1, 0, %p326;
	add.s64 	%rd591, %rd590, %rd589;
	add.s64 	%rd52, %rd591, %rd588;
	setp.ne.s32 	%p327, %r60, %r61;
	selp.u64 	%rd592, 1, 0, %p327;
	add.s64 	%rd53, %rd52, %rd592;
	setp.ne.s32 	%p328, %r61, %r62;
	selp.u64 	%rd593, 1, 0, %p328;
	add.s64 	%rd54, %rd53, %rd593;
	setp.ne.s32 	%p329, %r62, %r63;
	selp.u64 	%rd594, 1, 0, %p329;
	add.s64 	%rd55, %rd54, %rd594;
	setp.ne.s32 	%p330, %r63, %r64;
	selp.u64 	%rd595, 1, 0, %p330;
	add.s64 	%rd56, %rd55, %rd595;
	setp.ne.s32 	%p331, %r64, %r65;
	selp.u64 	%rd596, 1, 0, %p331;
	add.s64 	%rd57, %rd56, %rd596;
	setp.ne.s32 	%p332, %r65, %r66;
	selp.u64 	%rd597, 1, 0, %p332;
	add.s64 	%rd58, %rd57, %rd597;
	setp.ne.s32 	%p333, %r66, %r67;
	selp.u64 	%rd598, 1, 0, %p333;
	add.s64 	%rd59, %rd58, %rd598;
	setp.ne.s32 	%p334, %r67, %r68;
	selp.u64 	%rd599, 1, 0, %p334;
	add.s64 	%rd60, %rd59, %rd599;
	setp.ne.s32 	%p335, %r68, %r69;
	selp.u64 	%rd600, 1, 0, %p335;
	add.s64 	%rd61, %rd60, %rd600;
	setp.ne.s32 	%p336, %r69, %r70;
	selp.u64 	%rd601, 1, 0, %p336;
	add.s64 	%rd62, %rd61, %rd601;
	setp.ne.s32 	%p337, %r70, %r71;
	selp.u64 	%rd602, 1, 0, %p337;
	add.s64 	%rd63, %rd62, %rd602;
	ld.shared.u32 	%r98, [_ZZN3cub18CUB_300001_SM_10006detail13unique_by_key28DeviceUniqueByKeySweepKernelINS2_10policy_hubIiiE10Policy1000EN6thrust24THRUST_300001_SM_1000_NS10device_ptrIiEENS8_6detail15normal_iteratorISA_EESA_SD_PmNS0_13ScanTileStateIyLb1EEEN4cuda3std3__48equal_toIiEEyNS2_11VSMemHelperEEEvT0_T1_T2_T3_T4_T5_T6_T7_iNS1_7vsmem_tEE19static_temp_storage+184];
	ld.shared.u64 	%rd64, [_ZZN3cub18CUB_300001_SM_10006detail13unique_by_key28DeviceUniqueByKeySweepKernelINS2_10policy_hubIiiE10Policy1000EN6thrust24THRUST_300001_SM_1000_NS10device_ptrIiEENS8_6detail15normal_iteratorISA_EESA_SD_PmNS0_13ScanTileStateIyLb1EEEN4cuda3std3__48equal_toIiEEyNS2_11VSMemHelperEEEvT0_T1_T2_T3_T4_T5_T6_T7_iNS1_7vsmem_tEE19static_temp_storage+168];
	bar.sync 	0;
	cvt.u32.u64 	%r1017, %rd588;
	cvt.u32.u64 	%r1018, %rd64;
	sub.s32 	%r1019, %r1017, %r1018;
	shl.b32 	%r1020, %r1019, 2;
	add.s32 	%r99, %r1016, %r1020;
	@%p323 bra 	$L__BB7_96;
	st.shared.u32 	[%r99], %r59;
$L__BB7_96:
	setp.eq.s32 	%p338, %r59, %r60;
	cvt.u32.u64 	%r1021, %rd64;
	cvt.u32.u64 	%r1022, %rd51;
	sub.s32 	%r1023, %r1022, %r1021;
	shl.b32 	%r1024, %r1023, 2;
	mov.u32 	%r1025, _ZZN3cub18CUB_300001_SM_10006detail13unique_by_key28DeviceUniqueByKeySweepKernelINS2_10policy_hubIiiE10Policy1000EN6thrust24THRUST_300001_SM_1000_NS10device_ptrIiEENS8_6detail15normal_iteratorISA_EESA_SD_PmNS0_13ScanTileStateIyLb1EEEN4cuda3std3__48equal_toIiEEyNS2_11VSMemHelperEEEvT0_T1_T2_T3_T4_T5_T6_T7_iNS1_7vsmem_tEE19static_temp_storage;
	add.s32 	%r100, %r1025, %r1024;
	@%p338 bra 	$L__BB7_98;
	st.shared.u32 	[%r100], %r60;
$L__BB7_98:
	setp.eq.s32 	%p339, %r60, %r61;
	cvt.u32.u64 	%r1026, %rd64;
	cvt.u32.u64 	%r1027, %rd52;
	sub.s32 	%r1028, %r1027, %r1026;
	shl.b32 	%r1029, %r1028, 2;
	mov.u32 	%r1030, _ZZN3cub18CUB_300001_SM_10006detail13unique_by_key28DeviceUniqueByKeySweepKernelINS2_10policy_hubIiiE10Policy1000EN6thrust24THRUST_300001_SM_1000_NS10device_ptrIiEENS8_6detail15normal_iteratorISA_EESA_SD_PmNS0_13ScanTileStateIyLb1EEEN4cuda3std3__48equal_toIiEEyNS2_11VSMemHelperEEEvT0_T1_T2_T3_T4_T5_T6_T7_iNS1_7vsmem_tEE19static_temp_storage;
	add.s32 	%r101, %r1030, %r1029;
	@%p339 bra 	$L__BB7_100;
	st.shared.u32 	[%r101], %r61;
$L__BB7_100:
	setp.eq.s32 	%p340, %r61, %r62;
	cvt.u32.u64 	%r1032, %rd53;
	sub.s32 	%r1033, %r1032, %r1026;
	shl.b32 	%r1034, %r1033, 2;
	mov.u32 	%r1035, _ZZN3cub18CUB_300001_SM_10006detail13unique_by_key28DeviceUniqueByKeySweepKernelINS2_10policy_hubIiiE10Policy1000EN6thrust24THRUST_300001_SM_1000_NS10device_ptrIiEENS8_6detail15normal_iteratorISA_EESA_SD_PmNS0_13ScanTileStateIyLb1EEEN4cuda3std3__48equal_toIiEEyNS2_11VSMemHelperEEEvT0_T1_T2_T3_T4_T5_T6_T7_iNS1_7vsmem_tEE19static_temp_storage;
	add.s32 	%r102, %r1035, %r1034;
	@%p340 bra 	$L__BB7_102;
	st.shared.u32 	[%r102], %r62;
$L__BB7_102:
	setp.eq.s32 	%p341, %r62, %r63;
	cvt.u32.u64 	%r1037, %rd54;
	sub.s32 	%r1038, %r1037, %r1026;
	shl.b32 	%r1039, %r1038, 2;
	add.s32 	%r103, %r1035, %r1039;
	@%p341 bra 	$L__BB7_104;
	st.shared.u32 	[%r103], %r63;
$L__BB7_104:
	setp.eq.s32 	%p342, %r63, %r64;
	cvt.u32.u64 	%r1042, %rd55;
	sub.s32 	%r1043, %r1042, %r1026;
	shl.b32 	%r1044, %r1043, 2;
	mov.u32 	%r1045, _ZZN3cub18CUB_300001_SM_10006detail13unique_by_key28DeviceUniqueByKeySweepKernelINS2_10policy_hubIiiE10Policy1000EN6thrust24THRUST_300001_SM_1000_NS10device_ptrIiEENS8_6detail15normal_iteratorISA_EESA_SD_PmNS0_13ScanTileStateIyLb1EEEN4cuda3std3__48equal_toIiEEyNS2_11VSMemHelperEEEvT0_T1_T2_T3_T4_T5_T6_T7_iNS1_7vsmem_tEE19static_temp_storage;
	add.s32 	%r104, %r1045, %r1044;
	@%p342 bra 	$L__BB7_106;
	st.shared.u32 	[%r104], %r64;
$L__BB7_106:
	setp.eq.s32 	%p343, %r64, %r65;
	cvt.u32.u64 	%r1047, %rd56;
	sub.s32 	%r1048, %r1047, %r1026;
	shl.b32 	%r1049, %r1048, 2;
	add.s32 	%r105, %r1045, %r1049;
	@%p343 bra 	$L__BB7_108;
	st.shared.u32 	[%r105], %r65;
$L__BB7_108:
	setp.eq.s32 	%p344, %r65, %r66;
	cvt.u32.u64 	%r1052, %rd57;
	sub.s32 	%r1053, %r1052, %r1026;
	shl.b32 	%r1054, %r1053, 2;
	add.s32 	%r106, %r1045, %r1054;
	@%p344 bra 	$L__BB7_110;
	st.shared.u32 	[%r106], %r66;
$L__BB7_110:
	setp.eq.s32 	%p345, %r66, %r67;
	cvt.u32.u64 	%r1057, %rd58;
	sub.s32 	%r1058, %r1057, %r1026;
	shl.b32 	%r1059, %r1058, 2;
	add.s32 	%r107, %r1045, %r1059;
	@%p345 bra 	$L__BB7_112;
	st.shared.u32 	[%r107], %r67;
$L__BB7_112:
	setp.eq.s32 	%p346, %r67, %r68;
	cvt.u32.u64 	%r1062, %rd59;
	sub.s32 	%r1063, %r1062, %r1026;
	shl.b32 	%r1064, %r1063, 2;
	add.s32 	%r108, %r1045, %r1064;
	@%p346 bra 	$L__BB7_114;
	st.shared.u32 	[%r108], %r68;
$L__BB7_114:
	setp.eq.s32 	%p347, %r68, %r69;
	cvt.u32.u64 	%r1067, %rd60;
	sub.s32 	%r1068, %r1067, %r1026;
	shl.b32 	%r1069, %r1068, 2;
	add.s32 	%r109, %r1045, %r1069;
	@%p347 bra 	$L__BB7_116;
	st.shared.u32 	[%r109], %r69;
$L__BB7_116:
	setp.eq.s32 	%p348, %r69, %r70;
	cvt.u32.u64 	%r1072, %rd61;
	sub.s32 	%r1073, %r1072, %r1026;
	shl.b32 	%r1074, %r1073, 2;
	add.s32 	%r110, %r1045, %r1074;
	@%p348 bra 	$L__BB7_118;
	st.shared.u32 	[%r110], %r70;
$L__BB7_118:
	setp.eq.s32 	%p349, %r70, %r71;
	cvt.u32.u64 	%r1077, %rd62;
	sub.s32 	%r1078, %r1077, %r1026;
	shl.b32 	%r1079, %r1078, 2;
	add.s32 	%r111, %r1045, %r1079;
	@%p349 bra 	$L__BB7_120;
	st.shared.u32 	[%r111], %r71;
$L__BB7_120:
	setp.eq.s32 	%p350, %r71, %r72;
	cvt.u32.u64 	%r1082, %rd63;
	sub.s32 	%r1083, %r1082, %r1026;
	shl.b32 	%r1084, %r1083, 2;
	add.s32 	%r112, %r1045, %r1084;
	@%p350 bra 	$L__BB7_122;
	st.shared.u32 	[%r112], %r72;
$L__BB7_122:
	bar.sync 	0;
	mov.u32 	%r1394, %tid.x;
	setp.ge.s32 	%p351, %r1394, %r98;
	@%p351 bra 	$L__BB7_125;
	cvt.u64.u32 	%rd603, %r1394;
	add.s64 	%rd604, %rd64, %rd603;
	shl.b64 	%rd605, %rd604, 2;
	add.s64 	%rd794, %rd4, %rd605;
	shl.b32 	%r1086, %r1394, 2;
	add.s32 	%r1391, %r1045, %r1086;
	mov.u32 	%r1392, %r1394;
$L__BB7_124:
	.pragma "nounroll";
	ld.shared.u32 	%r1088, [%r1391];
	st.global.u32 	[%rd794], %r1088;
	add.s32 	%r1392, %r1392, 512;
	add.s64 	%rd794, %rd794, 2048;
	add.s32 	%r1391, %r1391, 2048;
	setp.lt.s32 	%p352, %r1392, %r98;
	@%p352 bra 	$L__BB7_124;
$L__BB7_125:
	setp.eq.s32 	%p353, %r1389, %r59;
	bar.sync 	0;
	bar.sync 	0;
	@%p353 bra 	$L__BB7_127;
	st.shared.u32 	[%r99], %r74;
$L__BB7_127:
	setp.eq.s32 	%p354, %r59, %r60;
	@%p354 bra 	$L__BB7_129;
	st.shared.u32 	[%r100], %r73;
$L__BB7_129:
	setp.eq.s32 	%p355, %r60, %r61;
	@%p355 bra 	$L__BB7_131;
	st.shared.u32 	[%r101], %r76;
$L__BB7_131:
	setp.eq.s32 	%p356, %r61, %r62;
	@%p356 bra 	$L__BB7_133;
	st.shared.u32 	[%r102], %r75;
$L__BB7_133:
	setp.eq.s32 	%p357, %r62, %r63;
	@%p357 bra 	$L__BB7_135;
	st.shared.u32 	[%r103], %r78;
$L__BB7_135:
	setp.eq.s32 	%p358, %r63, %r64;
	@%p358 bra 	$L__BB7_137;
	st.shared.u32 	[%r104], %r77;
$L__BB7_137:
	setp.eq.s32 	%p359, %r64, %r65;
	@%p359 bra 	$L__BB7_139;
	st.shared.u32 	[%r105], %r80;
$L__BB7_139:
	setp.eq.s32 	%p360, %r65, %r66;
	@%p360 bra 	$L__BB7_141;
	st.shared.u32 	[%r106], %r79;
$L__BB7_141:
	setp.eq.s32 	%p361, %r66, %r67;
	@%p361 bra 	$L__BB7_143;
	st.shared.u32 	[%r107], %r82;
$L__BB7_143:
	setp.eq.s32 	%p362, %r67, %r68;
	@%p362 bra 	$L__BB7_145;
	st.shared.u32 	[%r108], %r81;
$L__BB7_145:
	setp.eq.s32 	%p363, %r68, %r69;
	@%p363 bra 	$L__BB7_147;
	st.shared.u32 	[%r109], %r84;
$L__BB7_147:
	setp.eq.s32 	%p364, %r69, %r70;
	@%p364 bra 	$L__BB7_149;
	st.shared.u32 	[%r110], %r83;
$L__BB7_149:
	setp.eq.s32 	%p365, %r70, %r71;
	@%p365 bra 	$L__BB7_151;
	st.shared.u32 	[%r111], %r86;
$L__BB7_151:
	setp.eq.s32 	%p366, %r71, %r72;
	@%p366 bra 	$L__BB7_153;
	st.shared.u32 	[%r112], %r85;
$L__BB7_153:
	setp.ge.s32 	%p367, %r1394, %r98;
	bar.sync 	0;
	@%p367 bra 	$L__BB7_156;
	cvt.u64.u32 	%rd606, %r1394;
	add.s64 	%rd607, %rd64, %rd606;
	shl.b64 	%rd608, %rd607, 2;
	add.s64 	%rd795, %rd5, %rd608;
	shl.b32 	%r1089, %r1394, 2;
	add.s32 	%r1393, %r1045, %r1089;
$L__BB7_155:
	.pragma "nounroll";
	ld.shared.u32 	%r1091, [%r1393];
	st.global.u32 	[%rd795], %r1091;
	add.s32 	%r1394, %r1394, 512;
	add.s64 	%rd795, %rd795, 2048;
	add.s32 	%r1393, %r1393, 2048;
	setp.lt.s32 	%p368, %r1394, %r98;
	@%p368 bra 	$L__BB7_155;
$L__BB7_156:
	bar.sync 	0;
	bra.uni 	$L__BB7_425;
$L__BB7_157:
	ld.param.u64 	%rd779, [_ZN3cub18CUB_300001_SM_10006detail13unique_by_key28DeviceUniqueByKeySweepKernelINS2_10policy_hubIiiE10Policy1000EN6thrust24THRUST_300001_SM_1000_NS10device_ptrIiEENS8_6detail15normal_iteratorISA_EESA_SD_PmNS0_13ScanTileStateIyLb1EEEN4cuda3std3__48equal_toIiEEyNS2_11VSMemHelperEEEvT0_T1_T2_T3_T4_T5_T6_T7_iNS1_7vsmem_tE_param_7];
	cvt.u32.u64 	%r405, %rd6;
	cvt.u32.u64 	%r406, %rd779;
	sub.s32 	%r124, %r406, %r405;
	setp.ne.s32 	%p29, %r1, 0;
	@%p29 bra 	$L__BB7_281;
	shl.b64 	%rd328, %rd6, 2;
	add.s64 	%rd329, %rd2, %rd328;
	mov.u32 	%r125, %tid.x;
	ld.global.u32 	%r1408, [%rd329];
	and.b32  	%r679, %r125, 31;
	and.b32  	%r680, %r125, 992;
	mul.lo.s32 	%r681, %r680, 14;
	or.b32  	%r127, %r681, %r679;
	setp.ge.s32 	%p165, %r127, %r124;
	shl.b32 	%r128, %r127, 2;
	cvt.u64.u32 	%rd330, %r128;
	add.s64 	%rd71, %rd329, %rd330;
	mov.u32 	%r1395, %r1408;
	@%p165 bra 	$L__BB7_160;
	ld.global.u32 	%r1395, [%rd71];
$L__BB7_160:
	add.s32 	%r131, %r127, 32;
	setp.ge.s32 	%p166, %r131, %r124;
	mov.u32 	%r1396, %r1408;
	@%p166 bra 	$L__BB7_162;
	ld.global.u32 	%r1396, [%rd71+128];
$L__BB7_162:
	add.s32 	%r134, %r127, 64;
	setp.ge.s32 	%p167, %r134, %r124;
	mov.u32 	%r1397, %r1408;
	@%p167 bra 	$L__BB7_164;
	ld.global.u32 	%r1397, [%rd71+256];
$L__BB7_164:
	add.s32 	%r137, %r127, 96;
	setp.ge.s32 	%p168, %r137, %r124;
	mov.u32 	%r1398, %r1408;
	@%p168 bra 	$L__BB7_166;
	ld.global.u32 	%r1398, [%rd71+384];
$L__BB7_166:
	add.s32 	%r140, %r127, 128;
	setp.ge.s32 	%p169, %r140, %r124;
	mov.u32 	%r1399, %r1408;
	@%p169 bra 	$L__BB7_168;
	ld.global.u32 	%r1399, [%rd71+512];
$L__BB7_168:
	add.s32 	%r143, %r127, 160;
	setp.ge.s32 	%p170, %r143, %r124;
	mov.u32 	%r1400, %r1408;
	@%p170 bra 	$L__BB7_170;
	ld.global.u32 	%r1400, [%rd71+640];
$L__BB7_170:
	add.s32 	%r146, %r127, 192;
	setp.ge.s32 	%p171, %r146, %r124;
	mov.u32 	%r1401, %r1408;
	@%p171 bra 	$L__BB7_172;
	ld.global.u32 	%r1401, [%rd71+768];
$L__BB7_172:
	add.s32 	%r149, %r127, 224;
	setp.ge.s32 	%p172, %r149, %r124;
	mov.u32 	%r1402, %r1408;
	@%p172 bra 	$L__BB7_174;
	ld.global.u32 	%r1402, [%rd71+896];
$L__BB7_174:
	add.s32 	%r152, %r127, 256;
	setp.ge.s32 	%p173, %r152, %r124;
	mov.u32 	%r1403, %r1408;
	@%p173 bra 	$L__BB7_176;
	ld.global.u32 	%r1403, [%rd71+1024];
$L__BB7_176:
	add.s32 	%r155, %r127, 288;
	setp.ge.s32 	%p174, %r155, %r124;
	mov.u32 	%r1404, %r1408;
	@%p174 bra 	$L__BB7_178;
	ld.global.u32 	%r1404, [%rd71+1152];
$L__BB7_178:
	add.s32 	%r158, %r127, 320;
	setp.ge.s32 	%p175, %r158, %r124;
	mov.u32 	%r1405, %r1408;
	@%p175 bra 	$L__BB7_180;
	ld.global.u32 	%r1405, [%rd71+1280];
$L__BB7_180:
	add.s32 	%r161, %r127, 352;
	setp.ge.s32 	%p176, %r161, %r124;
	mov.u32 	%r1406, %r1408;
	@%p176 bra 	$L__BB7_182;
	ld.global.u32 	%r1406, [%rd71+1408];
$L__BB7_182:
	add.s32 	%r164, %r127, 384;
	setp.ge.s32 	%p177, %r164, %r124;
	mov.u32 	%r1407, %r1408;
	@%p177 bra 	$L__BB7_184;
	ld.global.u32 	%r1407, [%rd71+1536];
$L__BB7_184:
	add.s32 	%r167, %r127, 416;
	setp.ge.s32 	%p178, %r167, %r124;
	@%p178 bra 	$L__BB7_186;
	ld.global.u32 	%r1408, [%rd71+1664];
$L__BB7_186:
	setp.ge.s32 	%p179, %r127, %r124;
	// begin inline asm
	mov.u32 %r682, %laneid;
	// end inline asm
	shr.u32 	%r683, %r125, 5;
	mad.lo.s32 	%r684, %r683, 448, %r682;
	shl.b32 	%r685, %r684, 2;
	mov.u32 	%r686, _ZZN3cub18CUB_300001_SM_10006detail13unique_by_key28DeviceUniqueByKeySweepKernelINS2_10policy_hubIiiE10Policy1000EN6thrust24THRUST_300001_SM_1000_NS10device_ptrIiEENS8_6detail15normal_iteratorISA_EESA_SD_PmNS0_13ScanTileStateIyLb1EEEN4cuda3std3__48equal_toIiEEyNS2_11VSMemHelperEEEvT0_T1_T2_T3_T4_T5_T6_T7_iNS1_7vsmem_tEE19static_temp_storage;
	add.s32 	%r171, %r686, %r685;
	st.shared.u32 	[%r171], %r1395;
	st.shared.u32 	[%r171+128], %r1396;
	st.shared.u32 	[%r171+256], %r1397;
	st.shared.u32 	[%r171+384], %r1398;
	st.shared.u32 	[%r171+512], %r1399;
	st.shared.u32 	[%r171+640], %r1400;
	st.shared.u32 	[%r171+768], %r1401;
	st.shared.u32 	[%r171+896], %r1402;
	st.shared.u32 	[%r171+1024], %r1403;
	st.shared.u32 	[%r171+1152], %r1404;
	st.shared.u32 	[%r171+1280], %r1405;
	st.shared.u32 	[%r171+1408], %r1406;
	st.shared.u32 	[%r171+1536], %r1407;
	st.shared.u32 	[%r171+1664], %r1408;
	bar.warp.sync 	-1;
	mad.lo.s32 	%r172, %r682, 52, %r171;
	ld.shared.v2.u32 	{%r173, %r174}, [%r172];
	ld.shared.v2.u32 	{%r175, %r176}, [%r172+8];
	ld.shared.v2.u32 	{%r177, %r178}, [%r172+16];
	ld.shared.v2.u32 	{%r179, %r180}, [%r172+24];
	ld.shared.v2.u32 	{%r181, %r182}, [%r172+32];
	ld.shared.v2.u32 	{%r183, %r184}, [%r172+40];
	ld.shared.v2.u32 	{%r185, %r186}, [%r172+48];
	bar.sync 	0;
	add.s64 	%rd333, %rd3, %rd328;
	ld.global.u32 	%r1422, [%rd333];
	add.s64 	%rd72, %rd333, %rd330;
	mov.u32 	%r1409, %r1422;
	@%p179 bra 	$L__BB7_188;
	ld.global.u32 	%r1409, [%rd72];
$L__BB7_188:
	setp.ge.s32 	%p180, %r131, %r124;
	mov.u32 	%r1410, %r1422;
	@%p180 bra 	$L__BB7_190;
	ld.global.u32 	%r1410, [%rd72+128];
$L__BB7_190:
	setp.ge.s32 	%p181, %r134, %r124;
	mov.u32 	%r1411, %r1422;
	@%p181 bra 	$L__BB7_192;
	ld.global.u32 	%r1411, [%rd72+256];
$L__BB7_192:
	setp.ge.s32 	%p182, %r137, %r124;
	mov.u32 	%r1412, %r1422;
	@%p182 bra 	$L__BB7_194;
	ld.global.u32 	%r1412, [%rd72+384];
$L__BB7_194:
	setp.ge.s32 	%p183, %r140, %r124;
	mov.u32 	%r1413, %r1422;
	@%p183 bra 	$L__BB7_196;
	ld.global.u32 	%r1413, [%rd72+512];
$L__BB7_196:
	setp.ge.s32 	%p184, %r143, %r124;
	mov.u32 	%r1414, %r1422;
	@%p184 bra 	$L__BB7_198;
	ld.global.u32 	%r1414, [%rd72+640];
$L__BB7_198:
	setp.ge.s32 	%p185, %r146, %r124;
	mov.u32 	%r1415, %r1422;
	@%p185 bra 	$L__BB7_200;
	ld.global.u32 	%r1415, [%rd72+768];
$L__BB7_200:
	setp.ge.s32 	%p186, %r149, %r124;
	mov.u32 	%r1416, %r1422;
	@%p186 bra 	$L__BB7_202;
	ld.global.u32 	%r1416, [%rd72+896];
$L__BB7_202:
	setp.ge.s32 	%p187, %r152, %r124;
	mov.u32 	%r1417, %r1422;
	@%p187 bra 	$L__BB7_204;
	ld.global.u32 	%r1417, [%rd72+1024];
$L__BB7_204:
	setp.ge.s32 	%p188, %r155, %r124;
	mov.u32 	%r1418, %r1422;
	@%p188 bra 	$L__BB7_206;
	ld.global.u32 	%r1418, [%rd72+1152];
$L__BB7_206:
	setp.ge.s32 	%p189, %r158, %r124;
	mov.u32 	%r1419, %r1422;
	@%p189 bra 	$L__BB7_208;
	ld.global.u32 	%r1419, [%rd72+1280];
$L__BB7_208:
	setp.ge.s32 	%p190, %r161, %r124;
	mov.u32 	%r1420, %r1422;
	@%p190 bra 	$L__BB7_210;
	ld.global.u32 	%r1420, [%rd72+1408];
$L__BB7_210:
	setp.ge.s32 	%p191, %r164, %r124;
	mov.u32 	%r1421, %r1422;
	@%p191 bra 	$L__BB7_212;
	ld.global.u32 	%r1421, [%rd72+1536];
$L__BB7_212:
	setp.ge.s32 	%p192, %r167, %r124;
	@%p192 bra 	$L__BB7_214;
	ld.global.u32 	%r1422, [%rd72+1664];
$L__BB7_214:
	st.shared.u32 	[%r171], %r1409;
	st.shared.u32 	[%r171+128], %r1410;
	st.shared.u32 	[%r171+256], %r1411;
	st.shared.u32 	[%r171+384], %r1412;
	st.shared.u32 	[%r171+512], %r1413;
	st.shared.u32 	[%r171+640], %r1414;
	st.shared.u32 	[%r171+768], %r1415;
	st.shared.u32 	[%r171+896], %r1416;
	st.shared.u32 	[%r171+1024], %r1417;
	st.shared.u32 	[%r171+1152], %r1418;
	st.shared.u32 	[%r171+1280], %r1419;
	st.shared.u32 	[%r171+1408], %r1420;
	st.shared.u32 	[%r171+1536], %r1421;
	st.shared.u32 	[%r171+1664], %r1422;
	bar.warp.sync 	-1;
	ld.shared.v2.u32 	{%r217, %r216}, [%r172];
	ld.shared.v2.u32 	{%r219, %r218}, [%r172+8];
	ld.shared.v2.u32 	{%r221, %r220}, [%r172+16];
	ld.shared.v2.u32 	{%r223, %r222}, [%r172+24];
	ld.shared.v2.u32 	{%r225, %r224}, [%r172+32];
	ld.shared.v2.u32 	{%r227, %r226}, [%r172+40];
	ld.shared.v2.u32 	{%r229, %r228}, [%r172+48];
	bar.sync 	0;
	shl.b32 	%r687, %r125, 2;
	add.s32 	%r689, %r686, %r687;
	add.s32 	%r230, %r689, 2240;
	st.shared.u32 	[%r689+2240], %r186;
	bar.sync 	0;
	setp.eq.s32 	%p193, %r125, 0;
	mov.b64 	%rd796, 1;
	@%p193 bra 	$L__BB7_216;
	ld.shared.u32 	%r690, [%r230+-4];
	setp.ne.s32 	%p194, %r690, %r173;
	selp.u64 	%rd796, 1, 0, %p194;
$L__BB7_216:
	ld.param.u64 	%rd782, [_ZN3cub18CUB_300001_SM_10006detail13unique_by_key28DeviceUniqueByKeySweepKernelINS2_10policy_hubIiiE10Policy1000EN6thrust24THRUST_300001_SM_1000_NS10device_ptrIiEENS8_6detail15normal_iteratorISA_EESA_SD_PmNS0_13ScanTileStateIyLb1EEEN4cuda3std3__48equal_toIiEEyNS2_11VSMemHelperEEEvT0_T1_T2_T3_T4_T5_T6_T7_iNS1_7vsmem_tE_param_7];
	setp.ne.s32 	%p195, %r173, %r174;
	setp.ne.s32 	%p196, %r174, %r175;
	setp.ne.s32 	%p197, %r175, %r176;
	setp.ne.s32 	%p198, %r176, %r177;
	setp.ne.s32 	%p199, %r177, %r178;
	setp.ne.s32 	%p200, %r178, %r179;
	setp.ne.s32 	%p201, %r179, %r180;
	setp.ne.s32 	%p202, %r180, %r181;
	setp.ne.s32 	%p203, %r181, %r182;
	setp.ne.s32 	%p204, %r182, %r183;
	setp.ne.s32 	%p205, %r183, %r184;
	setp.ne.s32 	%p206, %r184, %r185;
	setp.ne.s32 	%p207, %r185, %r186;
	mov.u32 	%r1426, %tid.x;
	mul.lo.s32 	%r706, %r1426, 14;
	mov.u32 	%r707, %ctaid.x;
	mov.u32 	%r708, %nctaid.y;
	mov.u32 	%r709, %ctaid.y;
	mad.lo.s32 	%r710, %r707, %r708, %r709;
	cvt.u64.u32 	%rd350, %r710;
	cvt.u32.u64 	%r711, %rd350;
	mov.b64 	%rd351, 7168;
	cvt.u32.u64 	%r712, %rd351;
	mul.lo.s32 	%r713, %r711, %r712;
	cvt.u32.u64 	%r714, %rd782;
	sub.s32 	%r715, %r714, %r713;
	setp.lt.u32 	%p208, %r706, %r715;
	selp.b64 	%rd75, %rd796, 1, %p208;
	or.b32  	%r716, %r706, 1;
	setp.ge.u32 	%p209, %r716, %r715;
	or.pred  	%p1, %p209, %p195;
	selp.u64 	%rd352, 1, 0, %p1;
	add.s32 	%r717, %r706, 2;
	setp.ge.u32 	%p210, %r717, %r715;
	or.pred  	%p2, %p210, %p196;
	selp.u64 	%rd353, 1, 0, %p2;
	add.s32 	%r718, %r706, 3;
	setp.ge.u32 	%p211, %r718, %r715;
	or.pred  	%p3, %p211, %p197;
	selp.u64 	%rd354, 1, 0, %p3;
	add.s32 	%r719, %r706, 4;
	setp.ge.u32 	%p212, %r719, %r715;
	or.pred  	%p4, %p212, %p198;
	selp.u64 	%rd355, 1, 0, %p4;
	add.s32 	%r720, %r706, 5;
	setp.ge.u32 	%p213, %r720, %r715;
	or.pred  	%p5, %p213, %p199;
	selp.u64 	%rd356, 1, 0, %p5;
	add.s32 	%r721, %r706, 6;
	setp.ge.u32 	%p214, %r721, %r715;
	or.pred  	%p6, %p214, %p200;
	selp.u64 	%rd357, 1, 0, %p6;
	add.s32 	%r722, %r706, 7;
	setp.ge.u32 	%p215, %r722, %r715;
	or.pred  	%p7, %p215, %p201;
	selp.u64 	%rd358, 1, 0, %p7;
	add.s32 	%r723, %r706, 8;
	setp.ge.u32 	%p216, %r723, %r715;
	or.pred  	%p8, %p216, %p202;
	selp.u64 	%rd359, 1, 0, %p8;
	add.s32 	%r724, %r706, 9;
	setp.ge.u32 	%p217, %r724, %r715;
	or.pred  	%p9, %p217, %p203;
	selp.u64 	%rd360, 1, 0, %p9;
	add.s32 	%r725, %r706, 10;
	setp.ge.u32 	%p218, %r725, %r715;
	or.pred  	%p10, %p218, %p204;
	selp.u64 	%rd361, 1, 0, %p10;
	add.s32 	%r726, %r706, 11;
	setp.ge.u32 	%p219, %r726, %r715;
	or.pred  	%p11, %p219, %p205;
	selp.u64 	%rd362, 1, 0, %p11;
	add.s32 	%r727, %r706, 12;
	setp.ge.u32 	%p220, %r727, %r715;
	or.pred  	%p12, %p220, %p206;
	selp.u64 	%rd363, 1, 0, %p12;
	add.s32 	%r728, %r706, 13;
	setp.ge.u32 	%p221, %r728, %r715;
	or.pred  	%p13, %p221, %p207;
	selp.u64 	%rd364, 1, 0, %p13;
	bar.sync 	0;
	add.s64 	%rd365, %rd75, %rd352;
	add.s64 	%rd366, %rd365, %rd353;
	add.s64 	%rd367, %rd366, %rd354;
	add.s64 	%rd368, %rd367, %rd355;
	add.s64 	%rd369, %rd368, %rd356;
	add.s64 	%rd370, %rd369, %rd357;
	add.s64 	%rd371, %rd370, %rd358;
	add.s64 	%rd372, %rd371, %rd359;
	add.s64 	%rd76, %rd372, %rd360;
	add.s64 	%rd77, %rd76, %rd361;
	add.s64 	%rd78, %rd77, %rd362;
	add.s64 	%rd79, %rd78, %rd363;
	add.s64 	%rd337, %rd79, %rd364;
	mov.b32 	%r691, 1;
	mov.b32 	%r704, 0;
	mov.b32 	%r705, -1;
	// begin inline asm
	{  .reg .u64 r0;  .reg .u32 lo;  .reg .u32 hi;  .reg .pred p;  mov.b64 {lo, hi}, %rd337;  shfl.sync.up.b32 lo|p, lo, %r691, %r704, %r705;  shfl.sync.up.b32 hi|p, hi, %r691, %r704, %r705;  mov.b64 r0, {lo, hi};  @p add.u64 r0, r0, %rd337;  mov.u64 %rd335, r0;}
	// end inline asm
	mov.b32 	%r694, 2;
	// begin inline asm
	{  .reg .u64 r0;  .reg .u32 lo;  .reg .u32 hi;  .reg .pred p;  mov.b64 {lo, hi}, %rd335;  shfl.sync.up.b32 lo|p, lo, %r694, %r704, %r705;  shfl.sync.up.b32 hi|p, hi, %r694, %r704, %r705;  mov.b64 r0, {lo, hi};  @p add.u64 r0, r0, %rd335;  mov.u64 %rd338, r0;}
	// end inline asm
	mov.b32 	%r697, 4;
	// begin inline asm
	{  .reg .u64 r0;  .reg .u32 lo;  .reg .u32 hi;  .reg .pred p;  mov.b64 {lo, hi}, %rd338;  shfl.sync.up.b32 lo|p, lo, %r697, %r704, %r705;  shfl.sync.up.b32 hi|p, hi, %r697, %r704, %r705;  mov.b64 r0, {lo, hi};  @p add.u64 r0, r0, %rd338;  mov.u64 %rd341, r0;}
	// end inline asm
	mov.b32 	%r700, 8;
	// begin inline asm
	{  .reg .u64 r0;  .reg .u32 lo;  .reg .u32 hi;  .reg .pred p;  mov.b64 {lo, hi}, %rd341;  shfl.sync.up.b32 lo|p, lo, %r700, %r704, %r705;  shfl.sync.up.b32 hi|p, hi, %r700, %r704, %r705;  mov.b64 r0, {lo, hi};  @p add.u64 r0, r0, %rd341;  mov.u64 %rd344, r0;}
	// end inline asm
	mov.b32 	%r703, 16;
	// begin inline asm
	{  .reg .u64 r0;  .reg .u32 lo;  .reg .u32 hi;  .reg .pred p;  mov.b64 {lo, hi}, %rd344;  shfl.sync.up.b32 lo|p, lo, %r703, %r704, %r705;  shfl.sync.up.b32 hi|p, hi, %r703, %r704, %r705;  mov.b64 r0, {lo, hi};  @p add.u64 r0, r0, %rd344;  mov.u64 %rd347, r0;}
	// end inline asm
	setp.ne.s32 	%p222, %r682, 31;
	@%p222 bra 	$L__BB7_218;
	shr.u32 	%r729, %r1426, 2;
	and.b32  	%r730, %r729, 248;
	mov.u32 	%r731, _ZZN3cub18CUB_300001_SM_10006detail13unique_by_key28DeviceUniqueByKeySweepKernelINS2_10policy_hubIiiE10Policy1000EN6thrust24THRUST_300001_SM_1000_NS10device_ptrIiEENS8_6detail15normal_iteratorISA_EESA_SD_PmNS0_13ScanTileStateIyLb1EEEN4cuda3std3__48equal_toIiEEyNS2_11VSMemHelperEEEvT0_T1_T2_T3_T4_T5_T6_T7_iNS1_7vsmem_tEE19static_temp_storage;
	add.s32 	%r732, %r731, %r730;
	st.shared.u64 	[%r732], %rd347;
$L__BB7_218:
	ld.param.u64 	%rd783, [_ZN3cub18CUB_300001_SM_10006detail13unique_by_key28DeviceUniqueByKeySweepKernelINS2_10policy_hubIiiE10Policy1000EN6thrust24THRUST_300001_SM_1000_NS10device_ptrIiEENS8_6detail15normal_iteratorISA_EESA_SD_PmNS0_13ScanTileStateIyLb1EEEN4cuda3std3__48equal_toIiEEyNS2_11VSMemHelperEEEvT0_T1_T2_T3_T4_T5_T6_T7_iNS1_7vsmem_tE_param_7];
	bar.sync 	0;
	mov.u32 	%r733, _ZZN3cub18CUB_300001_SM_10006detail13unique_by_key28DeviceUniqueByKeySweepKernelINS2_10policy_hubIiiE10Policy1000EN6thrust24THRUST_300001_SM_1000_NS10device_ptrIiEENS8_6detail15normal_iteratorISA_EESA_SD_PmNS0_13ScanTileStateIyLb1EEEN4cuda3std3__48equal_toIiEEyNS2_11VSMemHelperEEEvT0_T1_T2_T3_T4_T5_T6_T7_iNS1_7vsmem_tEE19static_temp_storage;
	ld.shared.v2.u64 	{%rd373, %rd374}, [_ZZN3cub18CUB_300001_SM_10006detail13unique_by_key28DeviceUniqueByKeySweepKernelINS2_10policy_hubIiiE10Policy1000EN6thrust24THRUST_300001_SM_1000_NS10device_ptrIiEENS8_6detail15normal_iteratorISA_EESA_SD_PmNS0_13ScanTileStateIyLb1EEEN4cuda3std3__48equal_toIiEEyNS2_11VSMemHelperEEEvT0_T1_T2_T3_T4_T5_T6_T7_iNS1_7vsmem_tEE19static_temp_storage];
	shr.u32 	%r734, %r1426, 5;
	add.s64 	%rd375, %rd374, %rd373;
	setp.eq.s32 	%p223, %r734, 2;
	selp.b64 	%rd376, %rd375, %rd373, %p223;
	ld.shared.v2.u64 	{%rd377, %rd378}, [_ZZN3cub18CUB_300001_SM_10006detail13unique_by_key28DeviceUniqueByKeySweepKernelINS2_10policy_hubIiiE10Policy1000EN6thrust24THRUST_300001_SM_1000_NS10device_ptrIiEENS8_6detail15normal_iteratorISA_EESA_SD_PmNS0_13ScanTileStateIyLb1EEEN4cuda3std3__48equal_toIiEEyNS2_11VSMemHelperEEEvT0_T1_T2_T3_T4_T5_T6_T7_iNS1_7vsmem_tEE19static_temp_storage+16];
	add.s64 	%rd379, %rd375, %rd377;
	setp.eq.s32 	%p224, %r734, 3;
	selp.b64 	%rd380, %rd379, %rd376, %p224;
	add.s64 	%rd381, %rd379, %rd378;
	setp.eq.s32 	%p225, %r734, 4;
	selp.b64 	%rd382, %rd381, %rd380, %p225;
	ld.shared.v2.u64 	{%rd383, %rd384}, [_ZZN3cub18CUB_300001_SM_10006detail13unique_by_key28DeviceUniqueByKeySweepKernelINS2_10policy_hubIiiE10Policy1000EN6thrust24THRUST_300001_SM_1000_NS10device_ptrIiEENS8_6detail15normal_iteratorISA_EESA_SD_PmNS0_13ScanTileStateIyLb1EEEN4cuda3std3__48equal_toIiEEyNS2_11VSMemHelperEEEvT0_T1_T2_T3_T4_T5_T6_T7_iNS1_7vsmem_tEE19static_temp_storage+32];
	add.s64 	%rd385, %rd381, %rd383;
	setp.eq.s32 	%p226, %r734, 5;
	selp.b64 	%rd386, %rd385, %rd382, %p226;
	add.s64 	%rd387, %rd385, %rd384;
	setp.eq.s32 	%p227, %r734, 6;
	selp.b64 	%rd388, %rd387, %rd386, %p227;
	ld.shared.v2.u64 	{%rd389, %rd390}, [_ZZN3cub18CUB_300001_SM_10006detail13unique_by_key28DeviceUniqueByKeySweepKernelINS2_10policy_hubIiiE10Policy1000EN6thrust24THRUST_300001_SM_1000_NS10device_ptrIiEENS8_6detail15normal_iteratorISA_EESA_SD_PmNS0_13ScanTileStateIyLb1EEEN4cuda3std3__48equal_toIiEEyNS2_11VSMemHelperEEEvT0_T1_T2_T3_T4_T5_T6_T7_iNS1_7vsmem_tEE19static_temp_storage+48];
	add.s64 	%rd391, %rd387, %rd389;
	setp.eq.s32 	%p228, %r734, 7;
	selp.b64 	%rd392, %rd391, %rd388, %p228;
	add.s64 	%rd393, %rd391, %rd390;
	setp.eq.s32 	%p229, %r734, 8;
	selp.b64 	%rd394, %rd393, %rd392, %p229;
	ld.shared.v2.u64 	{%rd395, %rd396}, [_ZZN3cub18CUB_300001_SM_10006detail13unique_by_key28DeviceUniqueByKeySweepKernelINS2_10policy_hubIiiE10Policy1000EN6thrust24THRUST_300001_SM_1000_NS10device_ptrIiEENS8_6detail15normal_iteratorISA_EESA_SD_PmNS0_13ScanTileStateIyLb1EEEN4cuda3std3__48equal_toIiEEyNS2_11VSMemHelperEEEvT0_T1_T2_T3_T4_T5_T6_T7_iNS1_7vsmem_tEE19static_temp_storage+64];
	add.s64 	%rd397, %rd393, %rd395;
	setp.eq.s32 	%p230, %r734, 9;
	selp.b64 	%rd398, %rd397, %rd394, %p230;
	add.s64 	%rd399, %rd397, %rd396;
	setp.eq.s32 	%p231, %r734, 10;
	selp.b64 	%rd400, %rd399, %rd398, %p231;
	ld.shared.v2.u64 	{%rd401, %rd402}, [_ZZN3cub18CUB_300001_SM_10006detail13unique_by_key28DeviceUniqueByKeySweepKernelINS2_10policy_hubIiiE10Policy1000EN6thrust24THRUST_300001_SM_1000_NS10device_ptrIiEENS8_6detail15normal_iteratorISA_EESA_SD_PmNS0_13ScanTileStateIyLb1EEEN4cuda3std3__48equal_toIiEEyNS2_11VSMemHelperEEEvT0_T1_T2_T3_T4_T5_T6_T7_iNS1_7vsmem_tEE19static_temp_storage+80];
	add.s64 	%rd403, %rd399, %rd401;
	setp.eq.s32 	%p232, %r734, 11;
	selp.b64 	%rd404, %rd403, %rd400, %p232;
	add.s64 	%rd405, %rd403, %rd402;
	setp.eq.s32 	%p233, %r734, 12;
	selp.b64 	%rd406, %rd405, %rd404, %p233;
	ld.shared.v2.u64 	{%rd407, %rd408}, [_ZZN3cub18CUB_300001_SM_10006detail13unique_by_key28DeviceUniqueByKeySweepKernelINS2_10policy_hubIiiE10Policy1000EN6thrust24THRUST_300001_SM_1000_NS10device_ptrIiEENS8_6detail15normal_iteratorISA_EESA_SD_PmNS0_13ScanTileStateIyLb1EEEN4cuda3std3__48equal_toIiEEyNS2_11VSMemHelperEEEvT0_T1_T2_T3_T4_T5_T6_T7_iNS1_7vsmem_tEE19static_temp_storage+96];
	add.s64 	%rd409, %rd405, %rd407;
	setp.eq.s32 	%p234, %r734, 13;
	selp.b64 	%rd410, %rd409, %rd406, %p234;
	add.s64 	%rd411, %rd409, %rd408;
	setp.eq.s32 	%p235, %r734, 14;
	selp.b64 	%rd412, %rd411, %rd410, %p235;
	ld.shared.v2.u64 	{%rd413, %rd414}, [_ZZN3cub18CUB_300001_SM_10006detail13unique_by_key28DeviceUniqueByKeySweepKernelINS2_10policy_hubIiiE10Policy1000EN6thrust24THRUST_300001_SM_1000_NS10device_ptrIiEENS8_6detail15normal_iteratorISA_EESA_SD_PmNS0_13ScanTileStateIyLb1EEEN4cuda3std3__48equal_toIiEEyNS2_11VSMemHelperEEEvT0_T1_T2_T3_T4_T5_T6_T7_iNS1_7vsmem_tEE19static_temp_storage+112];
	add.s64 	%rd415, %rd411, %rd413;
	setp.eq.s32 	%p236, %r734, 15;
	selp.b64 	%rd416, %rd415, %rd412, %p236;
	setp.lt.u32 	%p237, %r1426, 32;
	selp.b64 	%rd417, 0, %rd416, %p237;
	setp.eq.s32 	%p238, %r682, 0;
	selp.u64 	%rd418, 1, 0, %p13;
	add.s64 	%rd419, %rd79, %rd418;
	sub.s64 	%rd420, %rd347, %rd419;
	selp.b64 	%rd421, 0, %rd420, %p238;
	add.s64 	%rd81, %rd417, %rd421;
	shl.b64 	%rd422, %rd783, 32;
	sub.s64 	%rd423, 30786325577728, %rd422;
	shr.s64 	%rd424, %rd423, 32;
	sub.s64 	%rd425, %rd414, %rd424;
	add.s64 	%rd808, %rd425, %rd415;
	bar.sync 	0;
	setp.eq.s64 	%p239, %rd75, 0;
	cvt.u32.u64 	%r735, %rd81;
	shl.b32 	%r736, %r735, 2;
	add.s32 	%r232, %r733, %r736;
	@%p239 bra 	$L__BB7_220;
	st.shared.u32 	[%r232], %r173;
$L__BB7_220:
	cvt.u32.u64 	%r737, %rd75;
	add.s32 	%r739, %r735, %r737;
	shl.b32 	%r740, %r739, 2;
	mov.u32 	%r741, _ZZN3cub18CUB_300001_SM_10006detail13unique_by_key28DeviceUniqueByKeySweepKernelINS2_10policy_hubIiiE10Policy1000EN6thrust24THRUST_300001_SM_1000_NS10device_ptrIiEENS8_6detail15normal_iteratorISA_EESA_SD_PmNS0_13ScanTileStateIyLb1EEEN4cuda3std3__48equal_toIiEEyNS2_11VSMemHelperEEEvT0_T1_T2_T3_T4_T5_T6_T7_iNS1_7vsmem_tEE19static_temp_storage;
	add.s32 	%r233, %r741, %r740;
	not.pred 	%p240, %p1;
	@%p240 bra 	$L__BB7_222;
	st.shared.u32 	[%r233], %r174;
$L__BB7_222:
	selp.u64 	%rd426, 1, 0, %p1;
	cvt.u32.u64 	%r742, %rd75;
	cvt.u32.u64 	%r743, %rd426;
	add.s32 	%r744, %r742, %r743;
	add.s32 	%r746, %r744, %r735;
	shl.b32 	%r747, %r746, 2;
	mov.u32 	%r748, _ZZN3cub18CUB_300001_SM_10006detail13unique_by_key28DeviceUniqueByKeySweepKernelINS2_10policy_hubIiiE10Policy1000EN6thrust24THRUST_300001_SM_1000_NS10device_ptrIiEENS8_6detail15normal_iteratorISA_EESA_SD_PmNS0_13ScanTileStateIyLb1EEEN4cuda3std3__48equal_toIiEEyNS2_11VSMemHelperEEEvT0_T1_T2_T3_T4_T5_T6_T7_iNS1_7vsmem_tEE19static_temp_storage;
	add.s32 	%r234, %r748, %r747;
	not.pred 	%p241, %p2;
	@%p241 bra 	$L__BB7_224;
	st.shared.u32 	[%r234], %r175;
$L__BB7_224:
	selp.u64 	%rd427, 1, 0, %p1;
	selp.u64 	%rd428, 1, 0, %p2;
	cvt.u32.u64 	%r749, %rd75;
	cvt.u32.u64 	%r750, %rd427;
	add.s32 	%r751, %r749, %r750;
	cvt.u32.u64 	%r752, %rd428;
	add.s32 	%r753, %r751, %r752;
	add.s32 	%r755, %r753, %r735;
	shl.b32 	%r756, %r755, 2;
	mov.u32 	%r757, _ZZN3cub18CUB_300001_SM_10006detail13unique_by_key28DeviceUniqueByKeySweepKernelINS2_10policy_hubIiiE10Policy1000EN6thrust24THRUST_300001_SM_1000_NS10device_ptrIiEENS8_6detail15normal_iteratorISA_EESA_SD_PmNS0_13ScanTileStateIyLb1EEEN4cuda3std3__48equal_toIiEEyNS2_11VSMemHelperEEEvT0_T1_T2_T3_T4_T5_T6_T7_iNS1_7vsmem_tEE19static_temp_storage;
	add.s32 	%r235, %r757, %r756;
	not.pred 	%p242, %p3;
	@%p242 bra 	$L__BB7_226;
	st.shared.u32 	[%r235], %r176;
$L__BB7_226:
	selp.u64 	%rd429, 1, 0, %p1;
	selp.u64 	%rd430, 1, 0, %p2;
	selp.u64 	%rd431, 1, 0, %p3;
	cvt.u32.u64 	%r758, %rd75;
	cvt.u32.u64 	%r759, %rd429;
	add.s32 	%r760, %r758, %r759;
	cvt.u32.u64 	%r761, %rd430;
	add.s32 	%r762, %r760, %r761;
	cvt.u32.u64 	%r763, %rd431;
	add.s32 	%r764, %r762, %r763;
	add.s32 	%r766, %r764, %r735;
	shl.b32 	%r767, %r766, 2;
	mov.u32 	%r768, _ZZN3cub18CUB_300001_SM_10006detail13unique_by_key28DeviceUniqueByKeySweepKernelINS2_10policy_hubIiiE10Policy1000EN6thrust24THRUST_300001_SM_1000_NS10device_ptrIiEENS8_6detail15normal_iteratorISA_EESA_SD_PmNS0_13ScanTileStateIyLb1EEEN4cuda3std3__48equal_toIiEEyNS2_11VSMemHelperEEEvT0_T1_T2_T3_T4_T5_T6_T7_iNS1_7vsmem_tEE19static_temp_storage;
	add.s32 	%r236, %r768, %r767;
	not.pred 	%p243, %p4;
	@%p243 bra 	$L__BB7_228;
	st.shared.u32 	[%r236], %r177;
$L__BB7_228:
	selp.u64 	%rd432, 1, 0, %p1;
	selp.u64 	%rd433, 1, 0, %p2;
	selp.u64 	%rd434, 1, 0, %p3;
	selp.u64 	%rd435, 1, 0, %p4;
	cvt.u32.u64 	%r769, %rd75;
	cvt.u32.u64 	%r770, %rd432;
	add.s32 	%r771, %r769, %r770;
	cvt.u32.u64 	%r772, %rd433;
	add.s32 	%r773, %r771, %r772;
	cvt.u32.u64 	%r774, %rd434;
	add.s32 	%r775, %r773, %r774;
	cvt.u32.u64 	%r776, %rd435;
	add.s32 	%r777, %r775, %r776;
	add.s32 	%r779, %r777, %r735;
	shl.b32 	%r780, %r779, 2;
	mov.u32 	%r781, _ZZN3cub18CUB_300001_SM_10006detail13unique_by_key28DeviceUniqueByKeySweepKernelINS2_10policy_hubIiiE10Policy1000EN6thrust24THRUST_300001_SM_1000_NS10device_ptrIiEENS8_6detail15normal_iteratorISA_EESA_SD_PmNS0_13ScanTileStateIyLb1EEEN4cuda3std3__48equal_toIiEEyNS2_11VSMemHelperEEEvT0_T1_T2_T3_T4_T5_T6_T7_iNS1_7vsmem_tEE19static_temp_storage;
	add.s32 	%r237, %r781, %r780;
	not.pred 	%p244, %p5;
	@%p244 bra 	$L__BB7_230;
	st.shared.u32 	[%r237], %r178;
$L__BB7_230:
	selp.u64 	%rd436, 1, 0, %p1;
	selp.u64 	%rd437, 1, 0, %p2;
	selp.u64 	%rd438, 1, 0, %p3;
	selp.u64 	%rd439, 1, 0, %p4;
	selp.u64 	%rd440, 1, 0, %p5;
	cvt.u32.u64 	%r782, %rd75;
	cvt.u32.u64 	%r783, %rd436;
	add.s32 	%r784, %r782, %r783;
	cvt.u32.u64 	%r785, %rd437;
	add.s32 	%r786, %r784, %r785;
	cvt.u32.u64 	%r787, %rd438;
	add.s32 	%r788, %r786, %r787;
	cvt.u32.u64 	%r789, %rd439;
	add.s32 	%r790, %r788, %r789;
	cvt.u32.u64 	%r791, %rd440;
	add.s32 	%r792, %r790, %r791;
	add.s32 	%r794, %r792, %r735;
	shl.b32 	%r795, %r794, 2;
	mov.u32 	%r796, _ZZN3cub18CUB_300001_SM_10006detail13unique_by_key28DeviceUniqueByKeySweepKernelINS2_10policy_hubIiiE10Policy1000EN6thrust24THRUST_300001_SM_1000_NS10device_ptrIiEENS8_6detail15normal_iteratorISA_EESA_SD_PmNS0_13ScanTileStateIyLb1EEEN4cuda3std3__48equal_toIiEEyNS2_11VSMemHelperEEEvT0_T1_T2_T3_T4_T5_T6_T7_iNS1_7vsmem_tEE19static_temp_storage;
	add.s32 	%r238, %r796, %r795;
	not.pred 	%p245, %p6;
	@%p245 bra 	$L__BB7_232;
	st.shared.u32 	[%r238], %r179;
$L__BB7_232:
	selp.u64 	%rd441, 1, 0, %p1;
	selp.u64 	%rd442, 1, 0, %p2;
	selp.u64 	%rd443, 1, 0, %p3;
	selp.u64 	%rd444, 1, 0, %p4;
	selp.u64 	%rd445, 1, 0, %p5;
	selp.u64 	%rd446, 1, 0, %p6;
	cvt.u32.u64 	%r797, %rd75;
	cvt.u32.u64 	%r798, %rd441;
	add.s32 	%r799, %r797, %r798;
	cvt.u32.u64 	%r800, %rd442;
	add.s32 	%r801, %r799, %r800;
	cvt.u32.u64 	%r802, %rd443;
	add.s32 	%r803, %r801, %r802;
	cvt.u32.u64 	%r804, %rd444;
	add.s32 	%r805, %r803, %r804;
	cvt.u32.u64 	%r806, %rd445;
	add.s32 	%r807, %r805, %r806;
	cvt.u32.u64 	%r808, %rd446;
	add.s32 	%r809, %r807, %r808;
	add.s32 	%r811, %r809, %r735;
	shl.b32 	%r812, %r811, 2;
	mov.u32 	%r813, _ZZN3cub18CUB_300001_SM_10006detail13unique_by_key28DeviceUniqueByKeySweepKernelINS2_10policy_hubIiiE10Policy1000EN6thrust24THRUST_300001_SM_1000_NS10device_ptrIiEENS8_6detail15normal_iteratorISA_EESA_SD_PmNS0_13ScanTileStateIyLb1EEEN4cuda3std3__48equal_toIiEEyNS2_11VSMemHelperEEEvT0_T1_T2_T3_T4_T5_T6_T7_iNS1_7vsmem_tEE19static_temp_storage;
	add.s32 	%r239, %r813, %r812;
	not.pred 	%p246, %p7;
	@%p246 bra 	$L__BB7_234;
	st.shared.u32 	[%r239], %r180;
$L__BB7_234:
	selp.u64 	%rd447, 1, 0, %p1;
	selp.u64 	%rd448, 1, 0, %p2;
	selp.u64 	%rd449, 1, 0, %p3;
	selp.u64 	%rd450, 1, 0, %p4;
	selp.u64 	%rd451, 1, 0, %p5;
	selp.u64 	%rd452, 1, 0, %p6;
	selp.u64 	%rd453, 1, 0, %p7;
	cvt.u32.u64 	%r814, %rd75;
	cvt.u32.u64 	%r815, %rd447;
	add.s32 	%r816, %r814, %r815;
	cvt.u32.u64 	%r817, %rd448;
	add.s32 	%r818, %r816, %r817;
	cvt.u32.u64 	%r819, %rd449;
	add.s32 	%r820, %r818, %r819;
	cvt.u32.u64 	%r821, %rd450;
	add.s32 	%r822, %r820, %r821;
	cvt.u32.u64 	%r823, %rd451;
	add.s32 	%r824, %r822, %r823;
	cvt.u32.u64 	%r825, %rd452;
	add.s32 	%r826, %r824, %r825;
	cvt.u32.u64 	%r827, %rd453;
	add.s32 	%r828, %r826, %r827;
	add.s32 	%r830, %r828, %r735;
	shl.b32 	%r831, %r830, 2;
	mov.u32 	%r832, _ZZN3cub18CUB_300001_SM_10006detail13unique_by_key28DeviceUniqueByKeySweepKernelINS2_10policy_hubIiiE10Policy1000EN6thrust24THRUST_300001_SM_1000_NS10device_ptrIiEENS8_6detail15normal_iteratorISA_EESA_SD_PmNS0_13ScanTileStateIyLb1EEEN4cuda3std3__48equal_toIiEEyNS2_11VSMemHelperEEEvT0_T1_T2_T3_T4_T5_T6_T7_iNS1_7vsmem_tEE19static_temp_storage;
	add.s32 	%r240, %r832, %r831;
	not.pred 	%p247, %p8;
	@%p247 bra 	$L__BB7_236;
	st.shared.u32 	[%r240], %r181;
$L__BB7_236:
	selp.u64 	%rd454, 1, 0, %p1;
	selp.u64 	%rd455, 1, 0, %p2;
	selp.u64 	%rd456, 1, 0, %p3;
	selp.u64 	%rd457, 1, 0, %p4;
	selp.u64 	%rd458, 1, 0, %p5;
	selp.u64 	%rd459, 1, 0, %p6;
	selp.u64 	%rd460, 1, 0, %p7;
	selp.u64 	%rd461, 1, 0, %p8;
	cvt.u32.u64 	%r833, %rd75;
	cvt.u32.u64 	%r834, %rd454;
	add.s32 	%r835, %r833, %r834;
	cvt.u32.u64 	%r836, %rd455;
	add.s32 	%r837, %r835, %r836;
	cvt.u32.u64 	%r838, %rd456;
	add.s32 	%r839, %r837, %r838;
	cvt.u32.u64 	%r840, %rd457;
	add.s32 	%r841, %r839, %r840;
	cvt.u32.u64 	%r842, %rd458;
	add.s32 	%r843, %r841, %r842;
	cvt.u32.u64 	%r844, %rd459;
	add.s32 	%r845, %r843, %r844;
	cvt.u32.u64 	%r846, %rd460;
	add.s32 	%r847, %r845, %r846;
	cvt.u32.u64 	%r848, %rd461;
	add.s32 	%r849, %r847, %r848;
	add.s32 	%r851, %r849, %r735;
	shl.b32 	%r852, %r851, 2;
	mov.u32 	%r853, _ZZN3cub18CUB_300001_SM_10006detail13unique_by_key28DeviceUniqueByKeySweepKernelINS2_10policy_hubIiiE10Policy1000EN6thrust24THRUST_300001_SM_1000_NS10device_ptrIiEENS8_6detail15normal_iteratorISA_EESA_SD_PmNS0_13ScanTileStateIyLb1EEEN4cuda3std3__48equal_toIiEEyNS2_11VSMemHelperEEEvT0_T1_T2_T3_T4_T5_T6_T7_iNS1_7vsmem_tEE19static_temp_storage;
	add.s32 	%r241, %r853, %r852;
	not.pred 	%p248, %p9;
	@%p248 bra 	$L__BB7_238;
	st.shared.u32 	[%r241], %r182;
$L__BB7_238:
	cvt.u32.u64 	%r855, %rd76;
	add.s32 	%r856, %r855, %r735;
	shl.b32 	%r857, %r856, 2;
	mov.u32 	%r858, _ZZN3cub18CUB_300001_SM_10006detail13unique_by_key28DeviceUniqueByKeySweepKernelINS2_10policy_hubIiiE10Policy1000EN6thrust24THRUST_300001_SM_1000_NS10device_ptrIiEENS8_6detail15normal_iteratorISA_EESA_SD_PmNS0_13ScanTileStateIyLb1EEEN4cuda3std3__48equal_toIiEEyNS2_11VSMemHelperEEEvT0_T1_T2_T3_T4_T5_T6_T7_iNS1_7vsmem_tEE19static_temp_storage;
	add.s32 	%r242, %r858, %r857;
	not.pred 	%p249, %p10;
	@%p249 bra 	$L__BB7_240;
	st.shared.u32 	[%r242], %r183;
$L__BB7_240:
	cvt.u32.u64 	%r860, %rd77;
	add.s32 	%r861, %r860, %r735;
	shl.b32 	%r862, %r861, 2;
	mov.u32 	%r863, _ZZN3cub18CUB_300001_SM_10006detail13unique_by_key28DeviceUniqueByKeySweepKernelINS2_10policy_hubIiiE10Policy1000EN6thrust24THRUST_300001_SM_1000_NS10device_ptrIiEENS8_6detail15normal_iteratorISA_EESA_SD_PmNS0_13ScanTileStateIyLb1EEEN4cuda3std3__48equal_toIiEEyNS2_11VSMemHelperEEEvT0_T1_T2_T3_T4_T5_T6_T7_iNS1_7vsmem_tEE19static_temp_storage;
	add.s32 	%r243, %r863, %r862;
	not.pred 	%p250, %p11;
	@%p250 bra 	$L__BB7_242;
	st.shared.u32 	[%r243], %r184;
$L__BB7_242:
	cvt.u32.u64 	%r865, %rd78;
	add.s32 	%r866, %r865, %r735;
	shl.b32 	%r867, %r866, 2;
	mov.u32 	%r868, _ZZN3cub18CUB_300001_SM_10006detail13unique_by_key28DeviceUniqueByKeySweepKernelINS2_10policy_hubIiiE10Policy1000EN6thrust24THRUST_300001_SM_1000_NS10device_ptrIiEENS8_6detail15normal_iteratorISA_EESA_SD_PmNS0_13ScanTileStateIyLb1EEEN4cuda3std3__48equal_toIiEEyNS2_11VSMemHelperEEEvT0_T1_T2_T3_T4_T5_T6_T7_iNS1_7vsmem_tEE19static_temp_storage;
	add.s32 	%r244, %r868, %r867;
	not.pred 	%p251, %p12;
	@%p251 bra 	$L__BB7_244;
	st.shared.u32 	[%r244], %r185;
$L__BB7_244:
	cvt.u32.u64 	%r870, %rd79;
	add.s32 	%r871, %r870, %r735;
	shl.b32 	%r872, %r871, 2;
	mov.u32 	%r873, _ZZN3cub18CUB_300001_SM_10006detail13unique_by_key28DeviceUniqueByKeySweepKernelINS2_10policy_hubIiiE10Policy1000EN6thrust24THRUST_300001_SM_1000_NS10device_ptrIiEENS8_6detail15normal_iteratorISA_EESA_SD_PmNS0_13ScanTileStateIyLb1EEEN4cuda3std3__48equal_toIiEEyNS2_11VSMemHelperEEEvT0_T1_T2_T3_T4_T5_T6_T7_iNS1_7vsmem_tEE19static_temp_storage;
	add.s32 	%r245, %r873, %r872;
	not.pred 	%p252, %p13;
	@%p252 bra 	$L__BB7_246;
	st.shared.u32 	[%r245], %r186;
$L__BB7_246:
	bar.sync 	0;
	cvt.u32.u64 	%r246, %rd808;
	setp.ge.s32 	%p253, %r1426, %r246;
	@%p253 bra 	$L__BB7_249;
	mul.wide.u32 	%rd462, %r1426, 4;
	add.s64 	%rd797, %rd4, %rd462;
	shl.b32 	%r874, %r1426, 2;
	mov.u32 	%r875, _ZZN3cub18CUB_300001_SM_10006detail13unique_by_key28DeviceUniqueByKeySweepKernelINS2_10policy_hubIiiE10Policy1000EN6thrust24THRUST_300001_SM_1000_NS10device_ptrIiEENS8_6detail15normal_iteratorISA_EESA_SD_PmNS0_13ScanTileStateIyLb1EEEN4cuda3std3__48equal_toIiEEyNS2_11VSMemHelperEEEvT0_T1_T2_T3_T4_T5_T6_T7_iNS1_7vsmem_tEE19static_temp_storage;
	add.s32 	%r1423, %r875, %r874;
	mov.u32 	%r1424, %r1426;
$L__BB7_248:
	.pragma "nounroll";
	ld.shared.u32 	%r876, [%r1423];
	st.global.u32 	[%rd797], %r876;
	add.s32 	%r1424, %r1424, 512;
	add.s64 	%rd797, %rd797, 2048;
	add.s32 	%r1423, %r1423, 2048;
	setp.lt.s32 	%p254, %r1424, %r246;
	@%p254 bra 	$L__BB7_248;
$L__BB7_249:
	setp.eq.s64 	%p255, %rd75, 0;
	bar.sync 	0;
	bar.sync 	0;
	@%p255 bra 	$L__BB7_251;
	st.shared.u32 	[%r232], %r217;
$L__BB7_251:
	not.pred 	%p256, %p1;
	@%p256 bra 	$L__BB7_253;
	st.shared.u32 	[%r233], %r216;
$L__BB7_253:
	not.pred 	%p257, %p2;
	@%p257 bra 	$L__BB7_255;
	st.shared.u32 	[%r234], %r219;
$L__BB7_255:
	not.pred 	%p258, %p3;
	@%p258 bra 	$L__BB7_257;
	st.shared.u32 	[%r235], %r218;
$L__BB7_257:
	not.pred 	%p259, %p4;
	@%p259 bra 	$L__BB7_259;
	st.shared.u32 	[%r236], %r221;
$L__BB7_259:
	not.pred 	%p260, %p5;
	@%p260 bra 	$L__BB7_261;
	st.shared.u32 	[%r237], %r220;
$L__BB7_261:
	not.pred 	%p261, %p6;
	@%p261 bra 	$L__BB7_263;
	st.shared.u32 	[%r238], %r223;
$L__BB7_263:
	not.pred 	%p262, %p7;
	@%p262 bra 	$L__BB7_265;
	st.shared.u32 	[%r239], %r222;
$L__BB7_265:
	not.pred 	%p263, %p8;
	@%p263 bra 	$L__BB7_267;
	st.shared.u32 	[%r240], %r225;
$L__BB7_267:
	not.pred 	%p264, %p9;
	@%p264 bra 	$L__BB7_269;
	st.shared.u32 	[%r241], %r224;
$L__BB7_269:
	not.pred 	%p265, %p10;
	@%p265 bra 	$L__BB7_271;
	st.shared.u32 	[%r242], %r227;
$L__BB7_271:
	not.pred 	%p266, %p11;
	@%p266 bra 	$L__BB7_273;
	st.shared.u32 	[%r243], %r226;
$L__BB7_273:
	not.pred 	%p267, %p12;
	@%p267 bra 	$L__BB7_275;
	st.shared.u32 	[%r244], %r229;
$L__BB7_275:
	not.pred 	%p268, %p13;
	@%p268 bra 	$L__BB7_277;
	st.shared.u32 	[%r245], %r228;
$L__BB7_277:
	setp.ge.s32 	%p269, %r1426, %r246;
	bar.sync 	0;
	@%p269 bra 	$L__BB7_280;
	mul.wide.u32 	%rd463, %r1426, 4;
	add.s64 	%rd798, %rd5, %rd463;
	shl.b32 	%r877, %r1426, 2;
	mov.u32 	%r878, _ZZN3cub18CUB_300001_SM_10006detail13unique_by_key28DeviceUniqueByKeySweepKernelINS2_10policy_hubIiiE10Policy1000EN6thrust24THRUST_300001_SM_1000_NS10device_ptrIiEENS8_6detail15normal_iteratorISA_EESA_SD_PmNS0_13ScanTileStateIyLb1EEEN4cuda3std3__48equal_toIiEEyNS2_11VSMemHelperEEEvT0_T1_T2_T3_T4_T5_T6_T7_iNS1_7vsmem_tEE19static_temp_storage;
	add.s32 	%r1425, %r878, %r877;
$L__BB7_279:
	.pragma "nounroll";
	ld.shared.u32 	%r879, [%r1425];
	st.global.u32 	[%rd798], %r879;
	add.s32 	%r1426, %r1426, 512;
	add.s64 	%rd798, %rd798, 2048;
	add.s32 	%r1425, %r1425, 2048;
	setp.lt.s32 	%p270, %r1426, %r246;
	@%p270 bra 	$L__BB7_279;
$L__BB7_280:
	bar.sync 	0;
	bra.uni 	$L__BB7_423;
$L__BB7_281:
	shl.b64 	%rd149, %rd6, 2;
	add.s64 	%rd89, %rd2, %rd149;
	mov.u32 	%r257, %tid.x;
	ld.global.u32 	%r1440, [%rd89];
	and.b32  	%r407, %r257, 31;
	and.b32  	%r408, %r257, 992;
	mul.lo.s32 	%r409, %r408, 14;
	or.b32  	%r259, %r409, %r407;
	setp.ge.s32 	%p30, %r259, %r124;
	shl.b32 	%r260, %r259, 2;
	cvt.u64.u32 	%rd150, %r260;
	add.s64 	%rd90, %rd89, %rd150;
	mov.u32 	%r1427, %r1440;
	@%p30 bra 	$L__BB7_283;
	ld.global.u32 	%r1427, [%rd90];
$L__BB7_283:
	add.s32 	%r263, %r259, 32;
	setp.ge.s32 	%p31, %r263, %r124;
	mov.u32 	%r1428, %r1440;
	@%p31 bra 	$L__BB7_285;
	ld.global.u32 	%r1428, [%rd90+128];
$L__BB7_285:
	add.s32 	%r266, %r259, 64;
	setp.ge.s32 	%p32, %r266, %r124;
	mov.u32 	%r1429, %r1440;
	@%p32 bra 	$L__BB7_287;
	ld.global.u32 	%r1429, [%rd90+256];
$L__BB7_287:
	add.s32 	%r269, %r259, 96;
	setp.ge.s32 	%p33, %r269, %r124;
	mov.u32 	%r1430, %r1440;
	@%p33 bra 	$L__BB7_289;
	ld.global.u32 	%r1430, [%rd90+384];
$L__BB7_289:
	add.s32 	%r272, %r259, 128;
	setp.ge.s32 	%p34, %r272, %r124;
	mov.u32 	%r1431, %r1440;
	@%p34 bra 	$L__BB7_291;
	ld.global.u32 	%r1431, [%rd90+512];
$L__BB7_291:
	add.s32 	%r275, %r259, 160;
	setp.ge.s32 	%p35, %r275, %r124;
	mov.u32 	%r1432, %r1440;
	@%p35 bra 	$L__BB7_293;
	ld.global.u32 	%r1432, [%rd90+640];
$L__BB7_293:
	add.s32 	%r278, %r259, 192;
	setp.ge.s32 	%p36, %r278, %r124;
	mov.u32 	%r1433, %r1440;
	@%p36 bra 	$L__BB7_295;
	ld.global.u32 	%r1433, [%rd90+768];
$L__BB7_295:
	add.s32 	%r281, %r259, 224;
	setp.ge.s32 	%p37, %r281, %r124;
	mov.u32 	%r1434, %r1440;
	@%p37 bra 	$L__BB7_297;
	ld.global.u32 	%r1434, [%rd90+896];
$L__BB7_297:
	add.s32 	%r284, %r259, 256;
	setp.ge.s32 	%p38, %r284, %r124;
	mov.u32 	%r1435, %r1440;
	@%p38 bra 	$L__BB7_299;
	ld.global.u32 	%r1435, [%rd90+1024];
$L__BB7_299:
	add.s32 	%r287, %r259, 288;
	setp.ge.s32 	%p39, %r287, %r124;
	mov.u32 	%r1436, %r1440;
	@%p39 bra 	$L__BB7_301;
	ld.global.u32 	%r1436, [%rd90+1152];
$L__BB7_301:
	add.s32 	%r290, %r259, 320;
	setp.ge.s32 	%p40, %r290, %r124;
	mov.u32 	%r1437, %r1440;
	@%p40 bra 	$L__BB7_303;
	ld.global.u32 	%r1437, [%rd90+1280];
$L__BB7_303:
	add.s32 	%r293, %r259, 352;
	setp.ge.s32 	%p41, %r293, %r124;
	mov.u32 	%r1438, %r1440;
	@%p41 bra 	$L__BB7_305;
	ld.global.u32 	%r1438, [%rd90+1408];
$L__BB7_305:
	add.s32 	%r296, %r259, 384;
	setp.ge.s32 	%p42, %r296, %r124;
	mov.u32 	%r1439, %r1440;
	@%p42 bra 	$L__BB7_307;
	ld.global.u32 	%r1439, [%rd90+1536];
$L__BB7_307:
	add.s32 	%r299, %r259, 416;
	setp.ge.s32 	%p43, %r299, %r124;
	@%p43 bra 	$L__BB7_309;
	ld.global.u32 	%r1440, [%rd90+1664];
$L__BB7_309:
	setp.ge.s32 	%p44, %r259, %r124;
	// begin inline asm
	mov.u32 %r410, %laneid;
	// end inline asm
	shr.u32 	%r411, %r257, 5;
	mad.lo.s32 	%r412, %r411, 448, %r410;
	shl.b32 	%r413, %r412, 2;
	mov.u32 	%r414, _ZZN3cub18CUB_300001_SM_10006detail13unique_by_key28DeviceUniqueByKeySweepKernelINS2_10policy_hubIiiE10Policy1000EN6thrust24THRUST_300001_SM_1000_NS10device_ptrIiEENS8_6detail15normal_iteratorISA_EESA_SD_PmNS0_13ScanTileStateIyLb1EEEN4cuda3std3__48equal_toIiEEyNS2_11VSMemHelperEEEvT0_T1_T2_T3_T4_T5_T6_T7_iNS1_7vsmem_tEE19static_temp_storage;
	add.s32 	%r303, %r414, %r413;
	st.shared.u32 	[%r303], %r1427;
	st.shared.u32 	[%r303+128], %r1428;
	st.shared.u32 	[%r303+256], %r1429;
	st.shared.u32 	[%r303+384], %r1430;
	st.shared.u32 	[%r303+512], %r1431;
	st.shared.u32 	[%r303+640], %r1432;
	st.shared.u32 	[%r303+768], %r1433;
	st.shared.u32 	[%r303+896], %r1434;
	st.shared.u32 	[%r303+1024], %r1435;
	st.shared.u32 	[%r303+1152], %r1436;
	st.shared.u32 	[%r303+1280], %r1437;
	st.shared.u32 	[%r303+1408], %r1438;
	st.shared.u32 	[%r303+1536], %r1439;
	st.shared.u32 	[%r303+1664], %r1440;
	bar.warp.sync 	-1;
	mad.lo.s32 	%r304, %r410, 52, %r303;
	ld.shared.v2.u32 	{%r305, %r306}, [%r304];
	ld.shared.v2.u32 	{%r307, %r308}, [%r304+8];
	ld.shared.v2.u32 	{%r309, %r310}, [%r304+16];
	ld.shared.v2.u32 	{%r311, %r312}, [%r304+24];
	ld.shared.v2.u32 	{%r313, %r314}, [%r304+32];
	ld.shared.v2.u32 	{%r315, %r316}, [%r304+40];
	ld.shared.v2.u32 	{%r317, %r318}, [%r304+48];
	bar.sync 	0;
	add.s64 	%rd153, %rd3, %rd149;
	ld.global.u32 	%r1454, [%rd153];
	add.s64 	%rd91, %rd153, %rd150;
	mov.u32 	%r1441, %r1454;
	@%p44 bra 	$L__BB7_311;
	ld.global.u32 	%r1441, [%rd91];
$L__BB7_311:
	setp.ge.s32 	%p45, %r263, %r124;
	mov.u32 	%r1442, %r1454;
	@%p45 bra 	$L__BB7_313;
	ld.global.u32 	%r1442, [%rd91+128];
$L__BB7_313:
	setp.ge.s32 	%p46, %r266, %r124;
	mov.u32 	%r1443, %r1454;
	@%p46 bra 	$L__BB7_315;
	ld.global.u32 	%r1443, [%rd91+256];
$L__BB7_315:
	setp.ge.s32 	%p47, %r269, %r124;
	mov.u32 	%r1444, %r1454;
	@%p47 bra 	$L__BB7_317;
	ld.global.u32 	%r1444, [%rd91+384];
$L__BB7_317:
	setp.ge.s32 	%p48, %r272, %r124;
	mov.u32 	%r1445, %r1454;
	@%p48 bra 	$L__BB7_319;
	ld.global.u32 	%r1445, [%rd91+512];
$L__BB7_319:
	setp.ge.s32 	%p49, %r275, %r124;
	mov.u32 	%r1446, %r1454;
	@%p49 bra 	$L__BB7_321;
	ld.global.u32 	%r1446, [%rd91+640];
$L__BB7_321:
	setp.ge.s32 	%p50, %r278, %r124;
	mov.u32 	%r1447, %r1454;
	@%p50 bra 	$L__BB7_323;
	ld.global.u32 	%r1447, [%rd91+768];
$L__BB7_323:
	setp.ge.s32 	%p51, %r281, %r124;
	mov.u32 	%r1448, %r1454;
	@%p51 bra 	$L__BB7_325;
	ld.global.u32 	%r1448, [%rd91+896];
$L__BB7_325:
	setp.ge.s32 	%p52, %r284, %r124;
	mov.u32 	%r1449, %r1454;
	@%p52 bra 	$L__BB7_327;
	ld.global.u32 	%r1449, [%rd91+1024];
$L__BB7_327:
	setp.ge.s32 	%p53, %r287, %r124;
	mov.u32 	%r1450, %r1454;
	@%p53 bra 	$L__BB7_329;
	ld.global.u32 	%r1450, [%rd91+1152];
$L__BB7_329:
	setp.ge.s32 	%p54, %r290, %r124;
	mov.u32 	%r1451, %r1454;
	@%p54 bra 	$L__BB7_331;
	ld.global.u32 	%r1451, [%rd91+1280];
$L__BB7_331:
	setp.ge.s32 	%p55, %r293, %r124;
	mov.u32 	%r1452, %r1454;
	@%p55 bra 	$L__BB7_333;
	ld.global.u32 	%r1452, [%rd91+1408];
$L__BB7_333:
	setp.ge.s32 	%p56, %r296, %r124;
	mov.u32 	%r1453, %r1454;
	@%p56 bra 	$L__BB7_335;
	ld.global.u32 	%r1453, [%rd91+1536];
$L__BB7_335:
	setp.ge.s32 	%p57, %r299, %r124;
	@%p57 bra 	$L__BB7_337;
	ld.global.u32 	%r1454, [%rd91+1664];
$L__BB7_337:
	st.shared.u32 	[%r303], %r1441;
	st.shared.u32 	[%r303+128], %r1442;
	st.shared.u32 	[%r303+256], %r1443;
	st.shared.u32 	[%r303+384], %r1444;
	st.shared.u32 	[%r303+512], %r1445;
	st.shared.u32 	[%r303+640], %r1446;
	st.shared.u32 	[%r303+768], %r1447;
	st.shared.u32 	[%r303+896], %r1448;
	st.shared.u32 	[%r303+1024], %r1449;
	st.shared.u32 	[%r303+1152], %r1450;
	st.shared.u32 	[%r303+1280], %r1451;
	st.shared.u32 	[%r303+1408], %r1452;
	st.shared.u32 	[%r303+1536], %r1453;
	st.shared.u32 	[%r303+1664], %r1454;
	bar.warp.sync 	-1;
	ld.shared.v2.u32 	{%r349, %r348}, [%r304];
	ld.shared.v2.u32 	{%r351, %r350}, [%r304+8];
	ld.shared.v2.u32 	{%r353, %r352}, [%r304+16];
	ld.shared.v2.u32 	{%r355, %r354}, [%r304+24];
	ld.shared.v2.u32 	{%r357, %r356}, [%r304+32];
	ld.shared.v2.u32 	{%r359, %r358}, [%r304+40];
	ld.shared.v2.u32 	{%r361, %r360}, [%r304+48];
	bar.sync 	0;
	ld.global.u32 	%r1455, [%rd89+-4];
	shl.b32 	%r415, %r257, 2;
	add.s32 	%r417, %r414, %r415;
	add.s32 	%r363, %r417, 2240;
	st.shared.u32 	[%r417+2240], %r318;
	bar.sync 	0;
	setp.eq.s32 	%p58, %r257, 0;
	@%p58 bra 	$L__BB7_339;
	ld.shared.u32 	%r1455, [%r363+-4];
$L__BB7_339:
	ld.param.u64 	%rd780, [_ZN3cub18CUB_300001_SM_10006detail13unique_by_key28DeviceUniqueByKeySweepKernelINS2_10policy_hubIiiE10Policy1000EN6thrust24THRUST_300001_SM_1000_NS10device_ptrIiEENS8_6detail15normal_iteratorISA_EESA_SD_PmNS0_13ScanTileStateIyLb1EEEN4cuda3std3__48equal_toIiEEyNS2_11VSMemHelperEEEvT0_T1_T2_T3_T4_T5_T6_T7_iNS1_7vsmem_tE_param_7];
	mov.u32 	%r366, %tid.x;
	shr.u32 	%r367, %r366, 5;
	setp.ne.s32 	%p59, %r1455, %r305;
	setp.ne.s32 	%p60, %r305, %r306;
	setp.ne.s32 	%p61, %r306, %r307;
	setp.ne.s32 	%p62, %r307, %r308;
	setp.ne.s32 	%p63, %r308, %r309;
	setp.ne.s32 	%p64, %r309, %r310;
	setp.ne.s32 	%p65, %r310, %r311;
	setp.ne.s32 	%p66, %r311, %r312;
	setp.ne.s32 	%p67, %r312, %r313;
	setp.ne.s32 	%p68, %r313, %r314;
	setp.ne.s32 	%p69, %r314, %r315;
	setp.ne.s32 	%p70, %r315, %r316;
	setp.ne.s32 	%p71, %r316, %r317;
	setp.ne.s32 	%p72, %r317, %r318;
	mul.lo.s32 	%r433, %r366, 14;
	mov.u32 	%r434, %ctaid.x;
	mov.u32 	%r435, %nctaid.y;
	mov.u32 	%r436, %ctaid.y;
	mad.lo.s32 	%r437, %r434, %r435, %r436;
	cvt.u64.u32 	%rd169, %r437;
	cvt.u32.u64 	%r438, %rd169;
	mov.b64 	%rd170, 7168;
	cvt.u32.u64 	%r439, %rd170;
	mul.lo.s32 	%r440, %r438, %r439;
	cvt.u32.u64 	%r441, %rd780;
	sub.s32 	%r442, %r441, %r440;
	setp.ge.u32 	%p73, %r433, %r442;
	or.pred  	%p14, %p73, %p59;
	selp.u64 	%rd171, 1, 0, %p14;
	or.b32  	%r443, %r433, 1;
	setp.ge.u32 	%p74, %r443, %r442;
	or.pred  	%p15, %p74, %p60;
	selp.u64 	%rd172, 1, 0, %p15;
	add.s32 	%r444, %r433, 2;
	setp.ge.u32 	%p75, %r444, %r442;
	or.pred  	%p16, %p75, %p61;
	selp.u64 	%rd173, 1, 0, %p16;
	add.s32 	%r445, %r433, 3;
	setp.ge.u32 	%p76, %r445, %r442;
	or.pred  	%p17, %p76, %p62;
	selp.u64 	%rd174, 1, 0, %p17;
	add.s32 	%r446, %r433, 4;
	setp.ge.u32 	%p77, %r446, %r442;
	or.pred  	%p18, %p77, %p63;
	selp.u64 	%rd175, 1, 0, %p18;
	add.s32 	%r447, %r433, 5;
	setp.ge.u32 	%p78, %r447, %r442;
	or.pred  	%p19, %p78, %p64;
	selp.u64 	%rd176, 1, 0, %p19;
	add.s32 	%r448, %r433, 6;
	setp.ge.u32 	%p79, %r448, %r442;
	or.pred  	%p20, %p79, %p65;
	selp.u64 	%rd177, 1, 0, %p20;
	add.s32 	%r449, %r433, 7;
	setp.ge.u32 	%p80, %r449, %r442;
	or.pred  	%p21, %p80, %p66;
	selp.u64 	%rd178, 1, 0, %p21;
	add.s32 	%r450, %r433, 8;
	setp.ge.u32 	%p81, %r450, %r442;
	or.pred  	%p22, %p81, %p67;
	selp.u64 	%rd179, 1, 0, %p22;
	add.s32 	%r451, %r433, 9;
	setp.ge.u32 	%p82, %r451, %r442;
	or.pred  	%p23, %p82, %p68;
	selp.u64 	%rd180, 1, 0, %p23;
	add.s32 	%r452, %r433, 10;
	setp.ge.u32 	%p83, %r452, %r442;
	or.pred  	%p24, %p83, %p69;
	selp.u64 	%rd181, 1, 0, %p24;
	add.s32 	%r453, %r433, 11;
	setp.ge.u32 	%p84, %r453, %r442;
	or.pred  	%p25, %p84, %p70;
	selp.u64 	%rd182, 1, 0, %p25;
	add.s32 	%r454, %r433, 12;
	setp.ge.u32 	%p85, %r454, %r442;
	or.pred  	%p26, %p85, %p71;
	selp.u64 	%rd183, 1, 0, %p26;
	add.s32 	%r455, %r433, 13;
	setp.ge.u32 	%p86, %r455, %r442;
	or.pred  	%p27, %p86, %p72;
	selp.u64 	%rd184, 1, 0, %p27;
	bar.sync 	0;
	add.s64 	%rd185, %rd172, %rd171;
	add.s64 	%rd186, %rd185, %rd173;
	add.s64 	%rd187, %rd186, %rd174;
	add.s64 	%rd188, %rd187, %rd175;
	add.s64 	%rd189, %rd188, %rd176;
	add.s64 	%rd190, %rd189, %rd177;
	add.s64 	%rd191, %rd190, %rd178;
	add.s64 	%rd192, %rd191, %rd179;
	add.s64 	%rd193, %rd192, %rd180;
	add.s64 	%rd194, %rd193, %rd181;
	add.s64 	%rd195, %rd194, %rd182;
	add.s64 	%rd196, %rd195, %rd183;
	add.s64 	%rd156, %rd196, %rd184;
	mov.b32 	%r418, 1;
	mov.b32 	%r431, 0;
	mov.b32 	%r432, -1;
	// begin inline asm
	{  .reg .u64 r0;  .reg .u32 lo;  .reg .u32 hi;  .reg .pred p;  mov.b64 {lo, hi}, %rd156;  shfl.sync.up.b32 lo|p, lo, %r418, %r431, %r432;  shfl.sync.up.b32 hi|p, hi, %r418, %r431, %r432;  mov.b64 r0, {lo, hi};  @p add.u64 r0, r0, %rd156;  mov.u64 %rd154, r0;}
	// end inline asm
	mov.b32 	%r421, 2;
	// begin inline asm
	{  .reg .u64 r0;  .reg .u32 lo;  .reg .u32 hi;  .reg .pred p;  mov.b64 {lo, hi}, %rd154;  shfl.sync.up.b32 lo|p, lo, %r421, %r431, %r432;  shfl.sync.up.b32 hi|p, hi, %r421, %r431, %r432;  mov.b64 r0, {lo, hi};  @p add.u64 r0, r0, %rd154;  mov.u64 %rd157, r0;}
	// end inline asm
	mov.b32 	%r424, 4;
	// begin inline asm
	{  .reg .u64 r0;  .reg .u32 lo;  .reg .u32 hi;  .reg .pred p;  mov.b64 {lo, hi}, %rd157;  shfl.sync.up.b32 lo|p, lo, %r424, %r431, %r432;  shfl.sync.up.b32 hi|p, hi, %r424, %r431, %r432;  mov.b64 r0, {lo, hi};  @p add.u64 r0, r0, %rd157;  mov.u64 %rd160, r0;}
	// end inline asm
	mov.b32 	%r427, 8;
	// begin inline asm
	{  .reg .u64 r0;  .reg .u32 lo;  .reg .u32 hi;  .reg .pred p;  mov.b64 {lo, hi}, %rd160;  shfl.sync.up.b32 lo|p, lo, %r427, %r431, %r432;  shfl.sync.up.b32 hi|p, hi, %r427, %r431, %r432;  mov.b64 r0, {lo, hi};  @p add.u64 r0, r0, %rd160;  mov.u64 %rd163, r0;}
	// end inline asm
	mov.b32 	%r430, 16;
	// begin inline asm
	{  .reg .u64 r0;  .reg .u32 lo;  .reg .u32 hi;  .reg .pred p;  mov.b64 {lo, hi}, %rd163;  shfl.sync.up.b32 lo|p, lo, %r430, %r431, %r432;  shfl.sync.up.b32 hi|p, hi, %r430, %r431, %r432;  mov.b64 r0, {lo, hi};  @p add.u64 r0, r0, %rd163;  mov.u64 %rd166, r0;}
	// end inline asm
	setp.ne.s32 	%p87, %r410, 31;
	@%p87 bra 	$L__BB7_341;
	shl.b32 	%r456, %r367, 3;
	mov.u32 	%r457, _ZZN3cub18CUB_300001_SM_10006detail13unique_by_key28DeviceUniqueByKeySweepKernelINS2_10policy_hubIiiE10Policy1000EN6thrust24THRUST_300001_SM_1000_NS10device_ptrIiEENS8_6detail15normal_iteratorISA_EESA_SD_PmNS0_13ScanTileStateIyLb1EEEN4cuda3std3__48equal_toIiEEyNS2_11VSMemHelperEEEvT0_T1_T2_T3_T4_T5_T6_T7_iNS1_7vsmem_tEE19static_temp_storage;
	add.s32 	%r458, %r457, %r456;
	st.shared.u64 	[%r458], %rd166;
$L__BB7_341:
	sub.s64 	%rd197, %rd166, %rd156;
	bar.sync 	0;
	ld.shared.v2.u64 	{%rd198, %rd199}, [_ZZN3cub18CUB_300001_SM_10006detail13unique_by_key28DeviceUniqueByKeySweepKernelINS2_10policy_hubIiiE10Policy1000EN6thrust24THRUST_300001_SM_1000_NS10device_ptrIiEENS8_6detail15normal_iteratorISA_EESA_SD_PmNS0_13ScanTileStateIyLb1EEEN4cuda3std3__48equal_toIiEEyNS2_11VSMemHelperEEEvT0_T1_T2_T3_T4_T5_T6_T7_iNS1_7vsmem_tEE19static_temp_storage];
	add.s64 	%rd200, %rd199, %rd198;
	setp.eq.s32 	%p88, %r367, 2;
	selp.b64 	%rd201, %rd200, %rd198, %p88;
	ld.shared.v2.u64 	{%rd202, %rd203}, [_ZZN3cub18CUB_300001_SM_10006detail13unique_by_key28DeviceUniqueByKeySweepKernelINS2_10policy_hubIiiE10Policy1000EN6thrust24THRUST_300001_SM_1000_NS10device_ptrIiEENS8_6detail15normal_iteratorISA_EESA_SD_PmNS0_13ScanTileStateIyLb1EEEN4cuda3std3__48equal_toIiEEyNS2_11VSMemHelperEEEvT0_T1_T2_T3_T4_T5_T6_T7_iNS1_7vsmem_tEE19static_temp_storage+16];
	add.s64 	%rd204, %rd200, %rd202;
	setp.eq.s32 	%p89, %r367, 3;
	selp.b64 	%rd205, %rd204, %rd201, %p89;
	add.s64 	%rd206, %rd204, %rd203;
	setp.eq.s32 	%p90, %r367, 4;
	selp.b64 	%rd207, %rd206, %rd205, %p90;
	ld.shared.v2.u64 	{%rd208, %rd209}, [_ZZN3cub18CUB_300001_SM_10006detail13unique_by_key28DeviceUniqueByKeySweepKernelINS2_10policy_hubIiiE10Policy1000EN6thrust24THRUST_300001_SM_1000_NS10device_ptrIiEENS8_6detail15normal_iteratorISA_EESA_SD_PmNS0_13ScanTileStateIyLb1EEEN4cuda3std3__48equal_toIiEEyNS2_11VSMemHelperEEEvT0_T1_T2_T3_T4_T5_T6_T7_iNS1_7vsmem_tEE19static_temp_storage+32];
	add.s64 	%rd210, %rd206, %rd208;
	setp.eq.s32 	%p91, %r367, 5;
	selp.b64 	%rd211, %rd210, %rd207, %p91;
	add.s64 	%rd212, %rd210, %rd209;
	setp.eq.s32 	%p92, %r367, 6;
	selp.b64 	%rd213, %rd212, %rd211, %p92;
	ld.shared.v2.u64 	{%rd214, %rd215}, [_ZZN3cub18CUB_300001_SM_10006detail13unique_by_key28DeviceUniqueByKeySweepKernelINS2_10policy_hubIiiE10Policy1000EN6thrust24THRUST_300001_SM_1000_NS10device_ptrIiEENS8_6detail15normal_iteratorISA_EESA_SD_PmNS0_13ScanTileStateIyLb1EEEN4cuda3std3__48equal_toIiEEyNS2_11VSMemHelperEEEvT0_T1_T2_T3_T4_T5_T6_T7_iNS1_7vsmem_tEE19static_temp_storage+48];
	add.s64 	%rd216, %rd212, %rd214;
	setp.eq.s32 	%p93, %r367, 7;
	selp.b64 	%rd217, %rd216, %rd213, %p93;
	add.s64 	%rd218, %rd216, %rd215;
	setp.eq.s32 	%p94, %r367, 8;
	selp.b64 	%rd219, %rd218, %rd217, %p94;
	ld.shared.v2.u64 	{%rd220, %rd221}, [_ZZN3cub18CUB_300001_SM_10006detail13unique_by_key28DeviceUniqueByKeySweepKernelINS2_10policy_hubIiiE10Policy1000EN6thrust24THRUST_300001_SM_1000_NS10device_ptrIiEENS8_6detail15normal_iteratorISA_EESA_SD_PmNS0_13ScanTileStateIyLb1EEEN4cuda3std3__48equal_toIiEEyNS2_11VSMemHelperEEEvT0_T1_T2_T3_T4_T5_T6_T7_iNS1_7vsmem_tEE19static_temp_storage+64];
	add.s64 	%rd222, %rd218, %rd220;
	setp.eq.s32 	%p95, %r367, 9;
	selp.b64 	%rd223, %rd222, %rd219, %p95;
	add.s64 	%rd224, %rd222, %rd221;
	setp.eq.s32 	%p96, %r367, 10;
	selp.b64 	%rd225, %rd224, %rd223, %p96;
	ld.shared.v2.u64 	{%rd226, %rd227}, [_ZZN3cub18CUB_300001_SM_10006detail13unique_by_key28DeviceUniqueByKeySweepKernelINS2_10policy_hubIiiE10Policy1000EN6thrust24THRUST_300001_SM_1000_NS10device_ptrIiEENS8_6detail15normal_iteratorISA_EESA_SD_PmNS0_13ScanTileStateIyLb1EEEN4cuda3std3__48equal_toIiEEyNS2_11VSMemHelperEEEvT0_T1_T2_T3_T4_T5_T6_T7_iNS1_7vsmem_tEE19static_temp_storage+80];
	add.s64 	%rd228, %rd224, %rd226;
	setp.eq.s32 	%p97, %r367, 11;
	selp.b64 	%rd229, %rd228, %rd225, %p97;
	add.s64 	%rd230, %rd228, %rd227;
	setp.eq.s32 	%p98, %r367, 12;
	selp.b64 	%rd231, %rd230, %rd229, %p98;
	ld.shared.v2.u64 	{%rd232, %rd233}, [_ZZN3cub18CUB_300001_SM_10006detail13unique_by_key28DeviceUniqueByKeySweepKernelINS2_10policy_hubIiiE10Policy1000EN6thrust24THRUST_300001_SM_1000_NS10device_ptrIiEENS8_6detail15normal_iteratorISA_EESA_SD_PmNS0_13ScanTileStateIyLb1EEEN4cuda3std3__48equal_toIiEEyNS2_11VSMemHelperEEEvT0_T1_T2_T3_T4_T5_T6_T7_iNS1_7vsmem_tEE19static_temp_storage+96];
	add.s64 	%rd234, %rd230, %rd232;
	setp.eq.s32 	%p99, %r367, 13;
	selp.b64 	%rd235, %rd234, %rd231, %p99;
	add.s64 	%rd236, %rd234, %rd233;
	setp.eq.s32 	%p100, %r367, 14;
	selp.b64 	%rd237, %rd236, %rd235, %p100;
	ld.shared.v2.u64 	{%rd238, %rd239}, [_ZZN3cub18CUB_300001_SM_10006detail13unique_by_key28DeviceUniqueByKeySweepKernelINS2_10policy_hubIiiE10Policy1000EN6thrust24THRUST_300001_SM_1000_NS10device_ptrIiEENS8_6detail15normal_iteratorISA_EESA_SD_PmNS0_13ScanTileStateIyLb1EEEN4cuda3std3__48equal_toIiEEyNS2_11VSMemHelperEEEvT0_T1_T2_T3_T4_T5_T6_T7_iNS1_7vsmem_tEE19static_temp_storage+112];
	add.s64 	%rd240, %rd236, %rd238;
	setp.eq.s32 	%p101, %r367, 15;
	selp.b64 	%rd241, %rd240, %rd237, %p101;
	add.s64 	%rd94, %rd240, %rd239;
	setp.gt.u32 	%p102, %r366, 31;
	setp.lt.u32 	%p103, %r366, 32;
	setp.eq.s32 	%p104, %r410, 0;
	selp.b64 	%rd242, 0, %rd197, %p104;
	add.s64 	%rd805, %rd241, %rd242;
	selp.b64 	%rd96, %rd197, %rd805, %p103;
	@%p102 bra 	$L__BB7_360;
	setp.ne.s32 	%p105, %r366, 0;
	mov.u32 	%r459, %ctaid.x;
	mov.u32 	%r460, %nctaid.y;
	mov.u32 	%r461, %ctaid.y;
	mad.lo.s32 	%r368, %r459, %r460, %r461;
	mul.wide.s32 	%rd243, %r368, 16;
	add.s64 	%rd97, %rd1, %rd243;
	@%p105 bra 	$L__BB7_344;
	st.shared.u64 	[_ZZN3cub18CUB_300001_SM_10006detail13unique_by_key28DeviceUniqueByKeySweepKernelINS2_10policy_hubIiiE10Policy1000EN6thrust24THRUST_300001_SM_1000_NS10device_ptrIiEENS8_6detail15normal_iteratorISA_EESA_SD_PmNS0_13ScanTileStateIyLb1EEEN4cuda3std3__48equal_toIiEEyNS2_11VSMemHelperEEEvT0_T1_T2_T3_T4_T5_T6_T7_iNS1_7vsmem_tEE19static_temp_storage+184], %rd94;
	add.s64 	%rd244, %rd97, 512;
	mov.b64 	%rd245, 100;
	// begin inline asm
	st.relaxed.gpu.v2.u64 [%rd244], {%rd245, %rd94};
	// end inline asm
$L__BB7_344:
	not.b32 	%r462, %r366;
	add.s32 	%r369, %r368, %r462;
	mov.u32 	%r463, %nctaid.x;
	setp.gt.u32 	%p106, %r463, 499;
	@%p106 bra 	$L__BB7_346;
	membar.cta;
	bra.uni 	$L__BB7_347;
$L__BB7_346:
	mov.b32 	%r464, 1045;
	// begin inline asm
	nanosleep.u32 %r464;
	// end inline asm
$L__BB7_347:
	mul.wide.s32 	%rd250, %r369, 16;
	add.s64 	%rd251, %rd1, %rd250;
	add.s64 	%rd249, %rd251, 512;
	// begin inline asm
	ld.relaxed.gpu.v2.u64 {%rd803, %rd800}, [%rd249];
	// end inline asm
$L__BB7_348:
	setp.eq.s64 	%p107, %rd803, 99;
	mov.b32 	%r465, -1;
	vote.sync.any.pred 	%p108, %p107, %r465;
	not.pred 	%p109, %p108;
	@%p109 bra 	$L__BB7_350;
	// begin inline asm
	ld.relaxed.gpu.v2.u64 {%rd803, %rd800}, [%rd249];
	// end inline asm
	bra.uni 	$L__BB7_348;
$L__BB7_350:
	mov.u32 	%r518, %ctaid.x;
	mov.u32 	%r519, %nctaid.y;
	mov.u32 	%r520, %ctaid.y;
	mad.lo.s32 	%r521, %r518, %r519, %r520;
	not.b32 	%r522, %r366;
	add.s32 	%r1456, %r521, %r522;
	setp.eq.s64 	%p110, %rd803, 101;
	mov.b32 	%r517, -1;
	vote.sync.ballot.b32 	%r523, %p110, %r517;
	// begin inline asm
	mov.u32 %r467, %lanemask_ge;
	// end inline asm
	and.b32  	%r524, %r523, %r467;
	or.b32  	%r525, %r524, -2147483648;
	add.s32 	%r526, %r525, -1;
	not.b32 	%r527, %r525;
	and.b32  	%r528, %r527, %r526;
	popc.b32 	%r471, %r528;
	mov.b64 	{%r469, %r474}, %rd800;
	mov.b32 	%r475, 1;
	// begin inline asm
	shfl.sync.down.b32 %r468, %r469, %r475, %r471, %r517;
	// end inline asm
	// begin inline asm
	shfl.sync.down.b32 %r473, %r474, %r475, %r471, %r517;
	// end inline asm
	mov.b64 	%rd252, {%r468, %r473};
	setp.lt.s32 	%p112, %r410, %r471;
	selp.b64 	%rd253, %rd252, 0, %p112;
	add.s64 	%rd254, %rd253, %rd800;
	mov.b64 	{%r479, %r484}, %rd254;
	mov.b32 	%r485, 2;
	// begin inline asm
	shfl.sync.down.b32 %r478, %r479, %r485, %r471, %r517;
	// end inline asm
	// begin inline asm
	shfl.sync.down.b32 %r483, %r484, %r485, %r471, %r517;
	// end inline asm
	mov.b64 	%rd255, {%r478, %r483};
	add.s32 	%r529, %r410, 2;
	setp.gt.s32 	%p113, %r529, %r471;
	selp.b64 	%rd256, 0, %rd255, %p113;
	add.s64 	%rd257, %rd256, %rd254;
	mov.b64 	{%r489, %r494}, %rd257;
	mov.b32 	%r495, 4;
	// begin inline asm
	shfl.sync.down.b32 %r488, %r489, %r495, %r471, %r517;
	// end inline asm
	// begin inline asm
	shfl.sync.down.b32 %r493, %r494, %r495, %r471, %r517;
	// end inline asm
	mov.b64 	%rd258, {%r488, %r493};
	add.s32 	%r530, %r410, 4;
	setp.gt.s32 	%p114, %r530, %r471;
	selp.b64 	%rd259, 0, %rd258, %p114;
	add.s64 	%rd260, %rd259, %rd257;
	mov.b64 	{%r499, %r504}, %rd260;
	mov.b32 	%r505, 8;
	// begin inline asm
	shfl.sync.down.b32 %r498, %r499, %r505, %r471, %r517;
	// end inline asm
	// begin inline asm
	shfl.sync.down.b32 %r503, %r504, %r505, %r471, %r517;
	// end inline asm
	mov.b64 	%rd261, {%r498, %r503};
	add.s32 	%r531, %r410, 8;
	setp.gt.s32 	%p115, %r531, %r471;
	selp.b64 	%rd262, 0, %rd261, %p115;
	add.s64 	%rd263, %rd262, %rd260;
	mov.b64 	{%r509, %r514}, %rd263;
	mov.b32 	%r515, 16;
	// begin inline asm
	shfl.sync.down.b32 %r508, %r509, %r515, %r471, %r517;
	// end inline asm
	// begin inline asm
	shfl.sync.down.b32 %r513, %r514, %r515, %r471, %r517;
	// end inline asm
	mov.b64 	%rd264, {%r508, %r513};
	add.s32 	%r532, %r410, 16;
	setp.gt.s32 	%p116, %r532, %r471;
	selp.b64 	%rd265, 0, %rd264, %p116;
	add.s64 	%rd801, %rd265, %rd263;
	add.s64 	%rd108, %rd1, 512;
$L__BB7_351:
	setp.ne.s64 	%p117, %rd803, 101;
	mov.b32 	%r533, -1;
	vote.sync.all.pred 	%p118, %p117, %r533;
	not.pred 	%p119, %p118;
	@%p119 bra 	$L__BB7_356;
	mul.wide.s32 	%rd303, %r1456, 16;
	add.s64 	%rd304, %rd108, %rd303;
	add.s64 	%rd302, %rd304, -512;
	// begin inline asm
	ld.relaxed.gpu.v2.u64 {%rd803, %rd804}, [%rd302];
	// end inline asm
$L__BB7_353:
	setp.eq.s64 	%p155, %rd803, 99;
	mov.b32 	%r617, -1;
	vote.sync.any.pred 	%p156, %p155, %r617;
	not.pred 	%p157, %p156;
	@%p157 bra 	$L__BB7_355;
	mul.wide.s32 	%rd323, %r1456, 16;
	add.s64 	%rd324, %rd108, %rd323;
	add.s64 	%rd322, %rd324, -512;
	// begin inline asm
	ld.relaxed.gpu.v2.u64 {%rd803, %rd804}, [%rd322];
	// end inline asm
	bra.uni 	$L__BB7_353;
$L__BB7_355:
	setp.eq.s64 	%p158, %rd803, 101;
	mov.b32 	%r668, -1;
	vote.sync.ballot.b32 	%r669, %p158, %r668;
	and.b32  	%r670, %r669, %r467;
	or.b32  	%r671, %r670, -2147483648;
	add.s32 	%r672, %r671, -1;
	not.b32 	%r673, %r671;
	and.b32  	%r674, %r673, %r672;
	popc.b32 	%r622, %r674;
	mov.b64 	{%r620, %r625}, %rd804;
	mov.b32 	%r626, 1;
	// begin inline asm
	shfl.sync.down.b32 %r619, %r620, %r626, %r622, %r668;
	// end inline asm
	// begin inline asm
	shfl.sync.down.b32 %r624, %r625, %r626, %r622, %r668;
	// end inline asm
	mov.b64 	%rd305, {%r619, %r624};
	setp.lt.s32 	%p160, %r410, %r622;
	selp.b64 	%rd306, %rd305, 0, %p160;
	add.s64 	%rd307, %rd306, %rd804;
	mov.b64 	{%r630, %r635}, %rd307;
	mov.b32 	%r636, 2;
	// begin inline asm
	shfl.sync.down.b32 %r629, %r630, %r636, %r622, %r668;
	// end inline asm
	// begin inline asm
	shfl.sync.down.b32 %r634, %r635, %r636, %r622, %r668;
	// end inline asm
	mov.b64 	%rd308, {%r629, %r634};
	add.s32 	%r675, %r410, 2;
	setp.gt.s32 	%p161, %r675, %r622;
	selp.b64 	%rd309, 0, %rd308, %p161;
	add.s64 	%rd310, %rd307, %rd309;
	mov.b64 	{%r640, %r645}, %rd310;
	mov.b32 	%r646, 4;
	// begin inline asm
	shfl.sync.down.b32 %r639, %r640, %r646, %r622, %r668;
	// end inline asm
	// begin inline asm
	shfl.sync.down.b32 %r644, %r645, %r646, %r622, %r668;
	// end inline asm
	mov.b64 	%rd311, {%r639, %r644};
	add.s32 	%r676, %r410, 4;
	setp.gt.s32 	%p162, %r676, %r622;
	selp.b64 	%rd312, 0, %rd311, %p162;
	add.s64 	%rd313, %rd312, %rd310;
	mov.b64 	{%r650, %r655}, %rd313;
	mov.b32 	%r656, 8;
	// begin inline asm
	shfl.sync.down.b32 %r649, %r650, %r656, %r622, %r668;
	// end inline asm
	// begin inline asm
	shfl.sync.down.b32 %r654, %r655, %r656, %r622, %r668;
	// end inline asm
	mov.b64 	%rd314, {%r649, %r654};
	add.s32 	%r677, %r410, 8;
	setp.gt.s32 	%p163, %r677, %r622;
	selp.b64 	%rd315, 0, %rd314, %p163;
	add.s64 	%rd316, %rd315, %rd313;
	mov.b64 	{%r660, %r665}, %rd316;
	mov.b32 	%r666, 16;
	// begin inline asm
	shfl.sync.down.b32 %r659, %r660, %r666, %r622, %r668;
	// end inline asm
	// begin inline asm
	shfl.sync.down.b32 %r664, %r665, %r666, %r622, %r668;
	// end inline asm
	mov.b64 	%rd317, {%r659, %r664};
	add.s32 	%r678, %r410, 16;
	setp.gt.s32 	%p164, %r678, %r622;
	selp.b64 	%rd318, 0, %rd317, %p164;
	add.s64 	%rd319, %rd316, %rd801;
	add.s64 	%rd801, %rd319, %rd318;
	add.s32 	%r1456, %r1456, -32;
	bra.uni 	$L__BB7_351;
$L__BB7_356:
	setp.ne.s32 	%p120, %r366, 0;
	@%p120 bra 	$L__BB7_358;
	add.s64 	%rd268, %rd801, %rd94;
	add.s64 	%rd266, %rd97, 512;
	mov.b64 	%rd267, 101;
	// begin inline asm
	st.relaxed.gpu.v2.u64 [%rd266], {%rd267, %rd268};
	// end inline asm
	st.shared.u64 	[_ZZN3cub18CUB_300001_SM_10006detail13unique_by_key28DeviceUniqueByKeySweepKernelINS2_10policy_hubIiiE10Policy1000EN6thrust24THRUST_300001_SM_1000_NS10device_ptrIiEENS8_6detail15normal_iteratorISA_EESA_SD_PmNS0_13ScanTileStateIyLb1EEEN4cuda3std3__48equal_toIiEEyNS2_11VSMemHelperEEEvT0_T1_T2_T3_T4_T5_T6_T7_iNS1_7vsmem_tEE19static_temp_storage+168], %rd801;
	st.shared.u64 	[_ZZN3cub18CUB_300001_SM_10006detail13unique_by_key28DeviceUniqueByKeySweepKernelINS2_10policy_hubIiiE10Policy1000EN6thrust24THRUST_300001_SM_1000_NS10device_ptrIiEENS8_6detail15normal_iteratorISA_EESA_SD_PmNS0_13ScanTileStateIyLb1EEEN4cuda3std3__48equal_toIiEEyNS2_11VSMemHelperEEEvT0_T1_T2_T3_T4_T5_T6_T7_iNS1_7vsmem_tEE19static_temp_storage+176], %rd268;
$L__BB7_358:
	setp.ne.s32 	%p121, %r410, 0;
	mov.u64 	%rd805, %rd96;
	@%p121 bra 	$L__BB7_360;
	st.shared.u64 	[_ZZN3cub18CUB_300001_SM_10006detail13unique_by_key28DeviceUniqueByKeySweepKernelINS2_10policy_hubIiiE10Policy1000EN6thrust24THRUST_300001_SM_1000_NS10device_ptrIiEENS8_6detail15normal_iteratorISA_EESA_SD_PmNS0_13ScanTileStateIyLb1EEEN4cuda3std3__48equal_toIiEEyNS2_11VSMemHelperEEEvT0_T1_T2_T3_T4_T5_T6_T7_iNS1_7vsmem_tEE19static_temp_storage+144], %rd801;
	mov.u64 	%rd805, %rd801;
$L__BB7_360:
	ld.param.u64 	%rd781, [_ZN3cub18CUB_300001_SM_10006detail13unique_by_key28DeviceUniqueByKeySweepKernelINS2_10policy_hubIiiE10Policy1000EN6thrust24THRUST_300001_SM_1000_NS10device_ptrIiEENS8_6detail15normal_iteratorISA_EESA_SD_PmNS0_13ScanTileStateIyLb1EEEN4cuda3std3__48equal_toIiEEyNS2_11VSMemHelperEEEvT0_T1_T2_T3_T4_T5_T6_T7_iNS1_7vsmem_tE_param_7];
	setp.eq.s32 	%p122, %r366, 0;
	bar.sync 	0;
	mov.u32 	%r535, _ZZN3cub18CUB_300001_SM_10006detail13unique_by_key28DeviceUniqueByKeySweepKernelINS2_10policy_hubIiiE10Policy1000EN6thrust24THRUST_300001_SM_1000_NS10device_ptrIiEENS8_6detail15normal_iteratorISA_EESA_SD_PmNS0_13ScanTileStateIyLb1EEEN4cuda3std3__48equal_toIiEEyNS2_11VSMemHelperEEEvT0_T1_T2_T3_T4_T5_T6_T7_iNS1_7vsmem_tEE19static_temp_storage;
	ld.shared.u64 	%rd269, [_ZZN3cub18CUB_300001_SM_10006detail13unique_by_key28DeviceUniqueByKeySweepKernelINS2_10policy_hubIiiE10Policy1000EN6thrust24THRUST_300001_SM_1000_NS10device_ptrIiEENS8_6detail15normal_iteratorISA_EESA_SD_PmNS0_13ScanTileStateIyLb1EEEN4cuda3std3__48equal_toIiEEyNS2_11VSMemHelperEEEvT0_T1_T2_T3_T4_T5_T6_T7_iNS1_7vsmem_tEE19static_temp_storage+144];
	selp.b64 	%rd270, 0, %rd269, %p122;
	add.s64 	%rd271, %rd270, %rd805;
	selp.u64 	%rd272, 1, 0, %p14;
	add.s64 	%rd121, %rd271, %rd272;
	selp.u64 	%rd273, 1, 0, %p15;
	add.s64 	%rd274, %rd273, %rd272;
	add.s64 	%rd122, %rd274, %rd271;
	selp.u64 	%rd275, 1, 0, %p16;
	add.s64 	%rd123, %rd122, %rd275;
	selp.u64 	%rd276, 1, 0, %p17;
	add.s64 	%rd124, %rd123, %rd276;
	selp.u64 	%rd277, 1, 0, %p18;
	add.s64 	%rd125, %rd124, %rd277;
	selp.u64 	%rd278, 1, 0, %p19;
	add.s64 	%rd126, %rd125, %rd278;
	selp.u64 	%rd279, 1, 0, %p20;
	add.s64 	%rd127, %rd126, %rd279;
	selp.u64 	%rd280, 1, 0, %p21;
	add.s64 	%rd128, %rd127, %rd280;
	selp.u64 	%rd281, 1, 0, %p22;
	add.s64 	%rd129, %rd128, %rd281;
	selp.u64 	%rd282, 1, 0, %p23;
	add.s64 	%rd130, %rd129, %rd282;
	selp.u64 	%rd283, 1, 0, %p24;
	add.s64 	%rd131, %rd130, %rd283;
	selp.u64 	%rd284, 1, 0, %p25;
	add.s64 	%rd132, %rd131, %rd284;
	selp.u64 	%rd285, 1, 0, %p26;
	add.s64 	%rd133, %rd132, %rd285;
	ld.shared.v2.u64 	{%rd286, %rd287}, [_ZZN3cub18CUB_300001_SM_10006detail13unique_by_key28DeviceUniqueByKeySweepKernelINS2_10policy_hubIiiE10Policy1000EN6thrust24THRUST_300001_SM_1000_NS10device_ptrIiEENS8_6detail15normal_iteratorISA_EESA_SD_PmNS0_13ScanTileStateIyLb1EEEN4cuda3std3__48equal_toIiEEyNS2_11VSMemHelperEEEvT0_T1_T2_T3_T4_T5_T6_T7_iNS1_7vsmem_tEE19static_temp_storage+176];
	ld.shared.u64 	%rd134, [_ZZN3cub18CUB_300001_SM_10006detail13unique_by_key28DeviceUniqueByKeySweepKernelINS2_10policy_hubIiiE10Policy1000EN6thrust24THRUST_300001_SM_1000_NS10device_ptrIiEENS8_6detail15normal_iteratorISA_EESA_SD_PmNS0_13ScanTileStateIyLb1EEEN4cuda3std3__48equal_toIiEEyNS2_11VSMemHelperEEEvT0_T1_T2_T3_T4_T5_T6_T7_iNS1_7vsmem_tEE19static_temp_storage+168];
	mov.u32 	%r536, %ctaid.x;
	mov.u32 	%r537, %nctaid.y;
	mov.u32 	%r538, %ctaid.y;
	mad.lo.s32 	%r539, %r536, %r537, %r538;
	cvt.u64.u32 	%rd288, %r539;
	mul.lo.s64 	%rd289, %rd288, 7168;
	sub.s64 	%rd290, %rd781, %rd289;
	shl.b64 	%rd291, %rd290, 32;
	sub.s64 	%rd292, 30786325577728, %rd291;
	shr.s64 	%rd293, %rd292, 32;
	sub.s64 	%rd808, %rd286, %rd293;
	bar.sync 	0;
	cvt.u32.u64 	%r540, %rd293;
	cvt.u32.u64 	%r541, %rd287;
	sub.s32 	%r374, %r541, %r540;
	cvt.u32.u64 	%r542, %rd271;
	cvt.u32.u64 	%r543, %rd134;
	sub.s32 	%r544, %r542, %r543;
	shl.b32 	%r545, %r544, 2;
	add.s32 	%r375, %r535, %r545;
	not.pred 	%p123, %p14;
	@%p123 bra 	$L__BB7_362;
	st.shared.u32 	[%r375], %r305;
$L__BB7_362:
	cvt.u32.u64 	%r546, %rd134;
	cvt.u32.u64 	%r547, %rd121;
	sub.s32 	%r548, %r547, %r546;
	shl.b32 	%r549, %r548, 2;
	mov.u32 	%r550, _ZZN3cub18CUB_300001_SM_10006detail13unique_by_key28DeviceUniqueByKeySweepKernelINS2_10policy_hubIiiE10Policy1000EN6thrust24THRUST_300001_SM_1000_NS10device_ptrIiEENS8_6detail15normal_iteratorISA_EESA_SD_PmNS0_13ScanTileStateIyLb1EEEN4cuda3std3__48equal_toIiEEyNS2_11VSMemHelperEEEvT0_T1_T2_T3_T4_T5_T6_T7_iNS1_7vsmem_tEE19static_temp_storage;
	add.s32 	%r376, %r550, %r549;
	not.pred 	%p124, %p15;
	@%p124 bra 	$L__BB7_364;
	st.shared.u32 	[%r376], %r306;
$L__BB7_364:
	cvt.u32.u64 	%r551, %rd134;
	cvt.u32.u64 	%r552, %rd122;
	sub.s32 	%r553, %r552, %r551;
	shl.b32 	%r554, %r553, 2;
	mov.u32 	%r555, _ZZN3cub18CUB_300001_SM_10006detail13unique_by_key28DeviceUniqueByKeySweepKernelINS2_10policy_hubIiiE10Policy1000EN6thrust24THRUST_300001_SM_1000_NS10device_ptrIiEENS8_6detail15normal_iteratorISA_EESA_SD_PmNS0_13ScanTileStateIyLb1EEEN4cuda3std3__48equal_toIiEEyNS2_11VSMemHelperEEEvT0_T1_T2_T3_T4_T5_T6_T7_iNS1_7vsmem_tEE19static_temp_storage;
	add.s32 	%r377, %r555, %r554;
	not.pred 	%p125, %p16;
	@%p125 bra 	$L__BB7_366;
	st.shared.u32 	[%r377], %r307;
$L__BB7_366:
	cvt.u32.u64 	%r556, %rd134;
	cvt.u32.u64 	%r557, %rd123;
	sub.s32 	%r558, %r557, %r556;
	shl.b32 	%r559, %r558, 2;
	mov.u32 	%r560, _ZZN3cub18CUB_300001_SM_10006detail13unique_by_key28DeviceUniqueByKeySweepKernelINS2_10policy_hubIiiE10Policy1000EN6thrust24THRUST_300001_SM_1000_NS10device_ptrIiEENS8_6detail15normal_iteratorISA_EESA_SD_PmNS0_13ScanTileStateIyLb1EEEN4cuda3std3__48equal_toIiEEyNS2_11VSMemHelperEEEvT0_T1_T2_T3_T4_T5_T6_T7_iNS1_7vsmem_tEE19static_temp_storage;
	add.s32 	%r378, %r560, %r559;
	not.pred 	%p126, %p17;
	@%p126 bra 	$L__BB7_368;
	st.shared.u32 	[%r378], %r308;
$L__BB7_368:
	cvt.u32.u64 	%r561, %rd134;
	cvt.u32.u64 	%r562, %rd124;
	sub.s32 	%r563, %r562, %r561;
	shl.b32 	%r564, %r563, 2;
	mov.u32 	%r565, _ZZN3cub18CUB_300001_SM_10006detail13unique_by_key28DeviceUniqueByKeySweepKernelINS2_10policy_hubIiiE10Policy1000EN6thrust24THRUST_300001_SM_1000_NS10device_ptrIiEENS8_6detail15normal_iteratorISA_EESA_SD_PmNS0_13ScanTileStateIyLb1EEEN4cuda3std3__48equal_toIiEEyNS2_11VSMemHelperEEEvT0_T1_T2_T3_T4_T5_T6_T7_iNS1_7vsmem_tEE19static_temp_storage;
	add.s32 	%r379, %r565, %r564;
	not.pred 	%p127, %p18;
	@%p127 bra 	$L__BB7_370;
	st.shared.u32 	[%r379], %r309;
$L__BB7_370:
	cvt.u32.u64 	%r566, %rd134;
	cvt.u32.u64 	%r567, %rd125;
	sub.s32 	%r568, %r567, %r566;
	shl.b32 	%r569, %r568, 2;
	mov.u32 	%r570, _ZZN3cub18CUB_300001_SM_10006detail13unique_by_key28DeviceUniqueByKeySweepKernelINS2_10policy_hubIiiE10Policy1000EN6thrust24THRUST_300001_SM_1000_NS10device_ptrIiEENS8_6detail15normal_iteratorISA_EESA_SD_PmNS0_13ScanTileStateIyLb1EEEN4cuda3std3__48equal_toIiEEyNS2_11VSMemHelperEEEvT0_T1_T2_T3_T4_T5_T6_T7_iNS1_7vsmem_tEE19static_temp_storage;
	add.s32 	%r380, %r570, %r569;
	not.pred 	%p128, %p19;
	@%p128 bra 	$L__BB7_372;
	st.shared.u32 	[%r380], %r310;
$L__BB7_372:
	cvt.u32.u64 	%r571, %rd134;
	cvt.u32.u64 	%r572, %rd126;
	sub.s32 	%r573, %r572, %r571;
	shl.b32 	%r574, %r573, 2;
	mov.u32 	%r575, _ZZN3cub18CUB_300001_SM_10006detail13unique_by_key28DeviceUniqueByKeySweepKernelINS2_10policy_hubIiiE10Policy1000EN6thrust24THRUST_300001_SM_1000_NS10device_ptrIiEENS8_6detail15normal_iteratorISA_EESA_SD_PmNS0_13ScanTileStateIyLb1EEEN4cuda3std3__48equal_toIiEEyNS2_11VSMemHelperEEEvT0_T1_T2_T3_T4_T5_T6_T7_iNS1_7vsmem_tEE19static_temp_storage;
	add.s32 	%r381, %r575, %r574;
	not.pred 	%p129, %p20;
	@%p129 bra 	$L__BB7_374;
	st.shared.u32 	[%r381], %r311;
$L__BB7_374:
	cvt.u32.u64 	%r576, %rd134;
	cvt.u32.u64 	%r577, %rd127;
	sub.s32 	%r578, %r577, %r576;
	shl.b32 	%r579, %r578, 2;
	mov.u32 	%r580, _ZZN3cub18CUB_300001_SM_10006detail13unique_by_key28DeviceUniqueByKeySweepKernelINS2_10policy_hubIiiE10Policy1000EN6thrust24THRUST_300001_SM_1000_NS10device_ptrIiEENS8_6detail15normal_iteratorISA_EESA_SD_PmNS0_13ScanTileStateIyLb1EEEN4cuda3std3__48equal_toIiEEyNS2_11VSMemHelperEEEvT0_T1_T2_T3_T4_T5_T6_T7_iNS1_7vsmem_tEE19static_temp_storage;
	add.s32 	%r382, %r580, %r579;
	not.pred 	%p130, %p21;
	@%p130 bra 	$L__BB7_376;
	st.shared.u32 	[%r382], %r312;
$L__BB7_376:
	cvt.u32.u64 	%r581, %rd134;
	cvt.u32.u64 	%r582, %rd128;
	sub.s32 	%r583, %r582, %r581;
	shl.b32 	%r584, %r583, 2;
	mov.u32 	%r585, _ZZN3cub18CUB_300001_SM_10006detail13unique_by_key28DeviceUniqueByKeySweepKernelINS2_10policy_hubIiiE10Policy1000EN6thrust24THRUST_300001_SM_1000_NS10device_ptrIiEENS8_6detail15normal_iteratorISA_EESA_SD_PmNS0_13ScanTileStateIyLb1EEEN4cuda3std3__48equal_toIiEEyNS2_11VSMemHelperEEEvT0_T1_T2_T3_T4_T5_T6_T7_iNS1_7vsmem_tEE19static_temp_storage;
	add.s32 	%r383, %r585, %r584;
	not.pred 	%p131, %p22;
	@%p131 bra 	$L__BB7_378;
	st.shared.u32 	[%r383], %r313;
$L__BB7_378:
	cvt.u32.u64 	%r586, %rd134;
	cvt.u32.u64 	%r587, %rd129;
	sub.s32 	%r588, %r587, %r586;
	shl.b32 	%r589, %r588, 2;
	mov.u32 	%r590, _ZZN3cub18CUB_300001_SM_10006detail13unique_by_key28DeviceUniqueByKeySweepKernelINS2_10policy_hubIiiE10Policy1000EN6thrust24THRUST_300001_SM_1000_NS10device_ptrIiEENS8_6detail15normal_iteratorISA_EESA_SD_PmNS0_13ScanTileStateIyLb1EEEN4cuda3std3__48equal_toIiEEyNS2_11VSMemHelperEEEvT0_T1_T2_T3_T4_T5_T6_T7_iNS1_7vsmem_tEE19static_temp_storage;
	add.s32 	%r384, %r590, %r589;
	not.pred 	%p132, %p23;
	@%p132 bra 	$L__BB7_380;
	st.shared.u32 	[%r384], %r314;
$L__BB7_380:
	cvt.u32.u64 	%r591, %rd134;
	cvt.u32.u64 	%r592, %rd130;
	sub.s32 	%r593, %r592, %r591;
	shl.b32 	%r594, %r593, 2;
	mov.u32 	%r595, _ZZN3cub18CUB_300001_SM_10006detail13unique_by_key28DeviceUniqueByKeySweepKernelINS2_10policy_hubIiiE10Policy1000EN6thrust24THRUST_300001_SM_1000_NS10device_ptrIiEENS8_6detail15normal_iteratorISA_EESA_SD_PmNS0_13ScanTileStateIyLb1EEEN4cuda3std3__48equal_toIiEEyNS2_11VSMemHelperEEEvT0_T1_T2_T3_T4_T5_T6_T7_iNS1_7vsmem_tEE19static_temp_storage;
	add.s32 	%r385, %r595, %r594;
	not.pred 	%p133, %p24;
	@%p133 bra 	$L__BB7_382;
	st.shared.u32 	[%r385], %r315;
$L__BB7_382:
	cvt.u32.u64 	%r596, %rd134;
	cvt.u32.u64 	%r597, %rd131;
	sub.s32 	%r598, %r597, %r596;
	shl.b32 	%r599, %r598, 2;
	mov.u32 	%r600, _ZZN3cub18CUB_300001_SM_10006detail13unique_by_key28DeviceUniqueByKeySweepKernelINS2_10policy_hubIiiE10Policy1000EN6thrust24THRUST_300001_SM_1000_NS10device_ptrIiEENS8_6detail15normal_iteratorISA_EESA_SD_PmNS0_13ScanTileStateIyLb1EEEN4cuda3std3__48equal_toIiEEyNS2_11VSMemHelperEEEvT0_T1_T2_T3_T4_T5_T6_T7_iNS1_7vsmem_tEE19static_temp_storage;
	add.s32 	%r386, %r600, %r599;
	not.pred 	%p134, %p25;
	@%p134 bra 	$L__BB7_384;
	st.shared.u32 	[%r386], %r316;
$L__BB7_384:
	cvt.u32.u64 	%r601, %rd134;
	cvt.u32.u64 	%r602, %rd132;
	sub.s32 	%r603, %r602, %r601;
	shl.b32 	%r604, %r603, 2;
	mov.u32 	%r605, _ZZN3cub18CUB_300001_SM_10006detail13unique_by_key28DeviceUniqueByKeySweepKernelINS2_10policy_hubIiiE10Policy1000EN6thrust24THRUST_300001_SM_1000_NS10device_ptrIiEENS8_6detail15normal_iteratorISA_EESA_SD_PmNS0_13ScanTileStateIyLb1EEEN4cuda3std3__48equal_toIiEEyNS2_11VSMemHelperEEEvT0_T1_T2_T3_T4_T5_T6_T7_iNS1_7vsmem_tEE19static_temp_storage;
	add.s32 	%r387, %r605, %r604;
	not.pred 	%p135, %p26;
	@%p135 bra 	$L__BB7_386;
	st.shared.u32 	[%r387], %r317;
$L__BB7_386:
	cvt.u32.u64 	%r606, %rd134;
	cvt.u32.u64 	%r607, %rd133;
	sub.s32 	%r608, %r607, %r606;
	shl.b32 	%r609, %r608, 2;
	mov.u32 	%r610, _ZZN3cub18CUB_300001_SM_10006detail13unique_by_key28DeviceUniqueByKeySweepKernelINS2_10policy_hubIiiE10Policy1000EN6thrust24THRUST_300001_SM_1000_NS10device_ptrIiEENS8_6detail15normal_iteratorISA_EESA_SD_PmNS0_13ScanTileStateIyLb1EEEN4cuda3std3__48equal_toIiEEyNS2_11VSMemHelperEEEvT0_T1_T2_T3_T4_T5_T6_T7_iNS1_7vsmem_tEE19static_temp_storage;
	add.s32 	%r388, %r610, %r609;
	not.pred 	%p136, %p27;
	@%p136 bra 	$L__BB7_388;
	st.shared.u32 	[%r388], %r318;
$L__BB7_388:
	bar.sync 	0;
	mov.u32 	%r1460, %tid.x;
	setp.ge.s32 	%p137, %r1460, %r374;
	@%p137 bra 	$L__BB7_391;
	cvt.u64.u32 	%rd294, %r1460;
	add.s64 	%rd295, %rd134, %rd294;
	shl.b64 	%rd296, %rd295, 2;
	add.s64 	%rd806, %rd4, %rd296;
	shl.b32 	%r611, %r1460, 2;
	mov.u32 	%r612, _ZZN3cub18CUB_300001_SM_10006detail13unique_by_key28DeviceUniqueByKeySweepKernelINS2_10policy_hubIiiE10Policy1000EN6thrust24THRUST_300001_SM_1000_NS10device_ptrIiEENS8_6detail15normal_iteratorISA_EESA_SD_PmNS0_13ScanTileStateIyLb1EEEN4cuda3std3__48equal_toIiEEyNS2_11VSMemHelperEEEvT0_T1_T2_T3_T4_T5_T6_T7_iNS1_7vsmem_tEE19static_temp_storage;
	add.s32 	%r1457, %r612, %r611;
	mov.u32 	%r1458, %r1460;
$L__BB7_390:
	.pragma "nounroll";
	ld.shared.u32 	%r613, [%r1457];
	st.global.u32 	[%rd806], %r613;
	add.s32 	%r1458, %r1458, 512;
	add.s64 	%rd806, %rd806, 2048;
	add.s32 	%r1457, %r1457, 2048;
	setp.lt.s32 	%p138, %r1458, %r374;
	@%p138 bra 	$L__BB7_390;
$L__BB7_391:
	bar.sync 	0;
	bar.sync 	0;
	not.pred 	%p139, %p14;
	@%p139 bra 	$L__BB7_393;
	st.shared.u32 	[%r375], %r349;
$L__BB7_393:
	not.pred 	%p140, %p15;
	@%p140 bra 	$L__BB7_395;
	st.shared.u32 	[%r376], %r348;
$L__BB7_395:
	not.pred 	%p141, %p16;
	@%p141 bra 	$L__BB7_397;
	st.shared.u32 	[%r377], %r351;
$L__BB7_397:
	not.pred 	%p142, %p17;
	@%p142 bra 	$L__BB7_399;
	st.shared.u32 	[%r378], %r350;
$L__BB7_399:
	not.pred 	%p143, %p18;
	@%p143 bra 	$L__BB7_401;
	st.shared.u32 	[%r379], %r353;
$L__BB7_401:
	not.pred 	%p144, %p19;
	@%p144 bra 	$L__BB7_403;
	st.shared.u32 	[%r380], %r352;
$L__BB7_403:
	not.pred 	%p145, %p20;
	@%p145 bra 	$L__BB7_405;
	st.shared.u32 	[%r381], %r355;
$L__BB7_405:
	not.pred 	%p146, %p21;
	@%p146 bra 	$L__BB7_407;
	st.shared.u32 	[%r382], %r354;
$L__BB7_407:
	not.pred 	%p147, %p22;
	@%p147 bra 	$L__BB7_409;
	st.shared.u32 	[%r383], %r357;
$L__BB7_409:
	not.pred 	%p148, %p23;
	@%p148 bra 	$L__BB7_411;
	st.shared.u32 	[%r384], %r356;
$L__BB7_411:
	not.pred 	%p149, %p24;
	@%p149 bra 	$L__BB7_413;
	st.shared.u32 	[%r385], %r359;
$L__BB7_413:
	not.pred 	%p150, %p25;
	@%p150 bra 	$L__BB7_415;
	st.shared.u32 	[%r386], %r358;
$L__BB7_415:
	not.pred 	%p151, %p26;
	@%p151 bra 	$L__BB7_417;
	st.shared.u32 	[%r387], %r361;
$L__BB7_417:
	not.pred 	%p152, %p27;
	@%p152 bra 	$L__BB7_419;
	st.shared.u32 	[%r388], %r360;
$L__BB7_419:
	setp.ge.s32 	%p153, %r1460, %r374;
	bar.sync 	0;
	@%p153 bra 	$L__BB7_422;
	cvt.u64.u32 	%rd297, %r1460;
	add.s64 	%rd298, %rd134, %rd297;
	shl.b64 	%rd299, %rd298, 2;
	add.s64 	%rd807, %rd5, %rd299;
	shl.b32 	%r614, %r1460, 2;
	mov.u32 	%r615, _ZZN3cub18CUB_300001_SM_10006detail13unique_by_key28DeviceUniqueByKeySweepKernelINS2_10policy_hubIiiE10Policy1000EN6thrust24THRUST_300001_SM_1000_NS10device_ptrIiEENS8_6detail15normal_iteratorISA_EESA_SD_PmNS0_13ScanTileStateIyLb1EEEN4cuda3std3__48equal_toIiEEyNS2_11VSMemHelperEEEvT0_T1_T2_T3_T4_T5_T6_T7_iNS1_7vsmem_tEE19static_temp_storage;
	add.s32 	%r1459, %r615, %r614;
$L__BB7_421:
	.pragma "nounroll";
	ld.shared.u32 	%r616, [%r1459];
	st.global.u32 	[%rd807], %r616;
	add.s32 	%r1460, %r1460, 512;
	add.s64 	%rd807, %rd807, 2048;
	add.s32 	%r1459, %r1459, 2048;
	setp.lt.s32 	%p154, %r1460, %r374;
	@%p154 bra 	$L__BB7_421;
$L__BB7_422:
	bar.sync 	0;
$L__BB7_423:
	mov.u32 	%r880, %tid.x;
	setp.ne.s32 	%p271, %r880, 0;
	@%p271 bra 	$L__BB7_425;
	ld.param.u64 	%rd778, [_ZN3cub18CUB_300001_SM_10006detail13unique_by_key28DeviceUniqueByKeySweepKernelINS2_10policy_hubIiiE10Policy1000EN6thrust24THRUST_300001_SM_1000_NS10device_ptrIiEENS8_6detail15normal_iteratorISA_EESA_SD_PmNS0_13ScanTileStateIyLb1EEEN4cuda3std3__48equal_toIiEEyNS2_11VSMemHelperEEEvT0_T1_T2_T3_T4_T5_T6_T7_iNS1_7vsmem_tE_param_4];
	cvta.to.global.u64 	%rd464, %rd778;
	st.global.u64 	[%rd464], %rd808;
$L__BB7_425:
	ret;

}
	// .globl	_ZN3cub18CUB_300001_SM_10006detail10radix_sort31DeviceRadixSortSingleTileKernelINS1_5radix10policy_hubIiiyE10Policy1000ELNS0_9SortOrderE0EiiyNS1_21identity_decomposer_tEEEvPKT1_PSA_PKT2_PSE_T3_iiT4_
.visible .entry _ZN3cub18CUB_300001_SM_10006detail10radix_sort31DeviceRadixSortSingleTileKernelINS1_5radix10policy_hubIiiyE10Policy1000ELNS0_9SortOrderE0EiiyNS1_21identity_decomposer_tEEEvPKT1_PSA_PKT2_PSE_T3_iiT4_(
	.param .u64 .ptr .align 1 _ZN3cub18CUB_300001_SM_10006detail10radix_sort31DeviceRadixSortSingleTileKernelINS1_5radix10policy_hubIiiyE10Policy1000ELNS0_9SortOrderE0EiiyNS1_21identity_decomposer_tEEEvPKT1_PSA_PKT2_PSE_T3_iiT4__param_0,
	.param .u64 .ptr .align 1 _ZN3cub18CUB_300001_SM_10006detail10radix_sort31DeviceRadixSortSingleTileKernelINS1_5radix10policy_hubIiiyE10Policy1000ELNS0_9SortOrderE0EiiyNS1_21identity_decomposer_tEEEvPKT1_PSA_PKT2_PSE_T3_iiT4__param_1,
	.param .u64 .ptr .align 1 _ZN3cub18CUB_300001_SM_10006detail10radix_sort31DeviceRadixSortSingleTileKernelINS1_5radix10policy_hubIiiyE10Policy1000ELNS0_9SortOrderE0EiiyNS1_21identity_decomposer_tEEEvPKT1_PSA_PKT2_PSE_T3_iiT4__param_2,
	.param .u64 .ptr .align 1 _ZN3cub18CUB_300001_SM_10006detail10radix_sort31DeviceRadixSortSingleTileKernelINS1_5radix10policy_hubIiiyE10Policy1000ELNS0_9SortOrderE0EiiyNS1_21identity_decomposer_tEEEvPKT1_PSA_PKT2_PSE_T3_iiT4__param_3,
	.param .u64 _ZN3cub18CUB_300001_SM_10006detail10radix_sort31DeviceRadixSortSingleTileKernelINS1_5radix10policy_hubIiiyE10Policy1000ELNS0_9SortOrderE0EiiyNS1_21identity_decomposer_tEEEvPKT1_PSA_PKT2_PSE_T3_iiT4__param_4,
	.param .u32 _ZN3cub18CUB_300001_SM_10006detail10radix_sort31DeviceRadixSortSingleTileKernelINS1_5radix10policy_hubIiiyE10Policy1000ELNS0_9SortOrderE0EiiyNS1_21identity_decomposer_tEEEvPKT1_PSA_PKT2_PSE_T3_iiT4__param_5,
	.param .u32 _ZN3cub18CUB_300001_SM_10006detail10radix_sort31DeviceRadixSortSingleTileKernelINS1_5radix10policy_hubIiiyE10Policy1000ELNS0_9SortOrderE0EiiyNS1_21identity_decomposer_tEEEvPKT1_PSA_PKT2_PSE_T3_iiT4__param_6,
	.param .align 1 .b8 _ZN3cub18CUB_300001_SM_10006detail10radix_sort31DeviceRadixSortSingleTileKernelINS1_5radix10policy_hubIiiyE10Policy1000ELNS0_9SortOrderE0EiiyNS1_21identity_decomposer_tEEEvPKT1_PSA_PKT2_PSE_T3_iiT4__param_7[1]
)
.maxntid 256
.minnctapersm 1
{
	.reg .pred 	%p<73>;
	.reg .b16 	%rs<39>;
	.reg .b32 	%r<900>;
	.reg .b64 	%rd<37>;
	// demoted variable
	.shared .align 16 .b8 _ZZN3cub18CUB_300001_SM_10006detail10radix_sort31DeviceRadixSortSingleTileKernelINS1_5radix10policy_hubIiiyE10Policy1000ELNS0_9SortOrderE0EiiyNS1_21identity_decomposer_tEEEvPKT1_PSA_PKT2_PSE_T3_iiT4_E12temp_storage[33856];
	ld.param.u64 	%rd10, [_ZN3cub18CUB_300001_SM_10006detail10radix_sort31DeviceRadixSortSingleTileKernelINS1_5radix10policy_hubIiiyE10Policy1000ELNS0_9SortOrderE0EiiyNS1_21identity_decomposer_tEEEvPKT1_PSA_PKT2_PSE_T3_iiT4__param_0];
	ld.param.u64 	%rd6, [_ZN3cub18CUB_300001_SM_10006detail10radix_sort31DeviceRadixSortSingleTileKernelINS1_5radix10policy_hubIiiyE10Policy1000ELNS0_9SortOrderE0EiiyNS1_21identity_decomposer_tEEEvPKT1_PSA_PKT2_PSE_T3_iiT4__param_1];
	ld.param.u64 	%rd7, [_ZN3cub18CUB_300001_SM_10006detail10radix_sort31DeviceRadixSortSingleTileKernelINS1_5radix10policy_hubIiiyE10Policy1000ELNS0_9SortOrderE0EiiyNS1_21identity_decomposer_tEEEvPKT1_PSA_PKT2_PSE_T3_iiT4__param_2];
	ld.param.u64 	%rd8, [_ZN3cub18CUB_300001_SM_10006detail10radix_sort31DeviceRadixSortSingleTileKernelINS1_5radix10policy_hubIiiyE10Policy1000ELNS0_9SortOrderE0EiiyNS1_21identity_decomposer_tEEEvPKT1_PSA_PKT2_PSE_T3_iiT4__param_3];
	ld.param.u64 	%rd9, [_ZN3cub18CUB_300001_SM_10006detail10radix_sort31DeviceRadixSortSingleTileKernelINS1_5radix10policy_hubIiiyE10Policy1000ELNS0_9SortOrderE0EiiyNS1_21identity_decomposer_tEEEvPKT1_PSA_PKT2_PSE_T3_iiT4__param_4];
	ld.param.u32 	%r303, [_ZN3cub18CUB_300001_SM_10006detail10radix_sort31DeviceRadixSortSingleTileKernelINS1_5radix10policy_hubIiiyE10Policy1000ELNS0_9SortOrderE0EiiyNS1_21identity_decomposer_tEEEvPKT1_PSA_PKT2_PSE_T3_iiT4__param_5];
	ld.param.u32 	%r304, [_ZN3cub18CUB_300001_SM_10006detail10radix_sort31DeviceRadixSortSingleTileKernelINS1_5radix10policy_hubIiiyE10Policy1000ELNS0_9SortOrderE0EiiyNS1_21identity_decomposer_tEEEvPKT1_PSA_PKT2_PSE_T3_iiT4__param_6];
	cvta.to.global.u64 	%rd11, %rd10;
	cvt.u32.u64 	%r1, %rd9;
	mov.u32 	%r2, %tid.x;
	mul.lo.s32 	%r3, %r2, 19;
	setp.ge.s32 	%p1, %r3, %r1;
	mul.wide.u32 	%rd12, %r3, 4;
	add.s64 	%rd1, %rd11, %rd12;
	mov.b32 	%r878, -1;
	@%p1 bra 	$L__BB8_2;
	ld.global.u32 	%r306, [%rd1];
	xor.b32  	%r878, %r306, -2147483648;
$L__BB8_2:
	add.s32 	%r6, %r3, 1;
	setp.ge.s32 	%p2, %r6, %r1;
	mov.b32 	%r877, -1;
	@%p2 bra 	$L__BB8_4;
	ld.global.u32 	%r308, [%rd1+4];
	xor.b32  	%r877, %r308, -2147483648;
$L__BB8_4:
	add.s32 	%r9, %r3, 2;
	setp.ge.s32 	%p3, %r9, %r1;
	mov.b32 	%r876, -1;
	@%p3 bra 	$L__BB8_6;
	ld.global.u32 	%r310, [%rd1+8];
	xor.b32  	%r876, %r310, -2147483648;
$L__BB8_6:
	add.s32 	%r12, %r3, 3;
	setp.ge.s32 	%p4, %r12, %r1;
	mov.b32 	%r875, -1;
	@%p4 bra 	$L__BB8_8;
	ld.global.u32 	%r312, [%rd1+12];
	xor.b32  	%r875, %r312, -2147483648;
$L__BB8_8:
	add.s32 	%r15, %r3, 4;
	setp.ge.s32 	%p5, %r15, %r1;
	mov.b32 	%r874, -1;
	@%p5 bra 	$L__BB8_10;
	ld.global.u32 	%r314, [%rd1+16];
	xor.b32  	%r874, %r314, -2147483648;
$L__BB8_10:
	add.s32 	%r18, %r3, 5;
	setp.ge.s32 	%p6, %r18, %r1;
	mov.b32 	%r873, -1;
	@%p6 bra 	$L__BB8_12;
	ld.global.u32 	%r316, [%rd1+20];
	xor.b32  	%r873, %r316, -2147483648;
$L__BB8_12:
	add.s32 	%r21, %r3, 6;
	setp.ge.s32 	%p7, %r21, %r1;
	mov.b32 	%r872, -1;
	@%p7 bra 	$L__BB8_14;
	ld.global.u32 	%r318, [%rd1+24];
	xor.b32  	%r872, %r318, -2147483648;
$L__BB8_14:
	add.s32 	%r24, %r3, 7;
	setp.ge.s32 	%p8, %r24, %r1;
	mov.b32 	%r871, -1;
	@%p8 bra 	$L__BB8_16;
	ld.global.u32 	%r320, [%rd1+28];
	xor.b32  	%r871, %r320, -2147483648;
$L__BB8_16:
	add.s32 	%r27, %r3, 8;
	setp.ge.s32 	%p9, %r27, %r1;
	mov.b32 	%r870, -1;
	@%p9 bra 	$L__BB8_18;
	ld.global.u32 	%r322, [%rd1+32];
	xor.b32  	%r870, %r322, -2147483648;
$L__BB8_18:
	add.s32 	%r30, %r3, 9;
	setp.ge.s32 	%p10, %r30, %r1;
	mov.b32 	%r869, -1;
	@%p10 bra 	$L__BB8_20;
	ld.global.u32 	%r324, [%rd1+36];
	xor.b32  	%r869, %r324, -2147483648;
$L__BB8_20:
	add.s32 	%r33, %r3, 10;
	setp.ge.s32 	%p11, %r33, %r1;
	mov.b32 	%r868, -1;
	@%p11 bra 	$L__BB8_22;
	ld.global.u32 	%r326, [%rd1+40];
	xor.b32  	%r868, %r326, -2147483648;
$L__BB8_22:
	add.s32 	%r36, %r3, 11;
	setp.ge.s32 	%p12, %r36, %r1;
	mov.b32 	%r867, -1;
	@%p12 bra 	$L__BB8_24;
	ld.global.u32 	%r328, [%rd1+44];
	xor.b32  	%r867, %r328, -2147483648;
$L__BB8_24:
	add.s32 	%r39, %r3, 12;
	setp.ge.s32 	%p13, %r39, %r1;
	mov.b32 	%r866, -1;
	@%p13 bra 	$L__BB8_26;
	ld.global.u32 	%r330, [%rd1+48];
	xor.b32  	%r866, %r330, -2147483648;
$L__BB8_26:
	add.s32 	%r42, %r3, 13;
	setp.ge.s32 	%p14, %r42, %r1;
	mov.b32 	%r865, -1;
	@%p14 bra 	$L__BB8_28;
	ld.global.u32 	%r332, [%rd1+52];
	xor.b32  	%r865, %r332, -2147483648;
$L__BB8_28:
	add.s32 	%r45, %r3, 14;
	setp.ge.s32 	%p15, %r45, %r1;
	mov.b32 	%r864, -1;
	@%p15 bra 	$L__BB8_30;
	ld.global.u32 	%r334, [%rd1+56];
	xor.b32  	%r864, %r334, -2147483648;
$L__BB8_30:
	add.s32 	%r48, %r3, 15;
	setp.ge.s32 	%p16, %r48, %r1;
	mov.b32 	%r863, -1;
	@%p16 bra 	$L__BB8_32;
	ld.global.u32 	%r336, [%rd1+60];
	xor.b32  	%r863, %r336, -2147483648;
$L__BB8_32:
	add.s32 	%r51, %r3, 16;
	setp.ge.s32 	%p17, %r51, %r1;
	mov.b32 	%r862, -1;
	@%p17 bra 	$L__BB8_34;
	ld.global.u32 	%r338, [%rd1+64];
	xor.b32  	%r862, %r338, -2147483648;
$L__BB8_34:
	add.s32 	%r54, %r3, 17;
	setp.ge.s32 	%p18, %r54, %r1;
	mov.b32 	%r861, -1;
	@%p18 bra 	$L__BB8_36;
	ld.global.u32 	%r340, [%rd1+68];
	xor.b32  	%r861, %r340, -2147483648;
$L__BB8_36:
	add.s32 	%r57, %r3, 18;
	setp.ge.s32 	%p19, %r57, %r1;
	mov.b32 	%r860, -1;
	@%p19 bra 	$L__BB8_38;
	ld.global.u32 	%r342, [%rd1+72];
	xor.b32  	%r860, %r342, -2147483648;
$L__BB8_38:
	bar.sync 	0;
	mov.b64 	{%r344, %r345}, %rd9;
	shfl.sync.idx.b32	%r60|%p20, %r344, 0, 31, -1;
	shfl.sync.idx.b32	%r346|%p21, %r345, 0, 31, -1;
	mov.b64 	%rd2, {%r60, %r346};
	setp.ge.s32 	%p22, %r3, %r60;
	cvta.to.global.u64 	%rd13, %rd7;
	add.s64 	%rd3, %rd13, %rd12;
	@%p22 bra 	$L__BB8_40;
	ld.global.u32 	%r897, [%rd3];
$L__BB8_40:
	setp.ge.s32 	%p23, %r6, %r60;
	@%p23 bra 	$L__BB8_42;
	ld.global.u32 	%r896, [%rd3+4];
$L__BB8_42:
	setp.ge.s32 	%p24, %r9, %r60;
	@%p24 bra 	$L__BB8_44;
	ld.global.u32 	%r895, [%rd3+8];
$L__BB8_44:
	setp.ge.s32 	%p25, %r12, %r60;
	@%p25 bra 	$L__BB8_46;
	ld.global.u32 	%r894, [%rd3+12];
$L__BB8_46:
	setp.ge.s32 	%p26, %r15, %r60;
	@%p26 bra 	$L__BB8_48;
	ld.global.u32 	%r893, [%rd3+16];
$L__BB8_48:
	setp.ge.s32 	%p27, %r18, %r60;
	@%p27 bra 	$L__BB8_50;
	ld.global.u32 	%r892, [%rd3+20];
$L__BB8_50:
	setp.ge.s32 	%p28, %r21, %r60;
	@%p28 bra 	$L__BB8_52;
	ld.global.u32 	%r891, [%rd3+24];
$L__BB8_52:
	setp.ge.s32 	%p29, %r24, %r60;
	@%p29 bra 	$L__BB8_54;
	ld.global.u32 	%r890, [%rd3+28];
$L__BB8_54:
	setp.ge.s32 	%p30, %r27, %r60;
	@%p30 bra 	$L__BB8_56;
	ld.global.u32 	%r889, [%rd3+32];
$L__BB8_56:
	setp.ge.s32 	%p31, %r30, %r60;
	@%p31 bra 	$L__BB8_58;
	ld.global.u32 	%r888, [%rd3+36];
$L__BB8_58:
	setp.ge.s32 	%p32, %r33, %r60;
	@%p32 bra 	$L__BB8_60;
	ld.global.u32 	%r887, [%rd3+40];
$L__BB8_60:
	setp.ge.s32 	%p33, %r36, %r60;
	@%p33 bra 	$L__BB8_62;
	ld.global.u32 	%r886, [%rd3+44];
$L__BB8_62:
	setp.ge.s32 	%p34, %r39, %r60;
	@%p34 bra 	$L__BB8_64;
	ld.global.u32 	%r885, [%rd3+48];
$L__BB8_64:
	setp.ge.s32 	%p35, %r42, %r60;
	@%p35 bra 	$L__BB8_66;
	ld.global.u32 	%r884, [%rd3+52];
$L__BB8_66:
	setp.ge.s32 	%p36, %r45, %r60;
	@%p36 bra 	$L__BB8_68;
	ld.global.u32 	%r883, [%rd3+56];
$L__BB8_68:
	setp.ge.s32 	%p37, %r48, %r60;
	@%p37 bra 	$L__BB8_70;
	ld.global.u32 	%r882, [%rd3+60];
$L__BB8_70:
	setp.ge.s32 	%p38, %r51, %r60;
	@%p38 bra 	$L__BB8_72;
	ld.global.u32 	%r881, [%rd3+64];
$L__BB8_72:
	setp.ge.s32 	%p39, %r54, %r60;
	@%p39 bra 	$L__BB8_74;
	ld.global.u32 	%r880, [%rd3+68];
$L__BB8_74:
	setp.ge.s32 	%p40, %r57, %r60;
	@%p40 bra 	$L__BB8_76;
	ld.global.u32 	%r879, [%rd3+72];
$L__BB8_76:
	bar.sync 	0;
	shr.u32 	%r99, %r2, 5;
	shl.b32 	%r366, %r2, 2;
	mov.u32 	%r367, _ZZN3cub18CUB_300001_SM_10006detail10radix_sort31DeviceRadixSortSingleTileKernelINS1_5radix10policy_hubIiiyE10Policy1000ELNS0_9SortOrderE0EiiyNS1_21identity_decomposer_tEEEvPKT1_PSA_PKT2_PSE_T3_iiT4_E12temp_storage;
	add.s32 	%r100, %r367, %r366;
	shl.b32 	%r368, %r2, 7;
	add.s32 	%r101, %r100, %r368;
	shl.b32 	%r369, %r99, 2;
	add.s32 	%r370, %r367, %r369;
	add.s32 	%r102, %r370, 33792;
	mad.lo.s32 	%r103, %r2, -56, %r101;
	add.s32 	%r859, %r303, 6;
	sub.s32 	%r858, %r304, %r303;
$L__BB8_77:
	add.s32 	%r430, %r859, -6;
	min.s32 	%r373, %r858, 6;
	mov.b32 	%r459, 0;
	st.shared.u32 	[%r100], %r459;
	st.shared.u32 	[%r100+1024], %r459;
	st.shared.u32 	[%r100+2048], %r459;
	st.shared.u32 	[%r100+3072], %r459;
	st.shared.u32 	[%r100+4096], %r459;
	st.shared.u32 	[%r100+5120], %r459;
	st.shared.u32 	[%r100+6144], %r459;
	st.shared.u32 	[%r100+7168], %r459;
	st.shared.u32 	[%r100+8192], %r459;
	st.shared.u32 	[%r100+9216], %r459;
	st.shared.u32 	[%r100+10240], %r459;
	st.shared.u32 	[%r100+11264], %r459;
	st.shared.u32 	[%r100+12288], %r459;
	st.shared.u32 	[%r100+13312], %r459;
	st.shared.u32 	[%r100+14336], %r459;
	st.shared.u32 	[%r100+15360], %r459;
	st.shared.u32 	[%r100+16384], %r459;
	st.shared.u32 	[%r100+17408], %r459;
	st.shared.u32 	[%r100+18432], %r459;
	st.shared.u32 	[%r100+19456], %r459;
	st.shared.u32 	[%r100+20480], %r459;
	st.shared.u32 	[%r100+21504], %r459;
	st.shared.u32 	[%r100+22528], %r459;
	st.shared.u32 	[%r100+23552], %r459;
	st.shared.u32 	[%r100+24576], %r459;
	st.shared.u32 	[%r100+25600], %r459;
	st.shared.u32 	[%r100+26624], %r459;
	st.shared.u32 	[%r100+27648], %r459;
	st.shared.u32 	[%r100+28672], %r459;
	st.shared.u32 	[%r100+29696], %r459;
	st.shared.u32 	[%r100+30720], %r459;
	st.shared.u32 	[%r100+31744], %r459;
	st.shared.u32 	[%r100+32768], %r459;
	// begin inline asm
	bmsk.clamp.b32 %r371, %r459, %r373;
	// end inline asm
	// begin inline asm
	shr.b32 %r374, %r878, %r430;
	// end inline asm
	and.b32  	%r462, %r371, %r374;
	shl.b32 	%r463, %r462, 10;
	and.b32  	%r464, %r463, 31744;
	add.s32 	%r465, %r100, %r464;
	shr.u32 	%r466, %r462, 4;
	and.b32  	%r467, %r466, 268435454;
	add.s32 	%r147, %r465, %r467;
	ld.shared.u16 	%rs1, [%r147];
	add.s16 	%rs20, %rs1, 1;
	st.shared.u16 	[%r147], %rs20;
	// begin inline asm
	shr.b32 %r377, %r877, %r430;
	// end inline asm
	and.b32  	%r468, %r371, %r377;
	shl.b32 	%r469, %r468, 10;
	and.b32  	%r470, %r469, 31744;
	add.s32 	%r471, %r100, %r470;
	shr.u32 	%r472, %r468, 4;
	and.b32  	%r473, %r472, 268435454;
	add.s32 	%r148, %r471, %r473;
	ld.shared.u16 	%rs2, [%r148];
	add.s16 	%rs21, %rs2, 1;
	st.shared.u16 	[%r148], %rs21;
	// begin inline asm
	shr.b32 %r380, %r876, %r430;
	// end inline asm
	and.b32  	%r474, %r371, %r380;
	shl.b32 	%r475, %r474, 10;
	and.b32  	%r476, %r475, 31744;
	add.s32 	%r477, %r100, %r476;
	shr.u32 	%r478, %r474, 4;
	and.b32  	%r479, %r478, 268435454;
	add.s32 	%r149, %r477, %r479;
	ld.shared.u16 	%rs3, [%r149];
	add.s16 	%rs22, %rs3, 1;
	st.shared.u16 	[%r149], %rs22;
	// begin inline asm
	shr.b32 %r383, %r875, %r430;
	// end inline asm
	and.b32  	%r480, %r371, %r383;
	shl.b32 	%r481, %r480, 10;
	and.b32  	%r482, %r481, 31744;
	add.s32 	%r483, %r100, %r482;
	shr.u32 	%r484, %r480, 4;
	and.b32  	%r485, %r484, 268435454;
	add.s32 	%r150, %r483, %r485;
	ld.shared.u16 	%rs4, [%r150];
	add.s16 	%rs23, %rs4, 1;
	st.shared.u16 	[%r150], %rs23;
	// begin inline asm
	shr.b32 %r386, %r874, %r430;
	// end inline asm
	and.b32  	%r486, %r371, %r386;
	shl.b32 	%r487, %r486, 10;
	and.b32  	%r488, %r487, 31744;
	add.s32 	%r489, %r100, %r488;
	shr.u32 	%r490, %r486, 4;
	and.b32  	%r491, %r490, 268435454;
	add.s32 	%r151, %r489, %r491;
	ld.shared.u16 	%rs5, [%r151];
	add.s16 	%rs24, %rs5, 1;
	st.shared.u16 	[%r151], %rs24;
	// begin inline asm
	shr.b32 %r389, %r873, %r430;
	// end inline asm
	and.b32  	%r492, %r371, %r389;
	shl.b32 	%r493, %r492, 10;
	and.b32  	%r494, %r493, 31744;
	add.s32 	%r495, %r100, %r494;
	shr.u32 	%r496, %r492, 4;
	and.b32  	%r497, %r496, 268435454;
	add.s32 	%r152, %r495, %r497;
	ld.shared.u16 	%rs6, [%r152];
	add.s16 	%rs25, %rs6, 1;
	st.shared.u16 	[%r152], %rs25;
	// begin inline asm
	shr.b32 %r392, %r872, %r430;
	// end inline asm
	and.b32  	%r498, %r371, %r392;
	shl.b32 	%r499, %r498, 10;
	and.b32  	%r500, %r499, 31744;
	add.s32 	%r501, %r100, %r500;
	shr.u32 	%r502, %r498, 4;
	and.b32  	%r503, %r502, 268435454;
	add.s32 	%r153, %r501, %r503;
	ld.shared.u16 	%rs7, [%r153];
	add.s16 	%rs26, %rs7, 1;
	st.shared.u16 	[%r153], %rs26;
	// begin inline asm
	shr.b32 %r395, %r871, %r430;
	// end inline asm
	and.b32  	%r504, %r371, %r395;
	shl.b32 	%r505, %r504, 10;
	and.b32  	%r506, %r505, 31744;
	add.s32 	%r507, %r100, %r506;
	shr.u32 	%r508, %r504, 4;
	and.b32  	%r509, %r508, 268435454;
	add.s32 	%r154, %r507, %r509;
	ld.shared.u16 	%rs8, [%r154];
	add.s16 	%rs27, %rs8, 1;
	st.shared.u16 	[%r154], %rs27;
	// begin inline asm
	shr.b32 %r398, %r870, %r430;
	// end inline asm
	and.b32  	%r510, %r371, %r398;
	shl.b32 	%r511, %r510, 10;
	and.b32  	%r512, %r511, 31744;
	add.s32 	%r513, %r100, %r512;
	shr.u32 	%r514, %r510, 4;
	and.b32  	%r515, %r514, 268435454;
	add.s32 	%r155, %r513, %r515;
	ld.shared.u16 	%rs9, [%r155];
	add.s16 	%rs28, %rs9, 1;
	st.shared.u16 	[%r155], %rs28;
	// begin inline asm
	shr.b32 %r401, %r869, %r430;
	// end inline asm
	and.b32  	%r516, %r371, %r401;
	shl.b32 	%r517, %r516, 10;
	and.b32  	%r518, %r517, 31744;
	add.s32 	%r519, %r100, %r518;
	shr.u32 	%r520, %r516, 4;
	and.b32  	%r521, %r520, 268435454;
	add.s32 	%r156, %r519, %r521;
	ld.shared.u16 	%rs10, [%r156];
	add.s16 	%rs29, %rs10, 1;
	st.shared.u16 	[%r156], %rs29;
	// begin inline asm
	shr.b32 %r404, %r868, %r430;
	// end inline asm
	and.b32  	%r522, %r371, %r404;
	shl.b32 	%r523, %r522, 10;
	and.b32  	%r524, %r523, 31744;
	add.s32 	%r525, %r100, %r524;
	shr.u32 	%r526, %r522, 4;
	and.b32  	%r527, %r526, 268435454;
	add.s32 	%r157, %r525, %r527;
	ld.shared.u16 	%rs11, [%r157];
	add.s16 	%rs30, %rs11, 1;
	st.shared.u16 	[%r157], %rs30;
	// begin inline asm
	shr.b32 %r407, %r867, %r430;
	// end inline asm
	and.b32  	%r528, %r371, %r407;
	shl.b32 	%r529, %r528, 10;
	and.b32  	%r530, %r529, 31744;
	add.s32 	%r531, %r100, %r530;
	shr.u32 	%r532, %r528, 4;
	and.b32  	%r533, %r532, 268435454;
	add.s32 	%r158, %r531, %r533;
	ld.shared.u16 	%rs12, [%r158];
	add.s16 	%rs31, %rs12, 1;
	st.shared.u16 	[%r158], %rs31;
	// begin inline asm
	shr.b32 %r410, %r866, %r430;
	// end inline asm
	and.b32  	%r534, %r371, %r410;
	shl.b32 	%r535, %r534, 10;
	and.b32  	%r536, %r535, 31744;
	add.s32 	%r537, %r100, %r536;
	shr.u32 	%r538, %r534, 4;
	and.b32  	%r539, %r538, 268435454;
	add.s32 	%r159, %r537, %r539;
	ld.shared.u16 	%rs13, [%r159];
	add.s16 	%rs32, %rs13, 1;
	st.shared.u16 	[%r159], %rs32;
	// begin inline asm
	shr.b32 %r413, %r865, %r430;
	// end inline asm
	and.b32  	%r540, %r371, %r413;
	shl.b32 	%r541, %r540, 10;
	and.b32  	%r542, %r541, 31744;
	add.s32 	%r543, %r100, %r542;
	shr.u32 	%r544, %r540, 4;
	and.b32  	%r545, %r544, 268435454;
	add.s32 	%r160, %r543, %r545;
	ld.shared.u16 	%rs14, [%r160];
	add.s16 	%rs33, %rs14, 1;
	st.shared.u16 	[%r160], %rs33;
	// begin inline asm
	shr.b32 %r416, %r864, %r430;
	// end inline asm
	and.b32  	%r546, %r371, %r416;
	shl.b32 	%r547, %r546, 10;
	and.b32  	%r548, %r547, 31744;
	add.s32 	%r549, %r100, %r548;
	shr.u32 	%r550, %r546, 4;
	and.b32  	%r551, %r550, 268435454;
	add.s32 	%r161, %r549, %r551;
	ld.shared.u16 	%rs15, [%r161];
	add.s16 	%rs34, %rs15, 1;
	st.shared.u16 	[%r161], %rs34;
	// begin inline asm
	shr.b32 %r419, %r863, %r430;
	// end inline asm
	and.b32  	%r552, %r371, %r419;
	shl.b32 	%r553, %r552, 10;
	and.b32  	%r554, %r553, 31744;
	add.s32 	%r555, %r100, %r554;
	shr.u32 	%r556, %r552, 4;
	and.b32  	%r557, %r556, 268435454;
	add.s32 	%r162, %r555, %r557;
	ld.shared.u16 	%rs16, [%r162];
	add.s16 	%rs35, %rs16, 1;
	st.shared.u16 	[%r162], %rs35;
	// begin inline asm
	shr.b32 %r422, %r862, %r430;
	// end inline asm
	and.b32  	%r558, %r371, %r422;
	shl.b32 	%r559, %r558, 10;
	and.b32  	%r560, %r559, 31744;
	add.s32 	%r561, %r100, %r560;
	shr.u32 	%r562, %r558, 4;
	and.b32  	%r563, %r562, 268435454;
	add.s32 	%r163, %r561, %r563;
	ld.shared.u16 	%rs17, [%r163];
	add.s16 	%rs36, %rs17, 1;
	st.shared.u16 	[%r163], %rs36;
	// begin inline asm
	shr.b32 %r425, %r861, %r430;
	// end inline asm
	and.b32  	%r564, %r371, %r425;
	shl.b32 	%r565, %r564, 10;
	and.b32  	%r566, %r565, 31744;
	add.s32 	%r567, %r100, %r566;
	shr.u32 	%r568, %r564, 4;
	and.b32  	%r569, %r568, 268435454;
	add.s32 	%r164, %r567, %r569;
	ld.shared.u16 	%rs18, [%r164];
	add.s16 	%rs37, %rs18, 1;
	st.shared.u16 	[%r164], %rs37;
	// begin inline asm
	shr.b32 %r428, %r860, %r430;
	// end inline asm
	and.b32  	%r570, %r371, %r428;
	shl.b32 	%r571, %r570, 10;
	and.b32  	%r572, %r571, 31744;
	add.s32 	%r573, %r100, %r572;
	shr.u32 	%r574, %r570, 4;
	and.b32  	%r575, %r574, 268435454;
	add.s32 	%r165, %r573, %r575;
	ld.shared.u16 	%rs19, [%r165];
	add.s16 	%rs38, %rs19, 1;
	st.shared.u16 	[%r165], %rs38;
	bar.sync 	0;
	ld.shared.u32 	%r166, [%r101];
	ld.shared.u32 	%r576, [%r101+4];
	ld.shared.u32 	%r577, [%r101+8];
	ld.shared.u32 	%r578, [%r101+12];
	ld.shared.u32 	%r579, [%r101+16];
	ld.shared.u32 	%r580, [%r101+20];
	ld.shared.u32 	%r581, [%r101+24];
	ld.shared.u32 	%r582, [%r101+28];
	ld.shared.u32 	%r583, [%r101+32];
	ld.shared.u32 	%r584, [%r101+36];
	ld.shared.u32 	%r585, [%r101+40];
	ld.shared.u32 	%r586, [%r101+44];
	ld.shared.u32 	%r587, [%r101+48];
	ld.shared.u32 	%r588, [%r101+52];
	ld.shared.u32 	%r589, [%r101+56];
	ld.shared.u32 	%r590, [%r101+60];
	ld.shared.u32 	%r591, [%r101+64];
	ld.shared.u32 	%r592, [%r101+68];
	ld.shared.u32 	%r593, [%r101+72];
	ld.shared.u32 	%r594, [%r101+76];
	ld.shared.u32 	%r595, [%r101+80];
	ld.shared.u32 	%r596, [%r101+84];
	ld.shared.u32 	%r597, [%r101+88];
	ld.shared.u32 	%r598, [%r101+92];
	ld.shared.u32 	%r599, [%r101+96];
	ld.shared.u32 	%r600, [%r101+100];
	ld.shared.u32 	%r601, [%r101+104];
	ld.shared.u32 	%r602, [%r101+108];
	ld.shared.u32 	%r603, [%r101+112];
	ld.shared.u32 	%r604, [%r101+116];
	ld.shared.u32 	%r605, [%r101+120];
	ld.shared.u32 	%r606, [%r101+124];
	ld.shared.u32 	%r607, [%r101+128];
	add.s32 	%r167, %r576, %r166;
	add.s32 	%r168, %r577, %r167;
	add.s32 	%r169, %r578, %r168;
	add.s32 	%r170, %r579, %r169;
	add.s32 	%r171, %r580, %r170;
	add.s32 	%r172, %r581, %r171;
	add.s32 	%r173, %r582, %r172;
	add.s32 	%r174, %r583, %r173;
	add.s32 	%r175, %r584, %r174;
	add.s32 	%r176, %r585, %r175;
	add.s32 	%r177, %r586, %r176;
	add.s32 	%r178, %r587, %r177;
	add.s32 	%r179, %r588, %r178;
	add.s32 	%r180, %r589, %r179;
	add.s32 	%r181, %r590, %r180;
	add.s32 	%r182, %r591, %r181;
	add.s32 	%r183, %r592, %r182;
	add.s32 	%r184, %r593, %r183;
	add.s32 	%r185, %r594, %r184;
	add.s32 	%r186, %r595, %r185;
	add.s32 	%r187, %r596, %r186;
	add.s32 	%r188, %r597, %r187;
	add.s32 	%r189, %r598, %r188;
	add.s32 	%r190, %r599, %r189;
	add.s32 	%r191, %r600, %r190;
	add.s32 	%r192, %r601, %r191;
	add.s32 	%r193, %r602, %r192;
	add.s32 	%r194, %r603, %r193;
	add.s32 	%r195, %r604, %r194;
	add.s32 	%r196, %r605, %r195;
	add.s32 	%r197, %r606, %r196;
	add.s32 	%r436, %r607, %r197;
	// begin inline asm
	mov.u32 %r431, %laneid;
	// end inline asm
	mov.b32 	%r434, 1;
	mov.b32 	%r461, -1;
	// begin inline asm
	{  .reg .u32 r0;  .reg .pred p;  shfl.sync.up.b32 r0|p, %r436, %r434, %r459, %r461;  @p add.u32 r0, r0, %r436;  mov.u32 %r432, r0;}
	// end inline asm
	mov.b32 	%r440, 2;
	// begin inline asm
	{  .reg .u32 r0;  .reg .pred p;  shfl.sync.up.b32 r0|p, %r432, %r440, %r459, %r461;  @p add.u32 r0, r0, %r432;  mov.u32 %r438, r0;}
	// end inline asm
	mov.b32 	%r446, 4;
	// begin inline asm
	{  .reg .u32 r0;  .reg .pred p;  shfl.sync.up.b32 r0|p, %r438, %r446, %r459, %r461;  @p add.u32 r0, r0, %r438;  mov.u32 %r444, r0;}
	// end inline asm
	mov.b32 	%r452, 8;
	// begin inline asm
	{  .reg .u32 r0;  .reg .pred p;  shfl.sync.up.b32 r0|p, %r444, %r452, %r459, %r461;  @p add.u32 r0, r0, %r444;  mov.u32 %r450, r0;}
	// end inline asm
	mov.b32 	%r458, 16;
	// begin inline asm
	{  .reg .u32 r0;  .reg .pred p;  shfl.sync.up.b32 r0|p, %r450, %r458, %r459, %r461;  @p add.u32 r0, r0, %r450;  mov.u32 %r456, r0;}
	// end inline asm
	setp.ne.s32 	%p41, %r431, 31;
	@%p41 bra 	$L__BB8_79;
	st.shared.u32 	[%r102], %r456;
$L__BB8_79:
	sub.s32 	%r608, %r456, %r436;
	setp.gt.u32 	%p42, %r2, 31;
	setp.eq.s32 	%p43, %r99, 7;
	setp.eq.s32 	%p44, %r99, 6;
	setp.eq.s32 	%p45, %r99, 5;
	setp.eq.s32 	%p46, %r99, 4;
	setp.eq.s32 	%p47, %r99, 3;
	setp.eq.s32 	%p48, %r99, 2;
	setp.eq.s32 	%p49, %r99, 1;
	bar.sync 	0;
	ld.shared.v4.u32 	{%r609, %r610, %r611, %r612}, [_ZZN3cub18CUB_300001_SM_10006detail10radix_sort31DeviceRadixSortSingleTileKernelINS1_5radix10policy_hubIiiyE10Policy1000ELNS0_9SortOrderE0EiiyNS1_21identity_decomposer_tEEEvPKT1_PSA_PKT2_PSE_T3_iiT4_E12temp_storage+33792];
	selp.b32 	%r613, %r609, %r898, %p49;
	add.s32 	%r614, %r610, %r609;
	selp.b32 	%r615, %r614, %r613, %p48;
	add.s32 	%r616, %r614, %r611;
	selp.b32 	%r617, %r616, %r615, %p47;
	add.s32 	%r618, %r616, %r612;
	selp.b32 	%r619, %r618, %r617, %p46;
	ld.shared.v4.u32 	{%r620, %r621, %r622, %r623}, [_ZZN3cub18CUB_300001_SM_10006detail10radix_sort31DeviceRadixSortSingleTileKernelINS1_5radix10policy_hubIiiyE10Policy1000ELNS0_9SortOrderE0EiiyNS1_21identity_decomposer_tEEEvPKT1_PSA_PKT2_PSE_T3_iiT4_E12temp_storage+33808];
	add.s32 	%r624, %r618, %r620;
	selp.b32 	%r625, %r624, %r619, %p45;
	add.s32 	%r626, %r624, %r621;
	selp.b32 	%r627, %r626, %r625, %p44;
	add.s32 	%r628, %r626, %r622;
	selp.b32 	%r898, %r628, %r627, %p43;
	add.s32 	%r202, %r628, %r623;
	setp.ne.s32 	%p50, %r431, 0;
	selp.b32 	%r629, %r608, 0, %p50;
	add.s32 	%r630, %r898, %r629;
	or.pred  	%p51, %p42, %p50;
	selp.b32 	%r899, %r630, %r608, %p42;
	@%p51 bra 	$L__BB8_81;
	shl.b32 	%r899, %r202, 16;
	st.shared.u32 	[_ZZN3cub18CUB_300001_SM_10006detail10radix_sort31DeviceRadixSortSingleTileKernelINS1_5radix10policy_hubIiiyE10Policy1000ELNS0_9SortOrderE0EiiyNS1_21identity_decomposer_tEEEvPKT1_PSA_PKT2_PSE_T3_iiT4_E12temp_storage+33832], %r899;
$L__BB8_81:
	setp.eq.s32 	%p52, %r2, 0;
	bar.sync 	0;
	ld.shared.u32 	%r631, [_ZZN3cub18CUB_300001_SM_10006detail10radix_sort31DeviceRadixSortSingleTileKernelINS1_5radix10policy_hubIiiyE10Policy1000ELNS0_9SortOrderE0EiiyNS1_21identity_decomposer_tEEEvPKT1_PSA_PKT2_PSE_T3_iiT4_E12temp_storage+33832];
	selp.b32 	%r632, 0, %r631, %p52;
	add.s32 	%r633, %r899, %r632;
	add.s32 	%r634, %r166, %r633;
	add.s32 	%r635, %r167, %r633;
	add.s32 	%r636, %r168, %r633;
	add.s32 	%r637, %r169, %r633;
	add.s32 	%r638, %r170, %r633;
	add.s32 	%r639, %r171, %r633;
	add.s32 	%r640, %r172, %r633;
	add.s32 	%r641, %r173, %r633;
	add.s32 	%r642, %r174, %r633;
	add.s32 	%r643, %r175, %r633;
	add.s32 	%r644, %r176, %r633;
	add.s32 	%r645, %r177, %r633;
	add.s32 	%r646, %r178, %r633;
	add.s32 	%r647, %r179, %r633;
	add.s32 	%r648, %r180, %r633;
	add.s32 	%r649, %r181, %r633;
	add.s32 	%r650, %r182, %r633;
	add.s32 	%r651, %r183, %r633;
	add.s32 	%r652, %r184, %r633;
	add.s32 	%r653, %r185, %r633;
	add.s32 	%r654, %r186, %r633;
	add.s32 	%r655, %r187, %r633;
	add.s32 	%r656, %r188, %r633;
	add.s32 	%r657, %r189, %r633;
	add.s32 	%r658, %r190, %r633;
	add.s32 	%r659, %r191, %r633;
	add.s32 	%r660, %r192, %r633;
	add.s32 	%r661, %r193, %r633;
	add.s32 	%r662, %r194, %r633;
	add.s32 	%r663, %r195, %r633;
	add.s32 	%r664, %r196, %r633;
	add.s32 	%r665, %r197, %r633;
	st.shared.u32 	[%r101], %r633;
	st.shared.u32 	[%r101+4], %r634;
	st.shared.u32 	[%r101+8], %r635;
	st.shared.u32 	[%r101+12], %r636;
	st.shared.u32 	[%r101+16], %r637;
	st.shared.u32 	[%r101+20], %r638;
	st.shared.u32 	[%r101+24], %r639;
	st.shared.u32 	[%r101+28], %r640;
	st.shared.u32 	[%r101+32], %r641;
	st.shared.u32 	[%r101+36], %r642;
	st.shared.u32 	[%r101+40], %r643;
	st.shared.u32 	[%r101+44], %r644;
	st.shared.u32 	[%r101+48], %r645;
	st.shared.u32 	[%r101+52], %r646;
	st.shared.u32 	[%r101+56], %r647;
	st.shared.u32 	[%r101+60], %r648;
	st.shared.u32 	[%r101+64], %r649;
	st.shared.u32 	[%r101+68], %r650;
	st.shared.u32 	[%r101+72], %r651;
	st.shared.u32 	[%r101+76], %r652;
	st.shared.u32 	[%r101+80], %r653;
	st.shared.u32 	[%r101+84], %r654;
	st.shared.u32 	[%r101+88], %r655;
	st.shared.u32 	[%r101+92], %r656;
	st.shared.u32 	[%r101+96], %r657;
	st.shared.u32 	[%r101+100], %r658;
	st.shared.u32 	[%r101+104], %r659;
	st.shared.u32 	[%r101+108], %r660;
	st.shared.u32 	[%r101+112], %r661;
	st.shared.u32 	[%r101+116], %r662;
	st.shared.u32 	[%r101+120], %r663;
	st.shared.u32 	[%r101+124], %r664;
	st.shared.u32 	[%r101+128], %r665;
	bar.sync 	0;
	cvt.u32.u16 	%r666, %rs1;
	ld.shared.u16 	%r667, [%r147];
	add.s32 	%r206, %r667, %r666;
	cvt.u32.u16 	%r668, %rs2;
	ld.shared.u16 	%r669, [%r148];
	add.s32 	%r207, %r669, %r668;
	cvt.u32.u16 	%r670, %rs3;
	ld.shared.u16 	%r671, [%r149];
	add.s32 	%r208, %r671, %r670;
	cvt.u32.u16 	%r672, %rs4;
	ld.shared.u16 	%r673, [%r150];
	add.s32 	%r209, %r673, %r672;
	cvt.u32.u16 	%r674, %rs5;
	ld.shared.u16 	%r675, [%r151];
	add.s32 	%r210, %r675, %r674;
	cvt.u32.u16 	%r676, %rs6;
	ld.shared.u16 	%r677, [%r152];
	add.s32 	%r211, %r677, %r676;
	cvt.u32.u16 	%r678, %rs7;
	ld.shared.u16 	%r679, [%r153];
	add.s32 	%r212, %r679, %r678;
	cvt.u32.u16 	%r680, %rs8;
	ld.shared.u16 	%r681, [%r154];
	add.s32 	%r213, %r681, %r680;
	cvt.u32.u16 	%r682, %rs9;
	ld.shared.u16 	%r683, [%r155];
	add.s32 	%r214, %r683, %r682;
	cvt.u32.u16 	%r684, %rs10;
	ld.shared.u16 	%r685, [%r156];
	add.s32 	%r215, %r685, %r684;
	cvt.u32.u16 	%r686, %rs11;
	ld.shared.u16 	%r687, [%r157];
	add.s32 	%r216, %r687, %r686;
	cvt.u32.u16 	%r688, %rs12;
	ld.shared.u16 	%r689, [%r158];
	add.s32 	%r217, %r689, %r688;
	cvt.u32.u16 	%r690, %rs13;
	ld.shared.u16 	%r691, [%r159];
	add.s32 	%r218, %r691, %r690;
	cvt.u32.u16 	%r692, %rs14;
	ld.shared.u16 	%r693, [%r160];
	add.s32 	%r219, %r693, %r692;
	cvt.u32.u16 	%r694, %rs15;
	ld.shared.u16 	%r695, [%r161];
	add.s32 	%r220, %r695, %r694;
	cvt.u32.u16 	%r696, %rs16;
	ld.shared.u16 	%r697, [%r162];
	add.s32 	%r221, %r697, %r696;
	cvt.u32.u16 	%r698, %rs17;
	ld.shared.u16 	%r699, [%r163];
	add.s32 	%r222, %r699, %r698;
	cvt.u32.u16 	%r700, %rs18;
	ld.shared.u16 	%r701, [%r164];
	add.s32 	%r223, %r701, %r700;
	cvt.u32.u16 	%r702, %rs19;
	ld.shared.u16 	%r703, [%r165];
	add.s32 	%r224, %r703, %r702;
	bar.sync 	0;
	setp.lt.s32 	%p53, %r859, %r304;
	@%p53 bra 	$L__BB8_121;
	cvt.u64.u32 	%rd15, %r2;
	shl.b32 	%r704, %r206, 2;
	mov.u32 	%r705, _ZZN3cub18CUB_300001_SM_10006detail10radix_sort31DeviceRadixSortSingleTileKernelINS1_5radix10policy_hubIiiyE10Policy1000ELNS0_9SortOrderE0EiiyNS1_21identity_decomposer_tEEEvPKT1_PSA_PKT2_PSE_T3_iiT4_E12temp_storage;
	add.s32 	%r706, %r705, %r704;
	st.shared.u32 	[%r706], %r878;
	shl.b32 	%r707, %r207, 2;
	add.s32 	%r708, %r705, %r707;
	st.shared.u32 	[%r708], %r877;
	shl.b32 	%r709, %r208, 2;
	add.s32 	%r710, %r705, %r709;
	st.shared.u32 	[%r710], %r876;
	shl.b32 	%r711, %r209, 2;
	add.s32 	%r712, %r705, %r711;
	st.shared.u32 	[%r712], %r875;
	shl.b32 	%r713, %r210, 2;
	add.s32 	%r714, %r705, %r713;
	st.shared.u32 	[%r714], %r874;
	shl.b32 	%r715, %r211, 2;
	add.s32 	%r716, %r705, %r715;
	st.shared.u32 	[%r716], %r873;
	shl.b32 	%r717, %r212, 2;
	add.s32 	%r718, %r705, %r717;
	st.shared.u32 	[%r718], %r872;
	shl.b32 	%r719, %r213, 2;
	add.s32 	%r720, %r705, %r719;
	st.shared.u32 	[%r720], %r871;
	shl.b32 	%r721, %r214, 2;
	add.s32 	%r722, %r705, %r721;
	st.shared.u32 	[%r722], %r870;
	shl.b32 	%r723, %r215, 2;
	add.s32 	%r724, %r705, %r723;
	st.shared.u32 	[%r724], %r869;
	shl.b32 	%r725, %r216, 2;
	add.s32 	%r726, %r705, %r725;
	st.shared.u32 	[%r726], %r868;
	shl.b32 	%r727, %r217, 2;
	add.s32 	%r728, %r705, %r727;
	st.shared.u32 	[%r728], %r867;
	shl.b32 	%r729, %r218, 2;
	add.s32 	%r730, %r705, %r729;
	st.shared.u32 	[%r730], %r866;
	shl.b32 	%r731, %r219, 2;
	add.s32 	%r732, %r705, %r731;
	st.shared.u32 	[%r732], %r865;
	shl.b32 	%r733, %r220, 2;
	add.s32 	%r734, %r705, %r733;
	st.shared.u32 	[%r734], %r864;
	shl.b32 	%r735, %r221, 2;
	add.s32 	%r736, %r705, %r735;
	st.shared.u32 	[%r736], %r863;
	shl.b32 	%r737, %r222, 2;
	add.s32 	%r738, %r705, %r737;
	st.shared.u32 	[%r738], %r862;
	shl.b32 	%r739, %r223, 2;
	add.s32 	%r740, %r705, %r739;
	st.shared.u32 	[%r740], %r861;
	shl.b32 	%r741, %r224, 2;
	add.s32 	%r742, %r705, %r741;
	st.shared.u32 	[%r742], %r860;
	bar.sync 	0;
	mad.lo.s32 	%r225, %r2, -72, %r103;
	ld.shared.u32 	%r226, [%r225];
	ld.shared.u32 	%r227, [%r225+1024];
	ld.shared.u32 	%r228, [%r225+2048];
	ld.shared.u32 	%r229, [%r225+3072];
	ld.shared.u32 	%r230, [%r225+4096];
	ld.shared.u32 	%r231, [%r225+5120];
	ld.shared.u32 	%r232, [%r225+6144];
	ld.shared.u32 	%r233, [%r225+7168];
	ld.shared.u32 	%r234, [%r225+8192];
	ld.shared.u32 	%r235, [%r225+9216];
	ld.shared.u32 	%r236, [%r225+10240];
	ld.shared.u32 	%r237, [%r225+11264];
	ld.shared.u32 	%r238, [%r225+12288];
	ld.shared.u32 	%r239, [%r225+13312];
	ld.shared.u32 	%r240, [%r225+14336];
	ld.shared.u32 	%r241, [%r225+15360];
	ld.shared.u32 	%r242, [%r225+16384];
	ld.shared.u32 	%r243, [%r225+17408];
	ld.shared.u32 	%r244, [%r225+18432];
	bar.sync 	0;
	st.shared.u32 	[%r706], %r897;
	st.shared.u32 	[%r708], %r896;
	st.shared.u32 	[%r710], %r895;
	st.shared.u32 	[%r712], %r894;
	st.shared.u32 	[%r714], %r893;
	st.shared.u32 	[%r716], %r892;
	st.shared.u32 	[%r718], %r891;
	st.shared.u32 	[%r720], %r890;
	st.shared.u32 	[%r722], %r889;
	st.shared.u32 	[%r724], %r888;
	st.shared.u32 	[%r726], %r887;
	st.shared.u32 	[%r728], %r886;
	st.shared.u32 	[%r730], %r885;
	st.shared.u32 	[%r732], %r884;
	st.shared.u32 	[%r734], %r883;
	st.shared.u32 	[%r736], %r882;
	st.shared.u32 	[%r738], %r881;
	st.shared.u32 	[%r740], %r880;
	st.shared.u32 	[%r742], %r879;
	bar.sync 	0;
	ld.shared.u32 	%r245, [%r225+1024];
	ld.shared.u32 	%r246, [%r225+2048];
	ld.shared.u32 	%r247, [%r225+3072];
	ld.shared.u32 	%r248, [%r225+4096];
	ld.shared.u32 	%r249, [%r225+5120];
	ld.shared.u32 	%r250, [%r225+6144];
	ld.shared.u32 	%r251, [%r225+7168];
	ld.shared.u32 	%r252, [%r225+8192];
	ld.shared.u32 	%r253, [%r225+9216];
	ld.shared.u32 	%r254, [%r225+10240];
	ld.shared.u32 	%r255, [%r225+11264];
	ld.shared.u32 	%r256, [%r225+12288];
	ld.shared.u32 	%r257, [%r225+13312];
	ld.shared.u32 	%r258, [%r225+14336];
	ld.shared.u32 	%r259, [%r225+15360];
	ld.shared.u32 	%r260, [%r225+16384];
	ld.shared.u32 	%r261, [%r225+17408];
	ld.shared.u32 	%r262, [%r225+18432];
	setp.gt.u64 	%p54, %rd2, %rd15;
	cvta.to.global.u64 	%rd16, %rd6;
	mul.wide.u32 	%rd17, %r2, 4;
	add.s64 	%rd4, %rd16, %rd17;
	cvta.to.global.u64 	%rd18, %rd8;
	add.s64 	%rd5, %rd18, %rd17;
	@%p54 bra 	$L__BB8_83;
	bra.uni 	$L__BB8_84;
$L__BB8_83:
	xor.b32  	%r743, %r226, -2147483648;
	ld.shared.u32 	%r744, [%r225];
	st.global.u32 	[%rd4], %r743;
	st.global.u32 	[%rd5], %r744;
$L__BB8_84:
	add.s32 	%r745, %r2, 256;
	cvt.u64.u32 	%rd19, %r745;
	setp.le.u64 	%p55, %rd2, %rd19;
	@%p55 bra 	$L__BB8_86;
	xor.b32  	%r746, %r227, -2147483648;
	st.global.u32 	[%rd4+1024], %r746;
	st.global.u32 	[%rd5+1024], %r245;
$L__BB8_86:
	add.s32 	%r747, %r2, 512;
	cvt.u64.u32 	%rd20, %r747;
	setp.le.u64 	%p56, %rd2, %rd20;
	@%p56 bra 	$L__BB8_88;
	xor.b32  	%r748, %r228, -2147483648;
	st.global.u32 	[%rd4+2048], %r748;
	st.global.u32 	[%rd5+2048], %r246;
$L__BB8_88:
	add.s32 	%r749, %r2, 768;
	cvt.u64.u32 	%rd21, %r749;
	setp.le.u64 	%p57, %rd2, %rd21;
	@%p57 bra 	$L__BB8_90;
	xor.b32  	%r750, %r229, -2147483648;
	st.global.u32 	[%rd4+3072], %r750;
	st.global.u32 	[%rd5+3072], %r247;
$L__BB8_90:
	or.b32  	%r751, %r2, 1024;
	cvt.u64.u32 	%rd22, %r751;
	setp.le.u64 	%p58, %rd2, %rd22;
	@%p58 bra 	$L__BB8_92;
	xor.b32  	%r752, %r230, -2147483648;
	st.global.u32 	[%rd4+4096], %r752;
	st.global.u32 	[%rd5+4096], %r248;
$L__BB8_92:
	add.s32 	%r753, %r2, 1280;
	cvt.u64.u32 	%rd23, %r753;
	setp.le.u64 	%p59, %rd2, %rd23;
	@%p59 bra 	$L__BB8_94;
	xor.b32  	%r754, %r231, -2147483648;
	st.global.u32 	[%rd4+5120], %r754;
	st.global.u32 	[%rd5+5120], %r249;
$L__BB8_94:
	add.s32 	%r755, %r2, 1536;
	cvt.u64.u32 	%rd24, %r755;
	setp.le.u64 	%p60, %rd2, %rd24;
	@%p60 bra 	$L__BB8_96;
	xor.b32  	%r756, %r232, -2147483648;
	st.global.u32 	[%rd4+6144], %r756;
	st.global.u32 	[%rd5+6144], %r250;
$L__BB8_96:
	add.s32 	%r757, %r2, 1792;
	cvt.u64.u32 	%rd25, %r757;
	setp.le.u64 	%p61, %rd2, %rd25;
	@%p61 bra 	$L__BB8_98;
	xor.b32  	%r758, %r233, -2147483648;
	st.global.u32 	[%rd4+7168], %r758;
	st.global.u32 	[%rd5+7168], %r251;
$L__BB8_98:
	or.b32  	%r759, %r2, 2048;
	cvt.u64.u32 	%rd26, %r759;
	setp.le.u64 	%p62, %rd2, %rd26;
	@%p62 bra 	$L__BB8_100;
	xor.b32  	%r760, %r234, -2147483648;
	st.global.u32 	[%rd4+8192], %r760;
	st.global.u32 	[%rd5+8192], %r252;
$L__BB8_100:
	add.s32 	%r761, %r2, 2304;
	cvt.u64.u32 	%rd27, %r761;
	setp.le.u64 	%p63, %rd2, %rd27;
	@%p63 bra 	$L__BB8_102;
	xor.b32  	%r762, %r235, -2147483648;
	st.global.u32 	[%rd4+9216], %r762;
	st.global.u32 	[%rd5+9216], %r253;
$L__BB8_102:
	add.s32 	%r763, %r2, 2560;
	cvt.u64.u32 	%rd28, %r763;
	setp.le.u64 	%p64, %rd2, %rd28;
	@%p64 bra 	$L__BB8_104;
	xor.b32  	%r764, %r236, -2147483648;
	st.global.u32 	[%rd4+10240], %r764;
	st.global.u32 	[%rd5+10240], %r254;
$L__BB8_104:
	add.s32 	%r765, %r2, 2816;
	cvt.u64.u32 	%rd29, %r765;
	setp.le.u64 	%p65, %rd2, %rd29;
	@%p65 bra 	$L__BB8_106;
	xor.b32  	%r766, %r237, -2147483648;
	st.global.u32 	[%rd4+11264], %r766;
	st.global.u32 	[%rd5+11264], %r255;
$L__BB8_106:
	or.b32  	%r767, %r2, 3072;
	cvt.u64.u32 	%rd30, %r767;
	setp.le.u64 	%p66, %rd2, %rd30;
	@%p66 bra 	$L__BB8_108;
	xor.b32  	%r768, %r238, -2147483648;
	st.global.u32 	[%rd4+12288], %r768;
	st.global.u32 	[%rd5+12288], %r256;
$L__BB8_108:
	add.s32 	%r769, %r2, 3328;
	cvt.u64.u32 	%rd31, %r769;
	setp.le.u64 	%p67, %rd2, %rd31;
	@%p67 bra 	$L__BB8_110;
	xor.b32  	%r770, %r239, -2147483648;
	st.global.u32 	[%rd4+13312], %r770;
	st.global.u32 	[%rd5+13312], %r257;
$L__BB8_110:
	add.s32 	%r771, %r2, 3584;
	cvt.u64.u32 	%rd32, %r771;
	setp.le.u64 	%p68, %rd2, %rd32;
	@%p68 bra 	$L__BB8_112;
	xor.b32  	%r772, %r240, -2147483648;
	st.global.u32 	[%rd4+14336], %r772;
	st.global.u32 	[%rd5+14336], %r258;
$L__BB8_112:
	add.s32 	%r773, %r2, 3840;
	cvt.u64.u32 	%rd33, %r773;
	setp.le.u64 	%p69, %rd2, %rd33;
	@%p69 bra 	$L__BB8_114;
	xor.b32  	%r774, %r241, -2147483648;
	st.global.u32 	[%rd4+15360], %r774;
	st.global.u32 	[%rd5+15360], %r259;
$L__BB8_114:
	or.b32  	%r775, %r2, 4096;
	cvt.u64.u32 	%rd34, %r775;
	setp.le.u64 	%p70, %rd2, %rd34;
	@%p70 bra 	$L__BB8_116;
	xor.b32  	%r776, %r242, -2147483648;
	st.global.u32 	[%rd4+16384], %r776;
	st.global.u32 	[%rd5+16384], %r260;
$L__BB8_116:
	add.s32 	%r777, %r2, 4352;
	cvt.u64.u32 	%rd35, %r777;
	setp.le.u64 	%p71, %rd2, %rd35;
	@%p71 bra 	$L__BB8_118;
	xor.b32  	%r778, %r243, -2147483648;
	st.global.u32 	[%rd4+17408], %r778;
	st.global.u32 	[%rd5+17408], %r261;
$L__BB8_118:
	add.s32 	%r779, %r2, 4608;
	cvt.u64.u32 	%rd36, %r779;
	setp.le.u64 	%p72, %rd2, %rd36;
	@%p72 bra 	$L__BB8_120;
	xor.b32  	%r780, %r244, -2147483648;
	st.global.u32 	[%rd4+18432], %r780;
	st.global.u32 	[%rd5+18432], %r262;
$L__BB8_120:
	ret;
$L__BB8_121:
	shl.b32 	%r781, %r206, 2;
	mov.u32 	%r782, _ZZN3cub18CUB_300001_SM_10006detail10radix_sort31DeviceRadixSortSingleTileKernelINS1_5radix10policy_hubIiiyE10Policy1000ELNS0_9SortOrderE0EiiyNS1_21identity_decomposer_tEEEvPKT1_PSA_PKT2_PSE_T3_iiT4_E12temp_storage;
	add.s32 	%r783, %r782, %r781;
	st.shared.u32 	[%r783], %r878;
	shl.b32 	%r784, %r207, 2;
	add.s32 	%r785, %r782, %r784;
	st.shared.u32 	[%r785], %r877;
	shl.b32 	%r786, %r208, 2;
	add.s32 	%r787, %r782, %r786;
	st.shared.u32 	[%r787], %r876;
	shl.b32 	%r788, %r209, 2;
	add.s32 	%r789, %r782, %r788;
	st.shared.u32 	[%r789], %r875;
	shl.b32 	%r790, %r210, 2;
	add.s32 	%r791, %r782, %r790;
	st.shared.u32 	[%r791], %r874;
	shl.b32 	%r792, %r211, 2;
	add.s32 	%r793, %r782, %r792;
	st.shared.u32 	[%r793], %r873;
	shl.b32 	%r794, %r212, 2;
	add.s32 	%r795, %r782, %r794;
	st.shared.u32 	[%r795], %r872;
	shl.b32 	%r796, %r213, 2;
	add.s32 	%r797, %r782, %r796;
	st.shared.u32 	[%r797], %r871;
	shl.b32 	%r798, %r214, 2;
	add.s32 	%r799, %r782, %r798;
	st.shared.u32 	[%r799], %r870;
	shl.b32 	%r800, %r215, 2;
	add.s32 	%r801, %r782, %r800;
	st.shared.u32 	[%r801], %r869;
	shl.b32 	%r802, %r216, 2;
	add.s32 	%r803, %r782, %r802;
	st.shared.u32 	[%r803], %r868;
	shl.b32 	%r804, %r217, 2;
	add.s32 	%r805, %r782, %r804;
	st.shared.u32 	[%r805], %r867;
	shl.b32 	%r806, %r218, 2;
	add.s32 	%r807, %r782, %r806;
	st.shared.u32 	[%r807], %r866;
	shl.b32 	%r808, %r219, 2;
	add.s32 	%r809, %r782, %r808;
	st.shared.u32 	[%r809], %r865;
	shl.b32 	%r810, %r220, 2;
	add.s32 	%r811, %r782, %r810;
	st.shared.u32 	[%r811], %r864;
	shl.b32 	%r812, %r221, 2;
	add.s32 	%r813, %r782, %r812;
	st.shared.u32 	[%r813], %r863;
	shl.b32 	%r814, %r222, 2;
	add.s32 	%r815, %r782, %r814;
	st.shared.u32 	[%r815], %r862;
	shl.b32 	%r816, %r223, 2;
	add.s32 	%r817, %r782, %r816;
	st.shared.u32 	[%r817], %r861;
	shl.b32 	%r818, %r224, 2;
	add.s32 	%r819, %r782, %r818;
	st.shared.u32 	[%r819], %r860;
	bar.sync 	0;
	ld.shared.u32 	%r878, [%r103];
	ld.shared.u32 	%r877, [%r103+4];
	ld.shared.u32 	%r876, [%r103+8];
	ld.shared.u32 	%r875, [%r103+12];
	ld.shared.u32 	%r874, [%r103+16];
	ld.shared.u32 	%r873, [%r103+20];
	ld.shared.u32 	%r872, [%r103+24];
	ld.shared.u32 	%r871, [%r103+28];
	ld.shared.u32 	%r870, [%r103+32];
	ld.shared.u32 	%r869, [%r103+36];
	ld.shared.u32 	%r868, [%r103+40];
	ld.shared.u32 	%r867, [%r103+44];
	ld.shared.u32 	%r866, [%r103+48];
	ld.shared.u32 	%r865, [%r103+52];
	ld.shared.u32 	%r864, [%r103+56];
	ld.shared.u32 	%r863, [%r103+60];
	ld.shared.u32 	%r862, [%r103+64];
	ld.shared.u32 	%r861, [%r103+68];
	ld.shared.u32 	%r860, [%r103+72];
	bar.sync 	0;
	st.shared.u32 	[%r783], %r897;
	st.shared.u32 	[%r785], %r896;
	st.shared.u32 	[%r787], %r895;
	st.shared.u32 	[%r789], %r894;
	st.shared.u32 	[%r791], %r893;
	st.shared.u32 	[%r793], %r892;
	st.shared.u32 	[%r795], %r891;
	st.shared.u32 	[%r797], %r890;
	st.shared.u32 	[%r799], %r889;
	st.shared.u32 	[%r801], %r888;
	st.shared.u32 	[%r803], %r887;
	st.shared.u32 	[%r805], %r886;
	st.shared.u32 	[%r807], %r885;
	st.shared.u32 	[%r809], %r884;
	st.shared.u32 	[%r811], %r883;
	st.shared.u32 	[%r813], %r882;
	st.shared.u32 	[%r815], %r881;
	st.shared.u32 	[%r817], %r880;
	st.shared.u32 	[%r819], %r879;
	bar.sync 	0;
	ld.shared.u32 	%r897, [%r103];
	ld.shared.u32 	%r896, [%r103+4];
	ld.shared.u32 	%r895, [%r103+8];
	ld.shared.u32 	%r894, [%r103+12];
	ld.shared.u32 	%r893, [%r103+16];
	ld.shared.u32 	%r892, [%r103+20];
	ld.shared.u32 	%r891, [%r103+24];
	ld.shared.u32 	%r890, [%r103+28];
	ld.shared.u32 	%r889, [%r103+32];
	ld.shared.u32 	%r888, [%r103+36];
	ld.shared.u32 	%r887, [%r103+40];
	ld.shared.u32 	%r886, [%r103+44];
	ld.shared.u32 	%r885, [%r103+48];
	ld.shared.u32 	%r884, [%r103+52];
	ld.shared.u32 	%r883, [%r103+56];
	ld.shared.u32 	%r882, [%r103+60];
	ld.shared.u32 	%r881, [%r103+64];
	ld.shared.u32 	%r880, [%r103+68];
	ld.shared.u32 	%r879, [%r103+72];
	bar.sync 	0;
	add.s32 	%r859, %r859, 6;
	add.s32 	%r858, %r858, -6;
	bra.uni 	$L__BB8_77;

}
	// .globl	_ZN3cub18CUB_300001_SM_10006detail10radix_sort30DeviceRadixSortHistogramKernelINS1_5radix10policy_hubIiiyE10Policy1000ELNS0_9SortOrderE0EiyNS1_21identity_decomposer_tEEEvPT2_PKT1_SA_iiT3_
.visible .entry _ZN3cub18CUB_300001_SM_10006detail10radix_sort30DeviceRadixSortHistogramKernelINS1_5radix10policy_hubIiiyE10Policy1000ELNS0_9SortOrderE0EiyNS1_21identity_decomposer_tEEEvPT2_PKT1_SA_iiT3_(
	.param .u64 .ptr .align 1 _ZN3cub18CUB_300001_SM_10006detail10radix_sort30DeviceRadixSortHistogramKernelINS1_5radix10policy_hubIiiyE10Policy1000ELNS0_9SortOrderE0EiyNS1_21identity_decomposer_tEEEvPT2_PKT1_SA_iiT3__param_0,
	.param .u64 .ptr .align 1 _ZN3cub18CUB_300001_SM_10006detail10radix_sort30DeviceRadixSortHistogramKernelINS1_5radix10policy_hubIiiyE10Policy1000ELNS0_9SortOrderE0EiyNS1_21identity_decomposer_tEEEvPT2_PKT1_SA_iiT3__param_1,
	.param .u64 _ZN3cub18CUB_300001_SM_10006detail10radix_sort30DeviceRadixSortHistogramKernelINS1_5radix10policy_hubIiiyE10Policy1000ELNS0_9SortOrderE0EiyNS1_21identity_decomposer_tEEEvPT2_PKT1_SA_iiT3__param_2,
	.param .u32 _ZN3cub18CUB_300001_SM_10006detail10radix_sort30DeviceRadixSortHistogramKernelINS1_5radix10policy_hubIiiyE10Policy1000ELNS0_9SortOrderE0EiyNS1_21identity_decomposer_tEEEvPT2_PKT1_SA_iiT3__param_3,
	.param .u32 _ZN3cub18CUB_300001_SM_10006detail10radix_sort30DeviceRadixSortHistogramKernelINS1_5radix10policy_hubIiiyE10Policy1000ELNS0_9SortOrderE0EiyNS1_21identity_decomposer_tEEEvPT2_PKT1_SA_iiT3__param_4,
	.param .align 1 .b8 _ZN3cub18CUB_300001_SM_10006detail10radix_sort30DeviceRadixSortHistogramKernelINS1_5radix10policy_hubIiiyE10Policy1000ELNS0_9SortOrderE0EiyNS1_21identity_decomposer_tEEEvPT2_PKT1_SA_iiT3__param_5[1]
)
.maxntid 128
{
	.reg .pred 	%p<91>;
	.reg .b32 	%r<486>;
	.reg .b64 	%rd<137>;
	// demoted variable
	.shared .align 4 .b8 _ZZN3cub18CUB_300001_SM_10006detail10radix_sort30DeviceRadixSortHistogramKernelINS1_5radix10policy_hubIiiyE10Policy1000ELNS0_9SortOrderE0EiyNS1_21identity_decomposer_tEEEvPT2_PKT1_SA_iiT3_E12temp_storage[4096];
	ld.param.u64 	%rd18, [_ZN3cub18CUB_300001_SM_10006detail10radix_sort30DeviceRadixSortHistogramKernelINS1_5radix10policy_hubIiiyE10Policy1000ELNS0_9SortOrderE0EiyNS1_21identity_decomposer_tEEEvPT2_PKT1_SA_iiT3__param_0];
	ld.param.u64 	%rd19, [_ZN3cub18CUB_300001_SM_10006detail10radix_sort30DeviceRadixSortHistogramKernelINS1_5radix10policy_hubIiiyE10Policy1000ELNS0_9SortOrderE0EiyNS1_21identity_decomposer_tEEEvPT2_PKT1_SA_iiT3__param_1];
	ld.param.u64 	%rd17, [_ZN3cub18CUB_300001_SM_10006detail10radix_sort30DeviceRadixSortHistogramKernelINS1_5radix10policy_hubIiiyE10Policy1000ELNS0_9SortOrderE0EiyNS1_21identity_decomposer_tEEEvPT2_PKT1_SA_iiT3__param_2];
	ld.param.u32 	%r174, [_ZN3cub18CUB_300001_SM_10006detail10radix_sort30DeviceRadixSortHistogramKernelINS1_5radix10policy_hubIiiyE10Policy1000ELNS0_9SortOrderE0EiyNS1_21identity_decomposer_tEEEvPT2_PKT1_SA_iiT3__param_3];
	ld.param.u32 	%r175, [_ZN3cub18CUB_300001_SM_10006detail10radix_sort30DeviceRadixSortHistogramKernelINS1_5radix10policy_hubIiiyE10Policy1000ELNS0_9SortOrderE0EiyNS1_21identity_decomposer_tEEEvPT2_PKT1_SA_iiT3__param_4];
	cvta.to.global.u64 	%rd1, %rd19;
	cvta.to.global.u64 	%rd2, %rd18;
	setp.eq.s64 	%p2, %rd17, 0;
	@%p2 bra 	$L__BB9_153;
	sub.s32 	%r176, %r175, %r174;
	add.s32 	%r177, %r176, 7;
	shr.s32 	%r178, %r177, 31;
	shr.u32 	%r179, %r178, 29;
	add.s32 	%r180, %r177, %r179;
	shr.s32 	%r181, %r180, 3;
	mov.u32 	%r182, %tid.x;
	setp.gt.u32 	%p3, %r182, 255;
	setp.lt.s32 	%p4, %r177, 8;
	mov.u32 	%r183, %ctaid.x;
	shl.b32 	%r184, %r183, 11;
	cvt.u64.u32 	%rd3, %r184;
	mov.u32 	%r185, %nctaid.x;
	shl.b32 	%r186, %r185, 11;
	cvt.u64.u32 	%rd4, %r186;
	add.s32 	%r1, %r181, -1;
	and.b32  	%r2, %r181, 15;
	and.b32  	%r3, %r181, 7;
	add.s32 	%r4, %r3, -1;
	and.b32  	%r5, %r181, 3;
	or.pred  	%p1, %p3, %p4;
	shl.b32 	%r187, %r182, 2;
	mov.u32 	%r188, _ZZN3cub18CUB_300001_SM_10006detail10radix_sort30DeviceRadixSortHistogramKernelINS1_5radix10policy_hubIiiyE10Policy1000ELNS0_9SortOrderE0EiyNS1_21identity_decomposer_tEEEvPT2_PKT1_SA_iiT3_E12temp_storage;
	add.s32 	%r6, %r188, %r187;
	and.b32  	%r7, %r181, 268435440;
	cvt.u64.u32 	%rd5, %r182;
	add.s32 	%r8, %r182, 128;
	add.s32 	%r9, %r182, 256;
	add.s32 	%r10, %r182, 384;
	add.s32 	%r11, %r182, 512;
	add.s32 	%r12, %r182, 640;
	add.s32 	%r13, %r182, 768;
	or.b32  	%r14, %r182, 1024;
	add.s32 	%r15, %r182, 1920;
	and.b32  	%r16, %r181, 268435448;
	and.b32  	%r17, %r181, 1;
	neg.s32 	%r18, %r7;
	add.s32 	%r19, %r6, 8192;
	add.s64 	%rd21, %rd17, -1;
	shr.u64 	%rd22, %rd21, 30;
	add.s64 	%rd23, %rd22, 1;
	min.u64 	%rd6, %rd23, %rd17;
	mov.b64 	%rd135, 0;
$L__BB9_2:
	@%p1 bra 	$L__BB9_30;
	setp.lt.u32 	%p5, %r1, 15;
	mov.b32 	%r439, 0;
	@%p5 bra 	$L__BB9_6;
	mov.u32 	%r436, %r19;
	mov.u32 	%r437, %r18;
$L__BB9_5:
	.pragma "nounroll";
	mov.b32 	%r190, 0;
	st.shared.u32 	[%r436+-8192], %r190;
	st.shared.u32 	[%r436+-7168], %r190;
	st.shared.u32 	[%r436+-6144], %r190;
	st.shared.u32 	[%r436+-5120], %r190;
	st.shared.u32 	[%r436+-4096], %r190;
	st.shared.u32 	[%r436+-3072], %r190;
	st.shared.u32 	[%r436+-2048], %r190;
	st.shared.u32 	[%r436+-1024], %r190;
	st.shared.u32 	[%r436], %r190;
	st.shared.u32 	[%r436+1024], %r190;
	st.shared.u32 	[%r436+2048], %r190;
	st.shared.u32 	[%r436+3072], %r190;
	st.shared.u32 	[%r436+4096], %r190;
	st.shared.u32 	[%r436+5120], %r190;
	st.shared.u32 	[%r436+6144], %r190;
	st.shared.u32 	[%r436+7168], %r190;
	add.s32 	%r437, %r437, 16;
	add.s32 	%r436, %r436, 16384;
	setp.ne.s32 	%p6, %r437, 0;
	mov.u32 	%r439, %r7;
	@%p6 bra 	$L__BB9_5;
$L__BB9_6:
	add.s32 	%r25, %r2, -1;
	setp.eq.s32 	%p7, %r2, 0;
	@%p7 bra 	$L__BB9_16;
	setp.lt.u32 	%p8, %r25, 7;
	@%p8 bra 	$L__BB9_9;
	shl.b32 	%r191, %r439, 10;
	add.s32 	%r192, %r6, %r191;
	mov.b32 	%r193, 0;
	st.shared.u32 	[%r192], %r193;
	st.shared.u32 	[%r192+1024], %r193;
	st.shared.u32 	[%r192+2048], %r193;
	st.shared.u32 	[%r192+3072], %r193;
	st.shared.u32 	[%r192+4096], %r193;
	st.shared.u32 	[%r192+5120], %r193;
	st.shared.u32 	[%r192+6144], %r193;
	st.shared.u32 	[%r192+7168], %r193;
	add.s32 	%r439, %r439, 8;
$L__BB9_9:
	setp.eq.s32 	%p9, %r3, 0;
	@%p9 bra 	$L__BB9_16;
	setp.lt.u32 	%p10, %r4, 3;
	@%p10 bra 	$L__BB9_12;
	shl.b32 	%r194, %r439, 10;
	add.s32 	%r195, %r6, %r194;
	mov.b32 	%r196, 0;
	st.shared.u32 	[%r195], %r196;
	st.shared.u32 	[%r195+1024], %r196;
	st.shared.u32 	[%r195+2048], %r196;
	st.shared.u32 	[%r195+3072], %r196;
	add.s32 	%r439, %r439, 4;
$L__BB9_12:
	setp.eq.s32 	%p11, %r5, 0;
	@%p11 bra 	$L__BB9_16;
	setp.eq.s32 	%p12, %r5, 1;
	shl.b32 	%r197, %r439, 10;
	add.s32 	%r30, %r6, %r197;
	mov.b32 	%r198, 0;
	st.shared.u32 	[%r30], %r198;
	@%p12 bra 	$L__BB9_16;
	setp.eq.s32 	%p13, %r5, 2;
	mov.b32 	%r199, 0;
	st.shared.u32 	[%r30+1024], %r199;
	@%p13 bra 	$L__BB9_16;
	mov.b32 	%r200, 0;
	st.shared.u32 	[%r30+2048], %r200;
$L__BB9_16:
	cvt.u32.u64 	%r201, %rd5;
	setp.gt.u32 	%p14, %r201, 127;
	@%p14 bra 	$L__BB9_30;
	setp.lt.u32 	%p15, %r1, 15;
	mov.b32 	%r443, 0;
	@%p15 bra 	$L__BB9_20;
	mov.b32 	%r441, 0;
$L__BB9_19:
	.pragma "nounroll";
	shl.b32 	%r204, %r441, 10;
	add.s32 	%r205, %r6, %r204;
	mov.b32 	%r206, 0;
	st.shared.u32 	[%r205+512], %r206;
	st.shared.u32 	[%r205+1536], %r206;
	st.shared.u32 	[%r205+2560], %r206;
	st.shared.u32 	[%r205+3584], %r206;
	st.shared.u32 	[%r205+4608], %r206;
	st.shared.u32 	[%r205+5632], %r206;
	st.shared.u32 	[%r205+6656], %r206;
	st.shared.u32 	[%r205+7680], %r206;
	st.shared.u32 	[%r205+8704], %r206;
	st.shared.u32 	[%r205+9728], %r206;
	st.shared.u32 	[%r205+10752], %r206;
	st.shared.u32 	[%r205+11776], %r206;
	st.shared.u32 	[%r205+12800], %r206;
	st.shared.u32 	[%r205+13824], %r206;
	st.shared.u32 	[%r205+14848], %r206;
	st.shared.u32 	[%r205+15872], %r206;
	add.s32 	%r441, %r441, 16;
	setp.ne.s32 	%p16, %r441, %r7;
	mov.u32 	%r443, %r7;
	@%p16 bra 	$L__BB9_19;
$L__BB9_20:
	setp.eq.s32 	%p17, %r2, 0;
	@%p17 bra 	$L__BB9_30;
	setp.lt.u32 	%p18, %r25, 7;
	@%p18 bra 	$L__BB9_23;
	shl.b32 	%r207, %r443, 10;
	add.s32 	%r208, %r6, %r207;
	mov.b32 	%r209, 0;
	st.shared.u32 	[%r208+512], %r209;
	st.shared.u32 	[%r208+1536], %r209;
	st.shared.u32 	[%r208+2560], %r209;
	st.shared.u32 	[%r208+3584], %r209;
	st.shared.u32 	[%r208+4608], %r209;
	st.shared.u32 	[%r208+5632], %r209;
	st.shared.u32 	[%r208+6656], %r209;
	st.shared.u32 	[%r208+7680], %r209;
	add.s32 	%r443, %r443, 8;
$L__BB9_23:
	setp.eq.s32 	%p19, %r3, 0;
	@%p19 bra 	$L__BB9_30;
	setp.lt.u32 	%p20, %r4, 3;
	@%p20 bra 	$L__BB9_26;
	shl.b32 	%r210, %r443, 10;
	add.s32 	%r211, %r6, %r210;
	mov.b32 	%r212, 0;
	st.shared.u32 	[%r211+512], %r212;
	st.shared.u32 	[%r211+1536], %r212;
	st.shared.u32 	[%r211+2560], %r212;
	st.shared.u32 	[%r211+3584], %r212;
	add.s32 	%r443, %r443, 4;
$L__BB9_26:
	setp.eq.s32 	%p21, %r5, 0;
	@%p21 bra 	$L__BB9_30;
	setp.eq.s32 	%p22, %r5, 1;
	shl.b32 	%r213, %r443, 10;
	add.s32 	%r38, %r6, %r213;
	mov.b32 	%r214, 0;
	st.shared.u32 	[%r38+512], %r214;
	@%p22 bra 	$L__BB9_30;
	setp.eq.s32 	%p23, %r5, 2;
	mov.b32 	%r215, 0;
	st.shared.u32 	[%r38+1536], %r215;
	@%p23 bra 	$L__BB9_30;
	mov.b32 	%r216, 0;
	st.shared.u32 	[%r38+2560], %r216;
$L__BB9_30:
	bar.sync 	0;
	bar.sync 	0;
	shl.b64 	%rd8, %rd135, 30;
	sub.s64 	%rd24, %rd17, %rd8;
	min.u64 	%rd9, %rd24, 1073741824;
	setp.le.u64 	%p24, %rd9, %rd3;
	@%p24 bra 	$L__BB9_70;
	mov.u64 	%rd136, %rd3;
$L__BB9_32:
	add.s64 	%rd11, %rd136, %rd8;
	sub.s64 	%rd12, %rd17, %rd11;
	setp.lt.u64 	%p25, %rd12, 2048;
	@%p25 bra 	$L__BB9_34;
	add.s64 	%rd27, %rd11, %rd5;
	shl.b64 	%rd28, %rd27, 2;
	add.s64 	%rd29, %rd1, %rd28;
	ld.global.u32 	%r475, [%rd29];
	ld.global.u32 	%r474, [%rd29+512];
	ld.global.u32 	%r473, [%rd29+1024];
	ld.global.u32 	%r472, [%rd29+1536];
	ld.global.u32 	%r471, [%rd29+2048];
	ld.global.u32 	%r470, [%rd29+2560];
	ld.global.u32 	%r469, [%rd29+3072];
	ld.global.u32 	%r468, [%rd29+3584];
	ld.global.u32 	%r467, [%rd29+4096];
	ld.global.u32 	%r466, [%rd29+4608];
	ld.global.u32 	%r465, [%rd29+5120];
	ld.global.u32 	%r464, [%rd29+5632];
	ld.global.u32 	%r463, [%rd29+6144];
	ld.global.u32 	%r462, [%rd29+6656];
	ld.global.u32 	%r461, [%rd29+7168];
	ld.global.u32 	%r460, [%rd29+7680];
	bra.uni 	$L__BB9_66;
$L__BB9_34:
	cvt.u32.u64 	%r218, %rd5;
	cvt.u32.u64 	%r55, %rd12;
	setp.ge.s32 	%p26, %r218, %r55;
	add.s64 	%rd25, %rd11, %rd5;
	shl.b64 	%rd26, %rd25, 2;
	add.s64 	%rd13, %rd1, %rd26;
	mov.b32 	%r475, 2147483647;
	@%p26 bra 	$L__BB9_36;
	ld.global.u32 	%r475, [%rd13];
$L__BB9_36:
	setp.ge.s32 	%p27, %r8, %r55;
	mov.b32 	%r474, 2147483647;
	@%p27 bra 	$L__BB9_38;
	ld.global.u32 	%r474, [%rd13+512];
$L__BB9_38:
	setp.ge.s32 	%p28, %r9, %r55;
	mov.b32 	%r473, 2147483647;
	@%p28 bra 	$L__BB9_40;
	ld.global.u32 	%r473, [%rd13+1024];
$L__BB9_40:
	setp.ge.s32 	%p29, %r10, %r55;
	mov.b32 	%r472, 2147483647;
	@%p29 bra 	$L__BB9_42;
	ld.global.u32 	%r472, [%rd13+1536];
$L__BB9_42:
	setp.ge.s32 	%p30, %r11, %r55;
	mov.b32 	%r471, 2147483647;
	@%p30 bra 	$L__BB9_44;
	ld.global.u32 	%r471, [%rd13+2048];
$L__BB9_44:
	setp.ge.s32 	%p31, %r12, %r55;
	mov.b32 	%r470, 2147483647;
	@%p31 bra 	$L__BB9_46;
	ld.global.u32 	%r470, [%rd13+2560];
$L__BB9_46:
	setp.ge.s32 	%p32, %r13, %r55;
	mov.b32 	%r469, 2147483647;
	@%p32 bra 	$L__BB9_48;
	ld.global.u32 	%r469, [%rd13+3072];
$L__BB9_48:
	mov.u32 	%r226, %tid.x;
	add.s32 	%r227, %r226, 896;
	setp.ge.s32 	%p33, %r227, %r55;
	mov.b32 	%r468, 2147483647;
	@%p33 bra 	$L__BB9_50;
	ld.global.u32 	%r468, [%rd13+3584];
$L__BB9_50:
	setp.ge.s32 	%p34, %r14, %r55;
	mov.b32 	%r467, 2147483647;
	@%p34 bra 	$L__BB9_52;
	ld.global.u32 	%r467, [%rd13+4096];
$L__BB9_52:
	add.s32 	%r231, %r226, 1152;
	setp.ge.s32 	%p35, %r231, %r55;
	mov.b32 	%r466, 2147483647;
	@%p35 bra 	$L__BB9_54;
	ld.global.u32 	%r466, [%rd13+4608];
$L__BB9_54:
	add.s32 	%r234, %r226, 1280;
	setp.ge.s32 	%p36, %r234, %r55;
	mov.b32 	%r465, 2147483647;
	@%p36 bra 	$L__BB9_56;
	ld.global.u32 	%r465, [%rd13+5120];
$L__BB9_56:
	add.s32 	%r237, %r226, 1408;
	setp.ge.s32 	%p37, %r237, %r55;
	mov.b32 	%r464, 2147483647;
	@%p37 bra 	$L__BB9_58;
	ld.global.u32 	%r464, [%rd13+5632];
$L__BB9_58:
	add.s32 	%r240, %r226, 1536;
	setp.ge.s32 	%p38, %r240, %r55;
	mov.b32 	%r463, 2147483647;
	@%p38 bra 	$L__BB9_60;
	ld.global.u32 	%r463, [%rd13+6144];
$L__BB9_60:
	add.s32 	%r243, %r226, 1664;
	setp.ge.s32 	%p39, %r243, %r55;
	mov.b32 	%r462, 2147483647;
	@%p39 bra 	$L__BB9_62;
	ld.global.u32 	%r462, [%rd13+6656];
$L__BB9_62:
	add.s32 	%r246, %r226, 1792;
	setp.ge.s32 	%p40, %r246, %r55;
	mov.b32 	%r461, 2147483647;
	@%p40 bra 	$L__BB9_64;
	ld.global.u32 	%r461, [%rd13+7168];
$L__BB9_64:
	setp.ge.s32 	%p41, %r15, %r55;
	mov.b32 	%r460, 2147483647;
	@%p41 bra 	$L__BB9_66;
	ld.global.u32 	%r460, [%rd13+7680];
$L__BB9_66:
	setp.le.s32 	%p42, %r175, %r174;
	@%p42 bra 	$L__BB9_69;
	xor.b32  	%r103, %r460, -2147483648;
	xor.b32  	%r104, %r461, -2147483648;
	xor.b32  	%r105, %r462, -2147483648;
	xor.b32  	%r106, %r463, -2147483648;
	xor.b32  	%r107, %r464, -2147483648;
	xor.b32  	%r108, %r465, -2147483648;
	xor.b32  	%r109, %r466, -2147483648;
	xor.b32  	%r110, %r467, -2147483648;
	xor.b32  	%r111, %r468, -2147483648;
	xor.b32  	%r112, %r469, -2147483648;
	xor.b32  	%r113, %r470, -2147483648;
	xor.b32  	%r114, %r471, -2147483648;
	xor.b32  	%r115, %r472, -2147483648;
	xor.b32  	%r116, %r473, -2147483648;
	xor.b32  	%r117, %r474, -2147483648;
	xor.b32  	%r118, %r475, -2147483648;
	mov.b32 	%r476, 0;
	mov.u32 	%r477, %r174;
$L__BB9_68:
	sub.s32 	%r249, %r175, %r477;
	shl.b32 	%r250, %r476, 10;
	mov.u32 	%r251, _ZZN3cub18CUB_300001_SM_10006detail10radix_sort30DeviceRadixSortHistogramKernelINS1_5radix10policy_hubIiiyE10Policy1000ELNS0_9SortOrderE0EiyNS1_21identity_decomposer_tEEEvPT2_PKT1_SA_iiT3_E12temp_storage;
	add.s32 	%r252, %r251, %r250;
	min.s32 	%r253, %r249, 8;
	mov.b32 	%r254, -1;
	shl.b32 	%r255, %r254, %r253;
	not.b32 	%r256, %r255;
	shr.u32 	%r257, %r118, %r477;
	and.b32  	%r258, %r257, %r256;
	shl.b32 	%r259, %r258, 2;
	add.s32 	%r260, %r252, %r259;
	atom.shared.add.u32 	%r261, [%r260], 1;
	shr.u32 	%r262, %r117, %r477;
	and.b32  	%r263, %r262, %r256;
	shl.b32 	%r264, %r263, 2;
	add.s32 	%r265, %r252, %r264;
	atom.shared.add.u32 	%r266, [%r265], 1;
	shr.u32 	%r267, %r116, %r477;
	and.b32  	%r268, %r267, %r256;
	shl.b32 	%r269, %r268, 2;
	add.s32 	%r270, %r252, %r269;
	atom.shared.add.u32 	%r271, [%r270], 1;
	shr.u32 	%r272, %r115, %r477;
	and.b32  	%r273, %r272, %r256;
	shl.b32 	%r274, %r273, 2;
	add.s32 	%r275, %r252, %r274;
	atom.shared.add.u32 	%r276, [%r275], 1;
	shr.u32 	%r277, %r114, %r477;
	and.b32  	%r278, %r277, %r256;
	shl.b32 	%r279, %r278, 2;
	add.s32 	%r280, %r252, %r279;
	atom.shared.add.u32 	%r281, [%r280], 1;
	shr.u32 	%r282, %r113, %r477;
	and.b32  	%r283, %r282, %r256;
	shl.b32 	%r284, %r283, 2;
	add.s32 	%r285, %r252, %r284;
	atom.shared.add.u32 	%r286, [%r285], 1;
	shr.u32 	%r287, %r112, %r477;
	and.b32  	%r288, %r287, %r256;
	shl.b32 	%r289, %r288, 2;
	add.s32 	%r290, %r252, %r289;
	atom.shared.add.u32 	%r291, [%r290], 1;
	shr.u32 	%r292, %r111, %r477;
	and.b32  	%r293, %r292, %r256;
	shl.b32 	%r294, %r293, 2;
	add.s32 	%r295, %r252, %r294;
	atom.shared.add.u32 	%r296, [%r295], 1;
	shr.u32 	%r297, %r110, %r477;
	and.b32  	%r298, %r297, %r256;
	shl.b32 	%r299, %r298, 2;
	add.s32 	%r300, %r252, %r299;
	atom.shared.add.u32 	%r301, [%r300], 1;
	shr.u32 	%r302, %r109, %r477;
	and.b32  	%r303, %r302, %r256;
	shl.b32 	%r304, %r303, 2;
	add.s32 	%r305, %r252, %r304;
	atom.shared.add.u32 	%r306, [%r305], 1;
	shr.u32 	%r307, %r108, %r477;
	and.b32  	%r308, %r307, %r256;
	shl.b32 	%r309, %r308, 2;
	add.s32 	%r310, %r252, %r309;
	atom.shared.add.u32 	%r311, [%r310], 1;
	shr.u32 	%r312, %r107, %r477;
	and.b32  	%r313, %r312, %r256;
	shl.b32 	%r314, %r313, 2;
	add.s32 	%r315, %r252, %r314;
	atom.shared.add.u32 	%r316, [%r315], 1;
	shr.u32 	%r317, %r106, %r477;
	and.b32  	%r318, %r317, %r256;
	shl.b32 	%r319, %r318, 2;
	add.s32 	%r320, %r252, %r319;
	atom.shared.add.u32 	%r321, [%r320], 1;
	shr.u32 	%r322, %r105, %r477;
	and.b32  	%r323, %r322, %r256;
	shl.b32 	%r324, %r323, 2;
	add.s32 	%r325, %r252, %r324;
	atom.shared.add.u32 	%r326, [%r325], 1;
	shr.u32 	%r327, %r104, %r477;
	and.b32  	%r328, %r327, %r256;
	shl.b32 	%r329, %r328, 2;
	add.s32 	%r330, %r252, %r329;
	atom.shared.add.u32 	%r331, [%r330], 1;
	shr.u32 	%r332, %r103, %r477;
	and.b32  	%r333, %r332, %r256;
	shl.b32 	%r334, %r333, 2;
	add.s32 	%r335, %r252, %r334;
	atom.shared.add.u32 	%r336, [%r335], 1;
	add.s32 	%r477, %r477, 8;
	add.s32 	%r476, %r476, 1;
	setp.lt.s32 	%p43, %r477, %r175;
	@%p43 bra 	$L__BB9_68;
$L__BB9_69:
	add.s64 	%rd136, %rd136, %rd4;
	setp.lt.u64 	%p44, %rd136, %rd9;
	@%p44 bra 	$L__BB9_32;
$L__BB9_70:
	bar.sync 	0;
	@%p1 bra 	$L__BB9_152;
	setp.lt.u32 	%p45, %r1, 7;
	mov.b32 	%r480, 0;
	@%p45 bra 	$L__BB9_90;
	mov.b32 	%r478, 0;
$L__BB9_73:
	.pragma "nounroll";
	shl.b32 	%r339, %r478, 10;
	add.s32 	%r124, %r6, %r339;
	ld.shared.u32 	%r125, [%r124];
	setp.eq.s32 	%p46, %r125, 0;
	@%p46 bra 	$L__BB9_75;
	cvt.u32.u64 	%r340, %rd5;
	shl.b32 	%r341, %r478, 8;
	add.s32 	%r342, %r341, %r340;
	mul.wide.u32 	%rd30, %r342, 8;
	add.s64 	%rd31, %rd2, %rd30;
	cvt.u64.u32 	%rd32, %r125;
	atom.global.add.u64 	%rd33, [%rd31], %rd32;
$L__BB9_75:
	ld.shared.u32 	%r126, [%r124+1024];
	setp.eq.s32 	%p47, %r126, 0;
	@%p47 bra 	$L__BB9_77;
	cvt.u32.u64 	%r343, %rd5;
	shl.b32 	%r344, %r478, 8;
	add.s32 	%r345, %r344, %r343;
	add.s32 	%r346, %r345, 256;
	mul.wide.u32 	%rd34, %r346, 8;
	add.s64 	%rd35, %rd2, %rd34;
	cvt.u64.u32 	%rd36, %r126;
	atom.global.add.u64 	%rd37, [%rd35], %rd36;
$L__BB9_77:
	ld.shared.u32 	%r127, [%r124+2048];
	setp.eq.s32 	%p48, %r127, 0;
	@%p48 bra 	$L__BB9_79;
	cvt.u32.u64 	%r347, %rd5;
	shl.b32 	%r348, %r478, 8;
	add.s32 	%r349, %r348, %r347;
	add.s32 	%r350, %r349, 512;
	mul.wide.u32 	%rd38, %r350, 8;
	add.s64 	%rd39, %rd2, %rd38;
	cvt.u64.u32 	%rd40, %r127;
	atom.global.add.u64 	%rd41, [%rd39], %rd40;
$L__BB9_79:
	ld.shared.u32 	%r128, [%r124+3072];
	setp.eq.s32 	%p49, %r128, 0;
	@%p49 bra 	$L__BB9_81;
	cvt.u32.u64 	%r351, %rd5;
	shl.b32 	%r352, %r478, 8;
	add.s32 	%r353, %r352, %r351;
	add.s32 	%r354, %r353, 768;
	mul.wide.u32 	%rd42, %r354, 8;
	add.s64 	%rd43, %rd2, %rd42;
	cvt.u64.u32 	%rd44, %r128;
	atom.global.add.u64 	%rd45, [%rd43], %rd44;
$L__BB9_81:
	ld.shared.u32 	%r129, [%r124+4096];
	setp.eq.s32 	%p50, %r129, 0;
	@%p50 bra 	$L__BB9_83;
	cvt.u32.u64 	%r355, %rd5;
	shl.b32 	%r356, %r478, 8;
	add.s32 	%r357, %r356, %r355;
	add.s32 	%r358, %r357, 1024;
	mul.wide.u32 	%rd46, %r358, 8;
	add.s64 	%rd47, %rd2, %rd46;
	cvt.u64.u32 	%rd48, %r129;
	atom.global.add.u64 	%rd49, [%rd47], %rd48;
$L__BB9_83:
	ld.shared.u32 	%r130, [%r124+5120];
	setp.eq.s32 	%p51, %r130, 0;
	@%p51 bra 	$L__BB9_85;
	cvt.u32.u64 	%r359, %rd5;
	shl.b32 	%r360, %r478, 8;
	add.s32 	%r361, %r360, %r359;
	add.s32 	%r362, %r361, 1280;
	mul.wide.u32 	%rd50, %r362, 8;
	add.s64 	%rd51, %rd2, %rd50;
	cvt.u64.u32 	%rd52, %r130;
	atom.global.add.u64 	%rd53, [%rd51], %rd52;
$L__BB9_85:
	ld.shared.u32 	%r131, [%r124+6144];
	setp.eq.s32 	%p52, %r131, 0;
	@%p52 bra 	$L__BB9_87;
	cvt.u32.u64 	%r363, %rd5;
	shl.b32 	%r364, %r478, 8;
	add.s32 	%r365, %r364, %r363;
	add.s32 	%r366, %r365, 1536;
	mul.wide.u32 	%rd54, %r366, 8;
	add.s64 	%rd55, %rd2, %rd54;
	cvt.u64.u32 	%rd56, %r131;
	atom.global.add.u64 	%rd57, [%rd55], %rd56;
$L__BB9_87:
	ld.shared.u32 	%r132, [%r124+7168];
	setp.eq.s32 	%p53, %r132, 0;
	@%p53 bra 	$L__BB9_89;
	cvt.u32.u64 	%r367, %rd5;
	shl.b32 	%r368, %r478, 8;
	add.s32 	%r369, %r368, %r367;
	add.s32 	%r370, %r369, 1792;
	mul.wide.u32 	%rd58, %r370, 8;
	add.s64 	%rd59, %rd2, %rd58;
	cvt.u64.u32 	%rd60, %r132;
	atom.global.add.u64 	%rd61, [%rd59], %rd60;
$L__BB9_89:
	add.s32 	%r478, %r478, 8;
	setp.ne.s32 	%p54, %r478, %r16;
	mov.u32 	%r480, %r16;
	@%p54 bra 	$L__BB9_73;
$L__BB9_90:
	add.s32 	%r135, %r5, -1;
	setp.eq.s32 	%p55, %r3, 0;
	@%p55 bra 	$L__BB9_111;
	setp.lt.u32 	%p56, %r4, 3;
	@%p56 bra 	$L__BB9_101;
	shl.b32 	%r371, %r480, 10;
	add.s32 	%r136, %r6, %r371;
	ld.shared.u32 	%r137, [%r136];
	setp.eq.s32 	%p57, %r137, 0;
	@%p57 bra 	$L__BB9_94;
	cvt.u32.u64 	%r372, %rd5;
	shl.b32 	%r373, %r480, 8;
	add.s32 	%r374, %r373, %r372;
	mul.wide.u32 	%rd62, %r374, 8;
	add.s64 	%rd63, %rd2, %rd62;
	cvt.u64.u32 	%rd64, %r137;
	atom.global.add.u64 	%rd65, [%rd63], %rd64;
$L__BB9_94:
	ld.shared.u32 	%r138, [%r136+1024];
	setp.eq.s32 	%p58, %r138, 0;
	@%p58 bra 	$L__BB9_96;
	cvt.u32.u64 	%r375, %rd5;
	shl.b32 	%r376, %r480, 8;
	add.s32 	%r377, %r376, %r375;
	add.s32 	%r378, %r377, 256;
	mul.wide.u32 	%rd66, %r378, 8;
	add.s64 	%rd67, %rd2, %rd66;
	cvt.u64.u32 	%rd68, %r138;
	atom.global.add.u64 	%rd69, [%rd67], %rd68;
$L__BB9_96:
	ld.shared.u32 	%r139, [%r136+2048];
	setp.eq.s32 	%p59, %r139, 0;
	@%p59 bra 	$L__BB9_98;
	cvt.u32.u64 	%r379, %rd5;
	shl.b32 	%r380, %r480, 8;
	add.s32 	%r381, %r380, %r379;
	add.s32 	%r382, %r381, 512;
	mul.wide.u32 	%rd70, %r382, 8;
	add.s64 	%rd71, %rd2, %rd70;
	cvt.u64.u32 	%rd72, %r139;
	atom.global.add.u64 	%rd73, [%rd71], %rd72;
$L__BB9_98:
	ld.shared.u32 	%r140, [%r136+3072];
	setp.eq.s32 	%p60, %r140, 0;
	@%p60 bra 	$L__BB9_100;
	cvt.u32.u64 	%r383, %rd5;
	shl.b32 	%r384, %r480, 8;
	add.s32 	%r385, %r384, %r383;
	add.s32 	%r386, %r385, 768;
	mul.wide.u32 	%rd74, %r386, 8;
	add.s64 	%rd75, %rd2, %rd74;
	cvt.u64.u32 	%rd76, %r140;
	atom.global.add.u64 	%rd77, [%rd75], %rd76;
$L__BB9_100:
	add.s32 	%r480, %r480, 4;
$L__BB9_101:
	setp.eq.s32 	%p61, %r5, 0;
	@%p61 bra 	$L__BB9_111;
	setp.eq.s32 	%p62, %r135, 0;
	@%p62 bra 	$L__BB9_108;
	shl.b32 	%r387, %r480, 10;
	add.s32 	%r143, %r6, %r387;
	ld.shared.u32 	%r144, [%r143];
	setp.eq.s32 	%p63, %r144, 0;
	@%p63 bra 	$L__BB9_105;
	cvt.u32.u64 	%r388, %rd5;
	shl.b32 	%r389, %r480, 8;
	add.s32 	%r390, %r389, %r388;
	mul.wide.u32 	%rd78, %r390, 8;
	add.s64 	%rd79, %rd2, %rd78;
	cvt.u64.u32 	%rd80, %r144;
	atom.global.add.u64 	%rd81, [%rd79], %rd80;
$L__BB9_105:
	ld.shared.u32 	%r145, [%r143+1024];
	setp.eq.s32 	%p64, %r145, 0;
	@%p64 bra 	$L__BB9_107;
	cvt.u32.u64 	%r391, %rd5;
	shl.b32 	%r392, %r480, 8;
	add.s32 	%r393, %r392, %r391;
	add.s32 	%r394, %r393, 256;
	mul.wide.u32 	%rd82, %r394, 8;
	add.s64 	%rd83, %rd2, %rd82;
	cvt.u64.u32 	%rd84, %r145;
	atom.global.add.u64 	%rd85, [%rd83], %rd84;
$L__BB9_107:
	add.s32 	%r480, %r480, 2;
$L__BB9_108:
	setp.eq.s32 	%p65, %r17, 0;
	@%p65 bra 	$L__BB9_111;
	shl.b32 	%r395, %r480, 10;
	add.s32 	%r396, %r6, %r395;
	ld.shared.u32 	%r148, [%r396];
	setp.eq.s32 	%p66, %r148, 0;
	@%p66 bra 	$L__BB9_111;
	cvt.u32.u64 	%r397, %rd5;
	shl.b32 	%r398, %r480, 8;
	add.s32 	%r399, %r398, %r397;
	mul.wide.u32 	%rd86, %r399, 8;
	add.s64 	%rd87, %rd2, %rd86;
	cvt.u64.u32 	%rd88, %r148;
	atom.global.add.u64 	%rd89, [%rd87], %rd88;
$L__BB9_111:
	cvt.u32.u64 	%r400, %rd5;
	setp.gt.u32 	%p67, %r400, 127;
	@%p67 bra 	$L__BB9_152;
	setp.lt.u32 	%p68, %r1, 7;
	mov.b32 	%r484, 0;
	@%p68 bra 	$L__BB9_131;
	mov.b32 	%r482, 0;
$L__BB9_114:
	.pragma "nounroll";
	shl.b32 	%r404, %r482, 10;
	add.s32 	%r150, %r6, %r404;
	ld.shared.u32 	%r151, [%r150+512];
	setp.eq.s32 	%p69, %r151, 0;
	shl.b32 	%r405, %r482, 8;
	add.s32 	%r406, %r405, %r400;
	mul.wide.u32 	%rd90, %r406, 8;
	add.s64 	%rd15, %rd2, %rd90;
	@%p69 bra 	$L__BB9_116;
	cvt.u64.u32 	%rd91, %r151;
	atom.global.add.u64 	%rd92, [%rd15+1024], %rd91;
$L__BB9_116:
	ld.shared.u32 	%r152, [%r150+1536];
	setp.eq.s32 	%p70, %r152, 0;
	@%p70 bra 	$L__BB9_118;
	cvt.u64.u32 	%rd93, %r152;
	atom.global.add.u64 	%rd94, [%rd15+3072], %rd93;
$L__BB9_118:
	ld.shared.u32 	%r153, [%r150+2560];
	setp.eq.s32 	%p71, %r153, 0;
	@%p71 bra 	$L__BB9_120;
	cvt.u64.u32 	%rd95, %r153;
	atom.global.add.u64 	%rd96, [%rd15+5120], %rd95;
$L__BB9_120:
	ld.shared.u32 	%r154, [%r150+3584];
	setp.eq.s32 	%p72, %r154, 0;
	@%p72 bra 	$L__BB9_122;
	cvt.u64.u32 	%rd97, %r154;
	atom.global.add.u64 	%rd98, [%rd15+7168], %rd97;
$L__BB9_122:
	ld.shared.u32 	%r155, [%r150+4608];
	setp.eq.s32 	%p73, %r155, 0;
	@%p73 bra 	$L__BB9_124;
	cvt.u64.u32 	%rd99, %r155;
	atom.global.add.u64 	%rd100, [%rd15+9216], %rd99;
$L__BB9_124:
	ld.shared.u32 	%r156, [%r150+5632];
	setp.eq.s32 	%p74, %r156, 0;
	@%p74 bra 	$L__BB9_126;
	cvt.u64.u32 	%rd101, %r156;
	atom.global.add.u64 	%rd102, [%rd15+11264], %rd101;
$L__BB9_126:
	ld.shared.u32 	%r157, [%r150+6656];
	setp.eq.s32 	%p75, %r157, 0;
	@%p75 bra 	$L__BB9_128;
	cvt.u64.u32 	%rd103, %r157;
	atom.global.add.u64 	%rd104, [%rd15+13312], %rd103;
$L__BB9_128:
	ld.shared.u32 	%r158, [%r150+7680];
	setp.eq.s32 	%p76, %r158, 0;
	@%p76 bra 	$L__BB9_130;
	cvt.u64.u32 	%rd105, %r158;
	atom.global.add.u64 	%rd106, [%rd15+15360], %rd105;
$L__BB9_130:
	add.s32 	%r482, %r482, 8;
	setp.ne.s32 	%p77, %r482, %r16;
	mov.u32 	%r484, %r16;
	@%p77 bra 	$L__BB9_114;
$L__BB9_131:
	setp.eq.s32 	%p78, %r3, 0;
	@%p78 bra 	$L__BB9_152;
	setp.lt.u32 	%p79, %r4, 3;
	@%p79 bra 	$L__BB9_142;
	shl.b32 	%r407, %r484, 10;
	add.s32 	%r161, %r6, %r407;
	ld.shared.u32 	%r162, [%r161+512];
	setp.eq.s32 	%p80, %r162, 0;
	@%p80 bra 	$L__BB9_135;
	shl.b32 	%r409, %r484, 8;
	add.s32 	%r410, %r409, %r400;
	mul.wide.u32 	%rd107, %r410, 8;
	add.s64 	%rd108, %rd2, %rd107;
	cvt.u64.u32 	%rd109, %r162;
	atom.global.add.u64 	%rd110, [%rd108+1024], %rd109;
$L__BB9_135:
	ld.shared.u32 	%r163, [%r161+1536];
	setp.eq.s32 	%p81, %r163, 0;
	@%p81 bra 	$L__BB9_137;
	shl.b32 	%r412, %r484, 8;
	add.s32 	%r413, %r412, %r400;
	add.s32 	%r414, %r413, 256;
	mul.wide.u32 	%rd111, %r414, 8;
	add.s64 	%rd112, %rd2, %rd111;
	cvt.u64.u32 	%rd113, %r163;
	atom.global.add.u64 	%rd114, [%rd112+1024], %rd113;
$L__BB9_137:
	ld.shared.u32 	%r164, [%r161+2560];
	setp.eq.s32 	%p82, %r164, 0;
	@%p82 bra 	$L__BB9_139;
	shl.b32 	%r416, %r484, 8;
	add.s32 	%r417, %r416, %r400;
	add.s32 	%r418, %r417, 512;
	mul.wide.u32 	%rd115, %r418, 8;
	add.s64 	%rd116, %rd2, %rd115;
	cvt.u64.u32 	%rd117, %r164;
	atom.global.add.u64 	%rd118, [%rd116+1024], %rd117;
$L__BB9_139:
	ld.shared.u32 	%r165, [%r161+3584];
	setp.eq.s32 	%p83, %r165, 0;
	@%p83 bra 	$L__BB9_141;
	shl.b32 	%r420, %r484, 8;
	add.s32 	%r421, %r420, %r400;
	add.s32 	%r422, %r421, 768;
	mul.wide.u32 	%rd119, %r422, 8;
	add.s64 	%rd120, %rd2, %rd119;
	cvt.u64.u32 	%rd121, %r165;
	atom.global.add.u64 	%rd122, [%rd120+1024], %rd121;
$L__BB9_141:
	add.s32 	%r484, %r484, 4;
$L__BB9_142:
	setp.eq.s32 	%p84, %r5, 0;
	@%p84 bra 	$L__BB9_152;
	setp.eq.s32 	%p85, %r135, 0;
	@%p85 bra 	$L__BB9_149;
	shl.b32 	%r423, %r484, 10;
	add.s32 	%r168, %r6, %r423;
	ld.shared.u32 	%r169, [%r168+512];
	setp.eq.s32 	%p86, %r169, 0;
	@%p86 bra 	$L__BB9_146;
	shl.b32 	%r425, %r484, 8;
	add.s32 	%r426, %r425, %r400;
	mul.wide.u32 	%rd123, %r426, 8;
	add.s64 	%rd124, %rd2, %rd123;
	cvt.u64.u32 	%rd125, %r169;
	atom.global.add.u64 	%rd126, [%rd124+1024], %rd125;
$L__BB9_146:
	ld.shared.u32 	%r170, [%r168+1536];
	setp.eq.s32 	%p87, %r170, 0;
	@%p87 bra 	$L__BB9_148;
	shl.b32 	%r428, %r484, 8;
	add.s32 	%r429, %r428, %r400;
	add.s32 	%r430, %r429, 256;
	mul.wide.u32 	%rd127, %r430, 8;
	add.s64 	%rd128, %rd2, %rd127;
	cvt.u64.u32 	%rd129, %r170;
	atom.global.add.u64 	%rd130, [%rd128+1024], %rd129;
$L__BB9_148:
	add.s32 	%r484, %r484, 2;
$L__BB9_149:
	setp.eq.s32 	%p88, %r17, 0;
	@%p88 bra 	$L__BB9_152;
	shl.b32 	%r431, %r484, 10;
	add.s32 	%r432, %r6, %r431;
	ld.shared.u32 	%r173, [%r432+512];
	setp.eq.s32 	%p89, %r173, 0;
	@%p89 bra 	$L__BB9_152;
	shl.b32 	%r434, %r484, 8;
	add.s32 	%r435, %r434, %r400;
	mul.wide.u32 	%rd131, %r435, 8;
	add.s64 	%rd132, %rd2, %rd131;
	cvt.u64.u32 	%rd133, %r173;
	atom.global.add.u64 	%rd134, [%rd132+1024], %rd133;
$L__BB9_152:
	bar.sync 	0;
	add.s64 	%rd135, %rd135, 1;
	setp.ne.s64 	%p90, %rd135, %rd6;
	@%p90 bra 	$L__BB9_2;
$L__BB9_153:
	ret;

}
	// .globl	_ZN3cub18CUB_300001_SM_10006detail10radix_sort33DeviceRadixSortExclusiveSumKernelINS1_5radix10policy_hubIiiyE10Policy1000EyEEvPT0_
.visible .entry _ZN3cub18CUB_300001_SM_10006detail10radix_sort33DeviceRadixSortExclusiveSumKernelINS1_5radix10policy_hubIiiyE10Policy1000EyEEvPT0_(
	.param .u64 .ptr .align 1 _ZN3cub18CUB_300001_SM_10006detail10radix_sort33DeviceRadixSortExclusiveSumKernelINS1_5radix10policy_hubIiiyE10Policy1000EyEEvPT0__param_0
)
{
	.reg .pred 	%p<4>;
	.reg .b32 	%r<28>;
	.reg .b64 	%rd<54>;
	// demoted variable
	.shared .align 16 .b8 _ZZN3cub18CUB_300001_SM_10006detail10radix_sort33DeviceRadixSortExclusiveSumKernelINS1_5radix10policy_hubIiiyE10Policy1000EyEEvPT0_E12temp_storage[2336];
	ld.param.u64 	%rd5, [_ZN3cub18CUB_300001_SM_10006detail10radix_sort33DeviceRadixSortExclusiveSumKernelINS1_5radix10policy_hubIiiyE10Policy1000EyEEvPT0__param_0];
	cvta.to.global.u64 	%rd6, %rd5;
	mov.u32 	%r3, %ctaid.x;
	shl.b32 	%r4, %r3, 8;
	mov.u32 	%r1, %tid.x;
	setp.gt.u32 	%p1, %r1, 255;
	add.s32 	%r5, %r4, %r1;
	mul.wide.s32 	%rd7, %r5, 8;
	add.s64 	%rd1, %rd6, %rd7;
	@%p1 bra 	$L__BB10_2;
	ld.global.u64 	%rd53, [%rd1];
$L__BB10_2:
	shr.u32 	%r6, %r1, 3;
	add.s32 	%r7, %r6, %r1;
	shl.b32 	%r8, %r7, 3;
	mov.u32 	%r9, _ZZN3cub18CUB_300001_SM_10006detail10radix_sort33DeviceRadixSortExclusiveSumKernelINS1_5radix10policy_hubIiiyE10Policy1000EyEEvPT0_E12temp_storage;
	add.s32 	%r10, %r9, %r8;
	add.s32 	%r2, %r10, 16;
	st.shared.u64 	[%r10+16], %rd53;
	bar.sync 	0;
	setp.gt.u32 	%p2, %r1, 31;
	@%p2 bra 	$L__BB10_4;
	mad.lo.s32 	%r27, %r1, 72, %r9;
	ld.shared.u64 	%rd23, [%r27+16];
	ld.shared.u64 	%rd24, [%r27+24];
	ld.shared.u64 	%rd25, [%r27+32];
	ld.shared.u64 	%rd26, [%r27+40];
	ld.shared.u64 	%rd27, [%r27+48];
	ld.shared.u64 	%rd28, [%r27+56];
	ld.shared.u64 	%rd29, [%r27+64];
	ld.shared.u64 	%rd30, [%r27+72];
	add.s64 	%rd31, %rd24, %rd23;
	add.s64 	%rd32, %rd31, %rd25;
	add.s64 	%rd33, %rd32, %rd26;
	add.s64 	%rd34, %rd33, %rd27;
	add.s64 	%rd35, %rd34, %rd28;
	add.s64 	%rd36, %rd35, %rd29;
	add.s64 	%rd10, %rd36, %rd30;
	mov.b32 	%r11, 1;
	mov.b32 	%r24, 0;
	mov.b32 	%r25, -1;
	// begin inline asm
	{  .reg .u64 r0;  .reg .u32 lo;  .reg .u32 hi;  .reg .pred p;  mov.b64 {lo, hi}, %rd10;  shfl.sync.up.b32 lo|p, lo, %r11, %r24, %r25;  shfl.sync.up.b32 hi|p, hi, %r11, %r24, %r25;  mov.b64 r0, {lo, hi};  @p add.u64 r0, r0, %rd10;  mov.u64 %rd8, r0;}
	// end inline asm
	mov.b32 	%r14, 2;
	// begin inline asm
	{  .reg .u64 r0;  .reg .u32 lo;  .reg .u32 hi;  .reg .pred p;  mov.b64 {lo, hi}, %rd8;  shfl.sync.up.b32 lo|p, lo, %r14, %r24, %r25;  shfl.sync.up.b32 hi|p, hi, %r14, %r24, %r25;  mov.b64 r0, {lo, hi};  @p add.u64 r0, r0, %rd8;  mov.u64 %rd11, r0;}
	// end inline asm
	mov.b32 	%r17, 4;
	// begin inline asm
	{  .reg .u64 r0;  .reg .u32 lo;  .reg .u32 hi;  .reg .pred p;  mov.b64 {lo, hi}, %rd11;  shfl.sync.up.b32 lo|p, lo, %r17, %r24, %r25;  shfl.sync.up.b32 hi|p, hi, %r17, %r24, %r25;  mov.b64 r0, {lo, hi};  @p add.u64 r0, r0, %rd11;  mov.u64 %rd14, r0;}
	// end inline asm
	mov.b32 	%r20, 8;
	// begin inline asm
	{  .reg .u64 r0;  .reg .u32 lo;  .reg .u32 hi;  .reg .pred p;  mov.b64 {lo, hi}, %rd14;  shfl.sync.up.b32 lo|p, lo, %r20, %r24, %r25;  shfl.sync.up.b32 hi|p, hi, %r20, %r24, %r25;  mov.b64 r0, {lo, hi};  @p add.u64 r0, r0, %rd14;  mov.u64 %rd17, r0;}
	// end inline asm
	mov.b32 	%r23, 16;
	// begin inline asm
	{  .reg .u64 r0;  .reg .u32 lo;  .reg .u32 hi;  .reg .pred p;  mov.b64 {lo, hi}, %rd17;  shfl.sync.up.b32 lo|p, lo, %r23, %r24, %r25;  shfl.sync.up.b32 hi|p, hi, %r23, %r24, %r25;  mov.b64 r0, {lo, hi};  @p add.u64 r0, r0, %rd17;  mov.u64 %rd20, r0;}
	// end inline asm
	sub.s64 	%rd37, %rd20, %rd10;
	ld.shared.u64 	%rd38, [%r27+16];
	ld.shared.u64 	%rd39, [%r27+24];
	ld.shared.u64 	%rd40, [%r27+32];
	ld.shared.u64 	%rd41, [%r27+40];
	ld.shared.u64 	%rd42, [%r27+48];
	ld.shared.u64 	%rd43, [%r27+56];
	ld.shared.u64 	%rd44, [%r27+64];
	add.s64 	%rd45, %rd38, %rd37;
	add.s64 	%rd46, %rd39, %rd45;
	add.s64 	%rd47, %rd40, %rd46;
	add.s64 	%rd48, %rd41, %rd47;
	add.s64 	%rd49, %rd42, %rd48;
	add.s64 	%rd50, %rd43, %rd49;
	add.s64 	%rd51, %rd44, %rd50;
	st.shared.u64 	[%r27+16], %rd37;
	st.shared.u64 	[%r27+24], %rd45;
	st.shared.u64 	[%r27+32], %rd46;
	st.shared.u64 	[%r27+40], %rd47;
	st.shared.u64 	[%r27+48], %rd48;
	st.shared.u64 	[%r27+56], %rd49;
	st.shared.u64 	[%r27+64], %rd50;
	st.shared.u64 	[%r27+72], %rd51;
$L__BB10_4:
	setp.gt.u32 	%p3, %r1, 255;
	bar.sync 	0;
	@%p3 bra 	$L__BB10_6;
	ld.shared.u64 	%rd52, [%r2];
	st.global.u64 	[%rd1], %rd52;
$L__BB10_6:
	ret;

}
	// .globl	_ZN3cub18CUB_300001_SM_10006detail10radix_sort29DeviceRadixSortOnesweepKernelINS1_5radix10policy_hubIiiyE10Policy1000ELNS0_9SortOrderE0EiiyiiNS1_21identity_decomposer_tEEEvPT5_SB_PT3_PKSC_PT1_PKSG_PT2_PKSK_T4_iiT6_
.visible .entry _ZN3cub18CUB_300001_SM_10006detail10radix_sort29DeviceRadixSortOnesweepKernelINS1_5radix10policy_hubIiiyE10Policy1000ELNS0_9SortOrderE0EiiyiiNS1_21identity_decomposer_tEEEvPT5_SB_PT3_PKSC_PT1_PKSG_PT2_PKSK_T4_iiT6_(
	.param .u64 .ptr .align 1 _ZN3cub18CUB_300001_SM_10006detail10radix_sort29DeviceRadixSortOnesweepKernelINS1_5radix10policy_hubIiiyE10Policy1000ELNS0_9SortOrderE0EiiyiiNS1_21identity_decomposer_tEEEvPT5_SB_PT3_PKSC_PT1_PKSG_PT2_PKSK_T4_iiT6__param_0,
	.param .u64 .ptr .align 1 _ZN3cub18CUB_300001_SM_10006detail10radix_sort29DeviceRadixSortOnesweepKernelINS1_5radix10policy_hubIiiyE10Policy1000ELNS0_9SortOrderE0EiiyiiNS1_21identity_decomposer_tEEEvPT5_SB_PT3_PKSC_PT1_PKSG_PT2_PKSK_T4_iiT6__param_1,
	.param .u64 .ptr .align 1 _ZN3cub18CUB_300001_SM_10006detail10radix_sort29DeviceRadixSortOnesweepKernelINS1_5radix10policy_hubIiiyE10Policy1000ELNS0_9SortOrderE0EiiyiiNS1_21identity_decomposer_tEEEvPT5_SB_PT3_PKSC_PT1_PKSG_PT2_PKSK_T4_iiT6__param_2,
	.param .u64 .ptr .align 1 _ZN3cub18CUB_300001_SM_10006detail10radix_sort29DeviceRadixSortOnesweepKernelINS1_5radix10policy_hubIiiyE10Policy1000ELNS0_9SortOrderE0EiiyiiNS1_21identity_decomposer_tEEEvPT5_SB_PT3_PKSC_PT1_PKSG_PT2_PKSK_T4_iiT6__param_3,
	.param .u64 .ptr .align 1 _ZN3cub18CUB_300001_SM_10006detail10radix_sort29DeviceRadixSortOnesweepKernelINS1_5radix10policy_hubIiiyE10Policy1000ELNS0_9SortOrderE0EiiyiiNS1_21identity_decomposer_tEEEvPT5_SB_PT3_PKSC_PT1_PKSG_PT2_PKSK_T4_iiT6__param_4,
	.param .u64 .ptr .align 1 _ZN3cub18CUB_300001_SM_10006detail10radix_sort29DeviceRadixSortOnesweepKernelINS1_5radix10policy_hubIiiyE10Policy1000ELNS0_9SortOrderE0EiiyiiNS1_21identity_decomposer_tEEEvPT5_SB_PT3_PKSC_PT1_PKSG_PT2_PKSK_T4_iiT6__param_5,
	.param .u64 .ptr .align 1 _ZN3cub18CUB_300001_SM_10006detail10radix_sort29DeviceRadixSortOnesweepKernelINS1_5radix10policy_hubIiiyE10Policy1000ELNS0_9SortOrderE0EiiyiiNS1_21identity_decomposer_tEEEvPT5_SB_PT3_PKSC_PT1_PKSG_PT2_PKSK_T4_iiT6__param_6,
	.param .u64 .ptr .align 1 _ZN3cub18CUB_300001_SM_10006detail10radix_sort29DeviceRadixSortOnesweepKernelINS1_5radix10policy_hubIiiyE10Policy1000ELNS0_9SortOrderE0EiiyiiNS1_21identity_decomposer_tEEEvPT5_SB_PT3_PKSC_PT1_PKSG_PT2_PKSK_T4_iiT6__param_7,
	.param .u32 _ZN3cub18CUB_300001_SM_10006detail10radix_sort29DeviceRadixSortOnesweepKernelINS1_5radix10policy_hubIiiyE10Policy1000ELNS0_9SortOrderE0EiiyiiNS1_21identity_decomposer_tEEEvPT5_SB_PT3_PKSC_PT1_PKSG_PT2_PKSK_T4_iiT6__param_8,
	.param .u32 _ZN3cub18CUB_300001_SM_10006detail10radix_sort29DeviceRadixSortOnesweepKernelINS1_5radix10policy_hubIiiyE10Policy1000ELNS0_9SortOrderE0EiiyiiNS1_21identity_decomposer_tEEEvPT5_SB_PT3_PKSC_PT1_PKSG_PT2_PKSK_T4_iiT6__param_9,
	.param .u32 _ZN3cub18CUB_300001_SM_10006detail10radix_sort29DeviceRadixSortOnesweepKernelINS1_5radix10policy_hubIiiyE10Policy1000ELNS0_9SortOrderE0EiiyiiNS1_21identity_decomposer_tEEEvPT5_SB_PT3_PKSC_PT1_PKSG_PT2_PKSK_T4_iiT6__param_10,
	.param .align 1 .b8 _ZN3cub18CUB_300001_SM_10006detail10radix_sort29DeviceRadixSortOnesweepKernelINS1_5radix10policy_hubIiiyE10Policy1000ELNS0_9SortOrderE0EiiyiiNS1_21identity_decomposer_tEEEvPT5_SB_PT3_PKSC_PT1_PKSG_PT2_PKSK_T4_iiT6__param_11[1]
)
.maxntid 384
{
	.reg .pred 	%p<205>;
	.reg .b32 	%r<2283>;
	.reg .b64 	%rd<457>;
	// demoted variable
	.shared .align 16 .b8 _ZZN3cub18CUB_300001_SM_10006detail10radix_sort29DeviceRadixSortOnesweepKernelINS1_5radix10policy_hubIiiyE10Policy1000ELNS0_9SortOrderE0EiiyiiNS1_21identity_decomposer_tEEEvPT5_SB_PT3_PKSC_PT1_PKSG_PT2_PKSK_T4_iiT6_E1s[28160];
	ld.param.u64 	%rd43, [_ZN3cub18CUB_300001_SM_10006detail10radix_sort29DeviceRadixSortOnesweepKernelINS1_5radix10policy_hubIiiyE10Policy1000ELNS0_9SortOrderE0EiiyiiNS1_21identity_decomposer_tEEEvPT5_SB_PT3_PKSC_PT1_PKSG_PT2_PKSK_T4_iiT6__param_0];
	ld.param.u64 	%rd44, [_ZN3cub18CUB_300001_SM_10006detail10radix_sort29DeviceRadixSortOnesweepKernelINS1_5radix10policy_hubIiiyE10Policy1000ELNS0_9SortOrderE0EiiyiiNS1_21identity_decomposer_tEEEvPT5_SB_PT3_PKSC_PT1_PKSG_PT2_PKSK_T4_iiT6__param_1];
	ld.param.u64 	%rd47, [_ZN3cub18CUB_300001_SM_10006detail10radix_sort29DeviceRadixSortOnesweepKernelINS1_5radix10policy_hubIiiyE10Policy1000ELNS0_9SortOrderE0EiiyiiNS1_21identity_decomposer_tEEEvPT5_SB_PT3_PKSC_PT1_PKSG_PT2_PKSK_T4_iiT6__param_4];
	ld.param.u64 	%rd50, [_ZN3cub18CUB_300001_SM_10006detail10radix_sort29DeviceRadixSortOnesweepKernelINS1_5radix10policy_hubIiiyE10Policy1000ELNS0_9SortOrderE0EiiyiiNS1_21identity_decomposer_tEEEvPT5_SB_PT3_PKSC_PT1_PKSG_PT2_PKSK_T4_iiT6__param_5];
	cvta.to.global.u64 	%rd1, %rd47;
	cvta.to.global.u64 	%rd2, %rd43;
	cvta.to.global.u64 	%rd3, %rd50;
	mov.u32 	%r1, %tid.x;
	// begin inline asm
	mov.u32 %r443, %laneid;
	// end inline asm
	setp.ne.s32 	%p1, %r1, 0;
	@%p1 bra 	$L__BB11_2;
	cvta.to.global.u64 	%rd51, %rd44;
	atom.global.add.u32 	%r444, [%rd51], 1;
	st.shared.u32 	[_ZZN3cub18CUB_300001_SM_10006detail10radix_sort29DeviceRadixSortOnesweepKernelINS1_5radix10policy_hubIiiyE10Policy1000ELNS0_9SortOrderE0EiiyiiNS1_21identity_decomposer_tEEEvPT5_SB_PT3_PKSC_PT1_PKSG_PT2_PKSK_T4_iiT6_E1s+26112], %r444;
$L__BB11_2:
	ld.param.u32 	%r2078, [_ZN3cub18CUB_300001_SM_10006detail10radix_sort29DeviceRadixSortOnesweepKernelINS1_5radix10policy_hubIiiyE10Policy1000ELNS0_9SortOrderE0EiiyiiNS1_21identity_decomposer_tEEEvPT5_SB_PT3_PKSC_PT1_PKSG_PT2_PKSK_T4_iiT6__param_8];
	bar.sync 	0;
	ld.shared.u32 	%r3, [_ZZN3cub18CUB_300001_SM_10006detail10radix_sort29DeviceRadixSortOnesweepKernelINS1_5radix10policy_hubIiiyE10Policy1000ELNS0_9SortOrderE0EiiyiiNS1_21identity_decomposer_tEEEvPT5_SB_PT3_PKSC_PT1_PKSG_PT2_PKSK_T4_iiT6_E1s+26112];
	mul.lo.s32 	%r445, %r3, 6528;
	add.s32 	%r4, %r445, 6528;
	setp.gt.s32 	%p2, %r4, %r2078;
	cvt.s64.s32 	%rd4, %r445;
	@%p2 bra 	$L__BB11_4;
	and.b32  	%r446, %r1, 31;
	and.b32  	%r447, %r1, 992;
	mul.lo.s32 	%r448, %r447, 17;
	or.b32  	%r449, %r448, %r446;
	cvt.u64.u32 	%rd52, %r449;
	add.s64 	%rd53, %rd52, %rd4;
	shl.b64 	%rd54, %rd53, 2;
	add.s64 	%rd55, %rd3, %rd54;
	ld.global.u32 	%r2165, [%rd55];
	ld.global.u32 	%r2164, [%rd55+128];
	ld.global.u32 	%r2163, [%rd55+256];
	ld.global.u32 	%r2162, [%rd55+384];
	ld.global.u32 	%r2161, [%rd55+512];
	ld.global.u32 	%r2160, [%rd55+640];
	ld.global.u32 	%r2159, [%rd55+768];
	ld.global.u32 	%r2158, [%rd55+896];
	ld.global.u32 	%r2157, [%rd55+1024];
	ld.global.u32 	%r2156, [%rd55+1152];
	ld.global.u32 	%r2155, [%rd55+1280];
	ld.global.u32 	%r2154, [%rd55+1408];
	ld.global.u32 	%r2153, [%rd55+1536];
	ld.global.u32 	%r2152, [%rd55+1664];
	ld.global.u32 	%r2151, [%rd55+1792];
	ld.global.u32 	%r2150, [%rd55+1920];
	ld.global.u32 	%r2149, [%rd55+2048];
	bra.uni 	$L__BB11_38;
$L__BB11_4:
	ld.param.u32 	%r2079, [_ZN3cub18CUB_300001_SM_10006detail10radix_sort29DeviceRadixSortOnesweepKernelINS1_5radix10policy_hubIiiyE10Policy1000ELNS0_9SortOrderE0EiiyiiNS1_21identity_decomposer_tEEEvPT5_SB_PT3_PKSC_PT1_PKSG_PT2_PKSK_T4_iiT6__param_8];
	cvt.u32.u64 	%r451, %rd4;
	sub.s32 	%r22, %r2079, %r451;
	and.b32  	%r452, %r1, 31;
	and.b32  	%r453, %r1, 992;
	mul.lo.s32 	%r454, %r453, 17;
	or.b32  	%r23, %r454, %r452;
	setp.ge.s32 	%p3, %r23, %r22;
	cvt.u64.u32 	%rd56, %r23;
	add.s64 	%rd57, %rd56, %rd4;
	shl.b64 	%rd58, %rd57, 2;
	add.s64 	%rd5, %rd3, %rd58;
	mov.b32 	%r2165, 2147483647;
	@%p3 bra 	$L__BB11_6;
	ld.global.u32 	%r2165, [%rd5];
$L__BB11_6:
	add.s32 	%r456, %r23, 32;
	setp.ge.s32 	%p4, %r456, %r22;
	mov.b32 	%r2164, 2147483647;
	@%p4 bra 	$L__BB11_8;
	ld.global.u32 	%r2164, [%rd5+128];
$L__BB11_8:
	add.s32 	%r458, %r23, 64;
	setp.ge.s32 	%p5, %r458, %r22;
	mov.b32 	%r2163, 2147483647;
	@%p5 bra 	$L__BB11_10;
	ld.global.u32 	%r2163, [%rd5+256];
$L__BB11_10:
	add.s32 	%r460, %r23, 96;
	setp.ge.s32 	%p6, %r460, %r22;
	mov.b32 	%r2162, 2147483647;
	@%p6 bra 	$L__BB11_12;
	ld.global.u32 	%r2162, [%rd5+384];
$L__BB11_12:
	add.s32 	%r462, %r23, 128;
	setp.ge.s32 	%p7, %r462, %r22;
	mov.b32 	%r2161, 2147483647;
	@%p7 bra 	$L__BB11_14;
	ld.global.u32 	%r2161, [%rd5+512];
$L__BB11_14:
	add.s32 	%r464, %r23, 160;
	setp.ge.s32 	%p8, %r464, %r22;
	mov.b32 	%r2160, 2147483647;
	@%p8 bra 	$L__BB11_16;
	ld.global.u32 	%r2160, [%rd5+640];
$L__BB11_16:
	add.s32 	%r466, %r23, 192;
	setp.ge.s32 	%p9, %r466, %r22;
	mov.b32 	%r2159, 2147483647;
	@%p9 bra 	$L__BB11_18;
	ld.global.u32 	%r2159, [%rd5+768];
$L__BB11_18:
	add.s32 	%r468, %r23, 224;
	setp.ge.s32 	%p10, %r468, %r22;
	mov.b32 	%r2158, 2147483647;
	@%p10 bra 	$L__BB11_20;
	ld.global.u32 	%r2158, [%rd5+896];
$L__BB11_20:
	add.s32 	%r470, %r23, 256;
	setp.ge.s32 	%p11, %r470, %r22;
	mov.b32 	%r2157, 2147483647;
	@%p11 bra 	$L__BB11_22;
	ld.global.u32 	%r2157, [%rd5+1024];
$L__BB11_22:
	add.s32 	%r472, %r23, 288;
	setp.ge.s32 	%p12, %r472, %r22;
	mov.b32 	%r2156, 2147483647;
	@%p12 bra 	$L__BB11_24;
	ld.global.u32 	%r2156, [%rd5+1152];
$L__BB11_24:
	add.s32 	%r474, %r23, 320;
	setp.ge.s32 	%p13, %r474, %r22;
	mov.b32 	%r2155, 2147483647;
	@%p13 bra 	$L__BB11_26;
	ld.global.u32 	%r2155, [%rd5+1280];
$L__BB11_26:
	add.s32 	%r476, %r23, 352;
	setp.ge.s32 	%p14, %r476, %r22;
	mov.b32 	%r2154, 2147483647;
	@%p14 bra 	$L__BB11_28;
	ld.global.u32 	%r2154, [%rd5+1408];
$L__BB11_28:
	add.s32 	%r478, %r23, 384;
	setp.ge.s32 	%p15, %r478, %r22;
	mov.b32 	%r2153, 2147483647;
	@%p15 bra 	$L__BB11_30;
	ld.global.u32 	%r2153, [%rd5+1536];
$L__BB11_30:
	add.s32 	%r480, %r23, 416;
	setp.ge.s32 	%p16, %r480, %r22;
	mov.b32 	%r2152, 2147483647;
	@%p16 bra 	$L__BB11_32;
	ld.global.u32 	%r2152, [%rd5+1664];
$L__BB11_32:
	add.s32 	%r482, %r23, 448;
	setp.ge.s32 	%p17, %r482, %r22;
	mov.b32 	%r2151, 2147483647;
	@%p17 bra 	$L__BB11_34;
	ld.global.u32 	%r2151, [%rd5+1792];
$L__BB11_34:
	add.s32 	%r484, %r23, 480;
	setp.ge.s32 	%p18, %r484, %r22;
	mov.b32 	%r2150, 2147483647;
	@%p18 bra 	$L__BB11_36;
	ld.global.u32 	%r2150, [%rd5+1920];
$L__BB11_36:
	add.s32 	%r486, %r23, 512;
	setp.ge.s32 	%p19, %r486, %r22;
	mov.b32 	%r2149, 2147483647;
	@%p19 bra 	$L__BB11_38;
	ld.global.u32 	%r2149, [%rd5+2048];
$L__BB11_38:
	ld.param.u32 	%r2131, [_ZN3cub18CUB_300001_SM_10006detail10radix_sort29DeviceRadixSortOnesweepKernelINS1_5radix10policy_hubIiiyE10Policy1000ELNS0_9SortOrderE0EiiyiiNS1_21identity_decomposer_tEEEvPT5_SB_PT3_PKSC_PT1_PKSG_PT2_PKSK_T4_iiT6__param_10];
	mov.b32 	%r487, -1;
	shl.b32 	%r488, %r487, %r2131;
	not.b32 	%r74, %r488;
	shr.u32 	%r75, %r1, 5;
	shl.b32 	%r489, %r75, 10;
	mov.u32 	%r490, _ZZN3cub18CUB_300001_SM_10006detail10radix_sort29DeviceRadixSortOnesweepKernelINS1_5radix10policy_hubIiiyE10Policy1000ELNS0_9SortOrderE0EiiyiiNS1_21identity_decomposer_tEEEvPT5_SB_PT3_PKSC_PT1_PKSG_PT2_PKSK_T4_iiT6_E1s;
	add.s32 	%r76, %r490, %r489;
	setp.gt.s32 	%p20, %r443, 255;
	@%p20 bra 	$L__BB11_51;
	max.s32 	%r491, %r443, 224;
	sub.s32 	%r492, %r491, %r443;
	add.s32 	%r493, %r492, 31;
	shr.u32 	%r494, %r493, 5;
	add.s32 	%r77, %r494, 1;
	and.b32  	%r78, %r77, 15;
	setp.lt.u32 	%p21, %r493, 480;
	mov.u32 	%r2169, %r443;
	@%p21 bra 	$L__BB11_42;
	and.b32  	%r495, %r77, 268435440;
	neg.s32 	%r2167, %r495;
	shl.b32 	%r497, %r443, 2;
	add.s32 	%r498, %r489, %r497;
	add.s32 	%r500, %r498, %r490;
	add.s32 	%r2166, %r500, 1024;
	mov.u32 	%r2169, %r443;
$L__BB11_41:
	.pragma "nounroll";
	mov.b32 	%r501, 0;
	st.shared.u32 	[%r2166+-1024], %r501;
	st.shared.u32 	[%r2166+-896], %r501;
	st.shared.u32 	[%r2166+-768], %r501;
	st.shared.u32 	[%r2166+-640], %r501;
	st.shared.u32 	[%r2166+-512], %r501;
	st.shared.u32 	[%r2166+-384], %r501;
	st.shared.u32 	[%r2166+-256], %r501;
	st.shared.u32 	[%r2166+-128], %r501;
	st.shared.u32 	[%r2166], %r501;
	st.shared.u32 	[%r2166+128], %r501;
	st.shared.u32 	[%r2166+256], %r501;
	st.shared.u32 	[%r2166+384], %r501;
	st.shared.u32 	[%r2166+512], %r501;
	st.shared.u32 	[%r2166+640], %r501;
	st.shared.u32 	[%r2166+768], %r501;
	st.shared.u32 	[%r2166+896], %r501;
	add.s32 	%r2169, %r2169, 512;
	add.s32 	%r2167, %r2167, 16;
	add.s32 	%r2166, %r2166, 2048;
	setp.ne.s32 	%p22, %r2167, 0;
	@%p22 bra 	$L__BB11_41;
$L__BB11_42:
	setp.eq.s32 	%p23, %r78, 0;
	@%p23 bra 	$L__BB11_51;
	and.b32  	%r88, %r77, 7;
	setp.lt.u32 	%p24, %r78, 8;
	@%p24 bra 	$L__BB11_45;
	shl.b32 	%r502, %r2169, 2;
	add.s32 	%r503, %r76, %r502;
	mov.b32 	%r504, 0;
	st.shared.u32 	[%r503], %r504;
	st.shared.u32 	[%r503+128], %r504;
	st.shared.u32 	[%r503+256], %r504;
	st.shared.u32 	[%r503+384], %r504;
	st.shared.u32 	[%r503+512], %r504;
	st.shared.u32 	[%r503+640], %r504;
	st.shared.u32 	[%r503+768], %r504;
	st.shared.u32 	[%r503+896], %r504;
	add.s32 	%r2169, %r2169, 256;
$L__BB11_45:
	setp.eq.s32 	%p25, %r88, 0;
	@%p25 bra 	$L__BB11_51;
	and.b32  	%r91, %r77, 3;
	setp.lt.u32 	%p26, %r88, 4;
	@%p26 bra 	$L__BB11_48;
	shl.b32 	%r505, %r2169, 2;
	add.s32 	%r506, %r76, %r505;
	mov.b32 	%r507, 0;
	st.shared.u32 	[%r506], %r507;
	st.shared.u32 	[%r506+128], %r507;
	st.shared.u32 	[%r506+256], %r507;
	st.shared.u32 	[%r506+384], %r507;
	add.s32 	%r2169, %r2169, 128;
$L__BB11_48:
	setp.eq.s32 	%p27, %r91, 0;
	@%p27 bra 	$L__BB11_51;
	shl.b32 	%r509, %r2169, 2;
	add.s32 	%r510, %r489, %r509;
	add.s32 	%r2173, %r490, %r510;
	neg.s32 	%r2172, %r91;
$L__BB11_50:
	.pragma "nounroll";
	mov.b32 	%r512, 0;
	st.shared.u32 	[%r2173], %r512;
	add.s32 	%r2173, %r2173, 128;
	add.s32 	%r2172, %r2172, 1;
	setp.ne.s32 	%p28, %r2172, 0;
	@%p28 bra 	$L__BB11_50;
$L__BB11_51:
	ld.param.u32 	%r2094, [_ZN3cub18CUB_300001_SM_10006detail10radix_sort29DeviceRadixSortOnesweepKernelINS1_5radix10policy_hubIiiyE10Policy1000ELNS0_9SortOrderE0EiiyiiNS1_21identity_decomposer_tEEEvPT5_SB_PT3_PKSC_PT1_PKSG_PT2_PKSK_T4_iiT6__param_9];
	bar.warp.sync 	-1;
	xor.b32  	%r514, %r2165, -2147483648;
	shr.u32 	%r515, %r514, %r2094;
	and.b32  	%r100, %r515, %r74;
	shl.b32 	%r516, %r100, 2;
	add.s32 	%r517, %r76, %r516;
	atom.shared.add.u32 	%r518, [%r517], 1;
	xor.b32  	%r2227, %r2164, -2147483648;
	shr.u32 	%r520, %r2227, %r2094;
	and.b32  	%r521, %r520, %r74;
	shl.b32 	%r522, %r521, 2;
	add.s32 	%r523, %r76, %r522;
	atom.shared.add.u32 	%r524, [%r523], 1;
	xor.b32  	%r2226, %r2163, -2147483648;
	shr.u32 	%r526, %r2226, %r2094;
	and.b32  	%r527, %r526, %r74;
	shl.b32 	%r528, %r527, 2;
	add.s32 	%r529, %r76, %r528;
	atom.shared.add.u32 	%r530, [%r529], 1;
	xor.b32  	%r2225, %r2162, -2147483648;
	shr.u32 	%r532, %r2225, %r2094;
	and.b32  	%r533, %r532, %r74;
	shl.b32 	%r534, %r533, 2;
	add.s32 	%r535, %r76, %r534;
	atom.shared.add.u32 	%r536, [%r535], 1;
	xor.b32  	%r537, %r2161, -2147483648;
	shr.u32 	%r538, %r537, %r2094;
	and.b32  	%r539, %r538, %r74;
	shl.b32 	%r540, %r539, 2;
	add.s32 	%r541, %r76, %r540;
	atom.shared.add.u32 	%r542, [%r541], 1;
	xor.b32  	%r543, %r2160, -2147483648;
	shr.u32 	%r544, %r543, %r2094;
	and.b32  	%r545, %r544, %r74;
	shl.b32 	%r546, %r545, 2;
	add.s32 	%r547, %r76, %r546;
	atom.shared.add.u32 	%r548, [%r547], 1;
	xor.b32  	%r549, %r2159, -2147483648;
	shr.u32 	%r550, %r549, %r2094;
	and.b32  	%r551, %r550, %r74;
	shl.b32 	%r552, %r551, 2;
	add.s32 	%r553, %r76, %r552;
	atom.shared.add.u32 	%r554, [%r553], 1;
	xor.b32  	%r555, %r2158, -2147483648;
	shr.u32 	%r556, %r555, %r2094;
	and.b32  	%r557, %r556, %r74;
	shl.b32 	%r558, %r557, 2;
	add.s32 	%r559, %r76, %r558;
	atom.shared.add.u32 	%r560, [%r559], 1;
	xor.b32  	%r561, %r2157, -2147483648;
	shr.u32 	%r562, %r561, %r2094;
	and.b32  	%r563, %r562, %r74;
	shl.b32 	%r564, %r563, 2;
	add.s32 	%r565, %r76, %r564;
	atom.shared.add.u32 	%r566, [%r565], 1;
	xor.b32  	%r567, %r2156, -2147483648;
	shr.u32 	%r568, %r567, %r2094;
	and.b32  	%r569, %r568, %r74;
	shl.b32 	%r570, %r569, 2;
	add.s32 	%r571, %r76, %r570;
	atom.shared.add.u32 	%r572, [%r571], 1;
	xor.b32  	%r573, %r2155, -2147483648;
	shr.u32 	%r574, %r573, %r2094;
	and.b32  	%r575, %r574, %r74;
	shl.b32 	%r576, %r575, 2;
	add.s32 	%r577, %r76, %r576;
	atom.shared.add.u32 	%r578, [%r577], 1;
	xor.b32  	%r579, %r2154, -2147483648;
	shr.u32 	%r580, %r579, %r2094;
	and.b32  	%r581, %r580, %r74;
	shl.b32 	%r582, %r581, 2;
	add.s32 	%r583, %r76, %r582;
	atom.shared.add.u32 	%r584, [%r583], 1;
	xor.b32  	%r585, %r2153, -2147483648;
	shr.u32 	%r586, %r585, %r2094;
	and.b32  	%r587, %r586, %r74;
	shl.b32 	%r588, %r587, 2;
	add.s32 	%r589, %r76, %r588;
	atom.shared.add.u32 	%r590, [%r589], 1;
	xor.b32  	%r591, %r2152, -2147483648;
	shr.u32 	%r592, %r591, %r2094;
	and.b32  	%r593, %r592, %r74;
	shl.b32 	%r594, %r593, 2;
	add.s32 	%r595, %r76, %r594;
	atom.shared.add.u32 	%r596, [%r595], 1;
	xor.b32  	%r597, %r2151, -2147483648;
	shr.u32 	%r598, %r597, %r2094;
	and.b32  	%r599, %r598, %r74;
	shl.b32 	%r600, %r599, 2;
	add.s32 	%r601, %r76, %r600;
	atom.shared.add.u32 	%r602, [%r601], 1;
	xor.b32  	%r603, %r2150, -2147483648;
	shr.u32 	%r604, %r603, %r2094;
	and.b32  	%r605, %r604, %r74;
	shl.b32 	%r606, %r605, 2;
	add.s32 	%r607, %r76, %r606;
	atom.shared.add.u32 	%r608, [%r607], 1;
	xor.b32  	%r2212, %r2149, -2147483648;
	shr.u32 	%r610, %r2212, %r2094;
	and.b32  	%r611, %r610, %r74;
	shl.b32 	%r612, %r611, 2;
	add.s32 	%r613, %r76, %r612;
	atom.shared.add.u32 	%r614, [%r613], 1;
	bar.sync 	0;
	setp.gt.u32 	%p29, %r1, 255;
	shl.b32 	%r615, %r1, 2;
	add.s32 	%r101, %r490, %r615;
	mov.b32 	%r2174, 0;
	@%p29 bra 	$L__BB11_53;
	ld.shared.u32 	%r617, [%r101];
	mov.b32 	%r618, 0;
	st.shared.u32 	[%r101], %r618;
	ld.shared.u32 	%r619, [%r101+1024];
	st.shared.u32 	[%r101+1024], %r617;
	add.s32 	%r620, %r619, %r617;
	ld.shared.u32 	%r621, [%r101+2048];
	st.shared.u32 	[%r101+2048], %r620;
	add.s32 	%r622, %r621, %r620;
	ld.shared.u32 	%r623, [%r101+3072];
	st.shared.u32 	[%r101+3072], %r622;
	add.s32 	%r624, %r623, %r622;
	ld.shared.u32 	%r625, [%r101+4096];
	st.shared.u32 	[%r101+4096], %r624;
	add.s32 	%r626, %r625, %r624;
	ld.shared.u32 	%r627, [%r101+5120];
	st.shared.u32 	[%r101+5120], %r626;
	add.s32 	%r628, %r627, %r626;
	ld.shared.u32 	%r629, [%r101+6144];
	st.shared.u32 	[%r101+6144], %r628;
	add.s32 	%r630, %r629, %r628;
	ld.shared.u32 	%r631, [%r101+7168];
	st.shared.u32 	[%r101+7168], %r630;
	add.s32 	%r632, %r631, %r630;
	ld.shared.u32 	%r633, [%r101+8192];
	st.shared.u32 	[%r101+8192], %r632;
	add.s32 	%r634, %r633, %r632;
	ld.shared.u32 	%r635, [%r101+9216];
	st.shared.u32 	[%r101+9216], %r634;
	add.s32 	%r636, %r635, %r634;
	ld.shared.u32 	%r637, [%r101+10240];
	st.shared.u32 	[%r101+10240], %r636;
	add.s32 	%r638, %r637, %r636;
	ld.shared.u32 	%r639, [%r101+11264];
	st.shared.u32 	[%r101+11264], %r638;
	add.s32 	%r2174, %r639, %r638;
$L__BB11_53:
	setp.gt.u32 	%p30, %r1, 255;
	shl.b32 	%r640, %r3, 8;
	add.s32 	%r641, %r640, %r1;
	mul.wide.s32 	%rd59, %r641, 4;
	add.s64 	%rd6, %rd2, %rd59;
	@%p30 bra 	$L__BB11_55;
	or.b32  	%r642, %r2174, 1073741824;
	st.volatile.global.u32 	[%rd6], %r642;
$L__BB11_55:
	ld.param.u64 	%rd442, [_ZN3cub18CUB_300001_SM_10006detail10radix_sort29DeviceRadixSortOnesweepKernelINS1_5radix10policy_hubIiiyE10Policy1000ELNS0_9SortOrderE0EiiyiiNS1_21identity_decomposer_tEEEvPT5_SB_PT3_PKSC_PT1_PKSG_PT2_PKSK_T4_iiT6__param_7];
	xor.b32  	%r2223, %r2160, -2147483648;
	xor.b32  	%r2224, %r2161, -2147483648;
	xor.b32  	%r2222, %r2159, -2147483648;
	xor.b32  	%r2221, %r2158, -2147483648;
	xor.b32  	%r2228, %r2165, -2147483648;
	xor.b32  	%r2218, %r2155, -2147483648;
	xor.b32  	%r2220, %r2157, -2147483648;
	xor.b32  	%r2217, %r2154, -2147483648;
	xor.b32  	%r2219, %r2156, -2147483648;
	xor.b32  	%r2215, %r2152, -2147483648;
	xor.b32  	%r2216, %r2153, -2147483648;
	xor.b32  	%r2213, %r2150, -2147483648;
	xor.b32  	%r2214, %r2151, -2147483648;
	setp.lt.u32 	%p31, %r1, 256;
	setp.eq.s32 	%p32, %r2174, 6528;
	and.pred  	%p33, %p31, %p32;
	selp.u32 	%r643, 1, 0, %p33;
	{ 
	.reg .pred 	%p1; 
	.reg .pred 	%p2; 
	setp.ne.u32 	%p1, %r643, 0; 
	bar.red.or.pred 	%p2, 0, %p1; 
	selp.u32 	%r644, 1, 0, %p2; 
	}
	setp.eq.s32 	%p34, %r644, 0;
	and.b32  	%r645, %r1, 992;
	and.b32  	%r646, %r1, 31;
	mul.lo.s32 	%r647, %r645, 17;
	or.b32  	%r648, %r647, %r646;
	cvt.u64.u32 	%rd7, %r648;
	mul.lo.s32 	%r649, %r3, 6528;
	cvt.s64.s32 	%rd60, %r649;
	add.s64 	%rd61, %rd7, %rd60;
	cvta.to.global.u64 	%rd62, %rd442;
	shl.b64 	%rd63, %rd61, 2;
	add.s64 	%rd8, %rd62, %rd63;
	cvt.u64.u32 	%rd9, %r1;
	@%p34 bra 	$L__BB11_175;
	setp.gt.u32 	%p35, %r1, 255;
	shl.b32 	%r650, %r1, 3;
	mov.u32 	%r651, _ZZN3cub18CUB_300001_SM_10006detail10radix_sort29DeviceRadixSortOnesweepKernelINS1_5radix10policy_hubIiiyE10Policy1000ELNS0_9SortOrderE0EiiyiiNS1_21identity_decomposer_tEEEvPT5_SB_PT3_PKSC_PT1_PKSG_PT2_PKSK_T4_iiT6_E1s;
	add.s32 	%r652, %r651, %r650;
	add.s32 	%r121, %r652, 26112;
	@%p35 bra 	$L__BB11_64;
	ld.param.u64 	%rd436, [_ZN3cub18CUB_300001_SM_10006detail10radix_sort29DeviceRadixSortOnesweepKernelINS1_5radix10policy_hubIiiyE10Policy1000ELNS0_9SortOrderE0EiiyiiNS1_21identity_decomposer_tEEEvPT5_SB_PT3_PKSC_PT1_PKSG_PT2_PKSK_T4_iiT6__param_3];
	cvta.to.global.u64 	%rd64, %rd436;
	shl.b64 	%rd65, %rd9, 3;
	add.s64 	%rd66, %rd64, %rd65;
	ld.global.u64 	%rd67, [%rd66];
	setp.gt.u32 	%p36, %r1, %r100;
	selp.b64 	%rd68, 6528, 0, %p36;
	sub.s64 	%rd455, %rd67, %rd68;
	st.shared.u64 	[%r121], %rd455;
	setp.lt.s32 	%p37, %r3, 1;
	mov.u32 	%r2178, %r2174;
	@%p37 bra 	$L__BB11_63;
	mov.b32 	%r2176, -1;
	mov.u32 	%r2175, %r3;
	mov.u32 	%r2178, %r2174;
$L__BB11_59:
	ld.param.u64 	%rd429, [_ZN3cub18CUB_300001_SM_10006detail10radix_sort29DeviceRadixSortOnesweepKernelINS1_5radix10policy_hubIiiyE10Policy1000ELNS0_9SortOrderE0EiiyiiNS1_21identity_decomposer_tEEEvPT5_SB_PT3_PKSC_PT1_PKSG_PT2_PKSK_T4_iiT6__param_0];
	add.s32 	%r125, %r2175, -1;
	shl.b32 	%r654, %r125, 8;
	add.s32 	%r655, %r654, %r1;
	cvta.to.global.u64 	%rd69, %rd429;
	mul.wide.s32 	%rd70, %r655, 4;
	add.s64 	%rd11, %rd69, %rd70;
$L__BB11_60:
	membar.cta;
	ld.volatile.global.u32 	%r126, [%rd11];
	setp.eq.s32 	%p38, %r126, 0;
	@%p38 bra 	$L__BB11_60;
	and.b32  	%r656, %r126, 1073741823;
	add.s32 	%r2178, %r656, %r2178;
	setp.gt.s32 	%p39, %r126, -1;
	vote.sync.ballot.b32 	%r2176, %p39, %r2176;
	setp.gt.u32 	%p41, %r2175, 1;
	and.pred  	%p42, %p39, %p41;
	mov.u32 	%r2175, %r125;
	@%p42 bra 	$L__BB11_59;
	ld.shared.u64 	%rd455, [%r121];
$L__BB11_63:
	or.b32  	%r657, %r2178, -2147483648;
	st.volatile.global.u32 	[%rd6], %r657;
	sub.s32 	%r658, %r2178, %r2174;
	cvt.s64.s32 	%rd71, %r658;
	add.s64 	%rd72, %rd455, %rd71;
	st.shared.u64 	[%r121], %rd72;
$L__BB11_64:
	ld.param.u32 	%r2080, [_ZN3cub18CUB_300001_SM_10006detail10radix_sort29DeviceRadixSortOnesweepKernelINS1_5radix10policy_hubIiiyE10Policy1000ELNS0_9SortOrderE0EiiyiiNS1_21identity_decomposer_tEEEvPT5_SB_PT3_PKSC_PT1_PKSG_PT2_PKSK_T4_iiT6__param_8];
	ld.param.u64 	%rd432, [_ZN3cub18CUB_300001_SM_10006detail10radix_sort29DeviceRadixSortOnesweepKernelINS1_5radix10policy_hubIiiyE10Policy1000ELNS0_9SortOrderE0EiiyiiNS1_21identity_decomposer_tEEEvPT5_SB_PT3_PKSC_PT1_PKSG_PT2_PKSK_T4_iiT6__param_2];
	setp.gt.u32 	%p43, %r1, 255;
	setp.lt.s32 	%p44, %r4, %r2080;
	setp.eq.s64 	%p45, %rd432, 0;
	or.pred  	%p46, %p45, %p44;
	or.pred  	%p47, %p43, %p46;
	@%p47 bra 	$L__BB11_66;
	ld.param.u64 	%rd433, [_ZN3cub18CUB_300001_SM_10006detail10radix_sort29DeviceRadixSortOnesweepKernelINS1_5radix10policy_hubIiiyE10Policy1000ELNS0_9SortOrderE0EiiyiiNS1_21identity_decomposer_tEEEvPT5_SB_PT3_PKSC_PT1_PKSG_PT2_PKSK_T4_iiT6__param_2];
	ld.shared.u64 	%rd73, [%r121];
	setp.gt.u32 	%p48, %r1, %r100;
	selp.b64 	%rd74, 6528, 0, %p48;
	cvt.s64.s32 	%rd75, %r2174;
	add.s64 	%rd76, %rd74, %rd75;
	add.s64 	%rd77, %rd76, %rd73;
	cvta.to.global.u64 	%rd78, %rd433;
	shl.b64 	%rd79, %rd9, 3;
	add.s64 	%rd80, %rd78, %rd79;
	st.global.u64 	[%rd80], %rd77;
$L__BB11_66:
	ld.param.u32 	%r2081, [_ZN3cub18CUB_300001_SM_10006detail10radix_sort29DeviceRadixSortOnesweepKernelINS1_5radix10policy_hubIiiyE10Policy1000ELNS0_9SortOrderE0EiiyiiNS1_21identity_decomposer_tEEEvPT5_SB_PT3_PKSC_PT1_PKSG_PT2_PKSK_T4_iiT6__param_8];
	setp.gt.s32 	%p49, %r4, %r2081;
	bar.sync 	0;
	shl.b32 	%r659, %r100, 3;
	add.s32 	%r661, %r651, %r659;
	ld.shared.u64 	%rd14, [%r661+26112];
	@%p49 bra 	$L__BB11_68;
	add.s64 	%rd81, %rd14, %rd7;
	shl.b64 	%rd82, %rd81, 2;
	add.s64 	%rd83, %rd1, %rd82;
	st.global.u32 	[%rd83], %r2165;
	st.global.u32 	[%rd83+128], %r2164;
	st.global.u32 	[%rd83+256], %r2163;
	st.global.u32 	[%rd83+384], %r2162;
	st.global.u32 	[%rd83+512], %r2161;
	st.global.u32 	[%rd83+640], %r2160;
	st.global.u32 	[%rd83+768], %r2159;
	st.global.u32 	[%rd83+896], %r2158;
	st.global.u32 	[%rd83+1024], %r2157;
	st.global.u32 	[%rd83+1152], %r2156;
	st.global.u32 	[%rd83+1280], %r2155;
	st.global.u32 	[%rd83+1408], %r2154;
	st.global.u32 	[%rd83+1536], %r2153;
	st.global.u32 	[%rd83+1664], %r2152;
	st.global.u32 	[%rd83+1792], %r2151;
	st.global.u32 	[%rd83+1920], %r2150;
	st.global.u32 	[%rd83+2048], %r2149;
	bra.uni 	$L__BB11_102;
$L__BB11_68:
	ld.param.u32 	%r2082, [_ZN3cub18CUB_300001_SM_10006detail10radix_sort29DeviceRadixSortOnesweepKernelINS1_5radix10policy_hubIiiyE10Policy1000ELNS0_9SortOrderE0EiiyiiNS1_21identity_decomposer_tEEEvPT5_SB_PT3_PKSC_PT1_PKSG_PT2_PKSK_T4_iiT6__param_8];
	cvt.u32.u64 	%r662, %rd7;
	mad.lo.s32 	%r130, %r3, -6528, %r2082;
	setp.ge.s32 	%p50, %r662, %r130;
	add.s64 	%rd84, %rd14, %rd7;
	shl.b64 	%rd85, %rd84, 2;
	add.s64 	%rd15, %rd1, %rd85;
	@%p50 bra 	$L__BB11_70;
	st.global.u32 	[%rd15], %r2165;
$L__BB11_70:
	add.s32 	%r664, %r662, 32;
	setp.ge.s32 	%p51, %r664, %r130;
	@%p51 bra 	$L__BB11_72;
	st.global.u32 	[%rd15+128], %r2164;
$L__BB11_72:
	add.s32 	%r666, %r662, 64;
	setp.ge.s32 	%p52, %r666, %r130;
	@%p52 bra 	$L__BB11_74;
	st.global.u32 	[%rd15+256], %r2163;
$L__BB11_74:
	add.s32 	%r668, %r662, 96;
	setp.ge.s32 	%p53, %r668, %r130;
	@%p53 bra 	$L__BB11_76;
	st.global.u32 	[%rd15+384], %r2162;
$L__BB11_76:
	add.s32 	%r670, %r662, 128;
	setp.ge.s32 	%p54, %r670, %r130;
	@%p54 bra 	$L__BB11_78;
	st.global.u32 	[%rd15+512], %r2161;
$L__BB11_78:
	add.s32 	%r672, %r662, 160;
	setp.ge.s32 	%p55, %r672, %r130;
	@%p55 bra 	$L__BB11_80;
	st.global.u32 	[%rd15+640], %r2160;
$L__BB11_80:
	add.s32 	%r674, %r662, 192;
	setp.ge.s32 	%p56, %r674, %r130;
	@%p56 bra 	$L__BB11_82;
	st.global.u32 	[%rd15+768], %r2159;
$L__BB11_82:
	add.s32 	%r676, %r662, 224;
	setp.ge.s32 	%p57, %r676, %r130;
	@%p57 bra 	$L__BB11_84;
	st.global.u32 	[%rd15+896], %r2158;
$L__BB11_84:
	add.s32 	%r678, %r662, 256;
	setp.ge.s32 	%p58, %r678, %r130;
	@%p58 bra 	$L__BB11_86;
	st.global.u32 	[%rd15+1024], %r2157;
$L__BB11_86:
	add.s32 	%r680, %r662, 288;
	setp.ge.s32 	%p59, %r680, %r130;
	@%p59 bra 	$L__BB11_88;
	st.global.u32 	[%rd15+1152], %r2156;
$L__BB11_88:
	add.s32 	%r682, %r662, 320;
	setp.ge.s32 	%p60, %r682, %r130;
	@%p60 bra 	$L__BB11_90;
	st.global.u32 	[%rd15+1280], %r2155;
$L__BB11_90:
	add.s32 	%r684, %r662, 352;
	setp.ge.s32 	%p61, %r684, %r130;
	@%p61 bra 	$L__BB11_92;
	st.global.u32 	[%rd15+1408], %r2154;
$L__BB11_92:
	add.s32 	%r686, %r662, 384;
	setp.ge.s32 	%p62, %r686, %r130;
	@%p62 bra 	$L__BB11_94;
	st.global.u32 	[%rd15+1536], %r2153;
$L__BB11_94:
	add.s32 	%r688, %r662, 416;
	setp.ge.s32 	%p63, %r688, %r130;
	@%p63 bra 	$L__BB11_96;
	st.global.u32 	[%rd15+1664], %r2152;
$L__BB11_96:
	add.s32 	%r690, %r662, 448;
	setp.ge.s32 	%p64, %r690, %r130;
	@%p64 bra 	$L__BB11_98;
	st.global.u32 	[%rd15+1792], %r2151;
$L__BB11_98:
	add.s32 	%r692, %r662, 480;
	setp.ge.s32 	%p65, %r692, %r130;
	@%p65 bra 	$L__BB11_100;
	st.global.u32 	[%rd15+1920], %r2150;
$L__BB11_100:
	add.s32 	%r694, %r662, 512;
	setp.ge.s32 	%p66, %r694, %r130;
	@%p66 bra 	$L__BB11_102;
	st.global.u32 	[%rd15+2048], %r2149;
$L__BB11_102:
	ld.param.u32 	%r2083, [_ZN3cub18CUB_300001_SM_10006detail10radix_sort29DeviceRadixSortOnesweepKernelINS1_5radix10policy_hubIiiyE10Policy1000ELNS0_9SortOrderE0EiiyiiNS1_21identity_decomposer_tEEEvPT5_SB_PT3_PKSC_PT1_PKSG_PT2_PKSK_T4_iiT6__param_8];
	setp.gt.s32 	%p67, %r4, %r2083;
	@%p67 bra 	$L__BB11_104;
	ld.global.u32 	%r2211, [%rd8];
	ld.global.u32 	%r2210, [%rd8+128];
	ld.global.u32 	%r2209, [%rd8+256];
	ld.global.u32 	%r2208, [%rd8+384];
	ld.global.u32 	%r2207, [%rd8+512];
	ld.global.u32 	%r2206, [%rd8+640];
	ld.global.u32 	%r2205, [%rd8+768];
	ld.global.u32 	%r2204, [%rd8+896];
	ld.global.u32 	%r2203, [%rd8+1024];
	ld.global.u32 	%r2202, [%rd8+1152];
	ld.global.u32 	%r2201, [%rd8+1280];
	ld.global.u32 	%r2200, [%rd8+1408];
	ld.global.u32 	%r2199, [%rd8+1536];
	ld.global.u32 	%r2198, [%rd8+1664];
	ld.global.u32 	%r2197, [%rd8+1792];
	ld.global.u32 	%r2196, [%rd8+1920];
	ld.global.u32 	%r2195, [%rd8+2048];
	bra.uni 	$L__BB11_138;
$L__BB11_104:
	ld.param.u32 	%r2084, [_ZN3cub18CUB_300001_SM_10006detail10radix_sort29DeviceRadixSortOnesweepKernelINS1_5radix10policy_hubIiiyE10Policy1000ELNS0_9SortOrderE0EiiyiiNS1_21identity_decomposer_tEEEvPT5_SB_PT3_PKSC_PT1_PKSG_PT2_PKSK_T4_iiT6__param_8];
	cvt.u32.u64 	%r696, %rd7;
	sub.s32 	%r148, %r2084, %r649;
	setp.ge.s32 	%p68, %r696, %r148;
	@%p68 bra 	$L__BB11_106;
	ld.global.u32 	%r2211, [%rd8];
$L__BB11_106:
	add.s32 	%r700, %r696, 32;
	setp.ge.s32 	%p69, %r700, %r148;
	@%p69 bra 	$L__BB11_108;
	ld.global.u32 	%r2210, [%rd8+128];
$L__BB11_108:
	add.s32 	%r703, %r696, 64;
	setp.ge.s32 	%p70, %r703, %r148;
	@%p70 bra 	$L__BB11_110;
	ld.global.u32 	%r2209, [%rd8+256];
$L__BB11_110:
	add.s32 	%r706, %r696, 96;
	setp.ge.s32 	%p71, %r706, %r148;
	@%p71 bra 	$L__BB11_112;
	ld.global.u32 	%r2208, [%rd8+384];
$L__BB11_112:
	add.s32 	%r709, %r696, 128;
	setp.ge.s32 	%p72, %r709, %r148;
	@%p72 bra 	$L__BB11_114;
	ld.global.u32 	%r2207, [%rd8+512];
$L__BB11_114:
	add.s32 	%r712, %r696, 160;
	setp.ge.s32 	%p73, %r712, %r148;
	@%p73 bra 	$L__BB11_116;
	ld.global.u32 	%r2206, [%rd8+640];
$L__BB11_116:
	add.s32 	%r715, %r696, 192;
	setp.ge.s32 	%p74, %r715, %r148;
	@%p74 bra 	$L__BB11_118;
	ld.global.u32 	%r2205, [%rd8+768];
$L__BB11_118:
	add.s32 	%r718, %r696, 224;
	setp.ge.s32 	%p75, %r718, %r148;
	@%p75 bra 	$L__BB11_120;
	ld.global.u32 	%r2204, [%rd8+896];
$L__BB11_120:
	add.s32 	%r721, %r696, 256;
	setp.ge.s32 	%p76, %r721, %r148;
	@%p76 bra 	$L__BB11_122;
	ld.global.u32 	%r2203, [%rd8+1024];
$L__BB11_122:
	add.s32 	%r724, %r696, 288;
	setp.ge.s32 	%p77, %r724, %r148;
	@%p77 bra 	$L__BB11_124;
	ld.global.u32 	%r2202, [%rd8+1152];
$L__BB11_124:
	add.s32 	%r727, %r696, 320;
	setp.ge.s32 	%p78, %r727, %r148;
	@%p78 bra 	$L__BB11_126;
	ld.global.u32 	%r2201, [%rd8+1280];
$L__BB11_126:
	add.s32 	%r730, %r696, 352;
	setp.ge.s32 	%p79, %r730, %r148;
	@%p79 bra 	$L__BB11_128;
	ld.global.u32 	%r2200, [%rd8+1408];
$L__BB11_128:
	add.s32 	%r733, %r696, 384;
	setp.ge.s32 	%p80, %r733, %r148;
	@%p80 bra 	$L__BB11_130;
	ld.global.u32 	%r2199, [%rd8+1536];
$L__BB11_130:
	add.s32 	%r736, %r696, 416;
	setp.ge.s32 	%p81, %r736, %r148;
	@%p81 bra 	$L__BB11_132;
	ld.global.u32 	%r2198, [%rd8+1664];
$L__BB11_132:
	add.s32 	%r739, %r696, 448;
	setp.ge.s32 	%p82, %r739, %r148;
	@%p82 bra 	$L__BB11_134;
	ld.global.u32 	%r2197, [%rd8+1792];
$L__BB11_134:
	add.s32 	%r742, %r696, 480;
	setp.ge.s32 	%p83, %r742, %r148;
	@%p83 bra 	$L__BB11_136;
	ld.global.u32 	%r2196, [%rd8+1920];
$L__BB11_136:
	add.s32 	%r745, %r696, 512;
	setp.ge.s32 	%p84, %r745, %r148;
	@%p84 bra 	$L__BB11_138;
	ld.global.u32 	%r2195, [%rd8+2048];
$L__BB11_138:
	ld.param.u32 	%r2085, [_ZN3cub18CUB_300001_SM_10006detail10radix_sort29DeviceRadixSortOnesweepKernelINS1_5radix10policy_hubIiiyE10Policy1000ELNS0_9SortOrderE0EiiyiiNS1_21identity_decomposer_tEEEvPT5_SB_PT3_PKSC_PT1_PKSG_PT2_PKSK_T4_iiT6__param_8];
	mad.lo.s32 	%r746, %r3, 6528, 6528;
	setp.gt.s32 	%p85, %r746, %r2085;
	@%p85 bra 	$L__BB11_140;
	ld.param.u64 	%rd439, [_ZN3cub18CUB_300001_SM_10006detail10radix_sort29DeviceRadixSortOnesweepKernelINS1_5radix10policy_hubIiiyE10Policy1000ELNS0_9SortOrderE0EiiyiiNS1_21identity_decomposer_tEEEvPT5_SB_PT3_PKSC_PT1_PKSG_PT2_PKSK_T4_iiT6__param_6];
	add.s64 	%rd86, %rd14, %rd7;
	cvta.to.global.u64 	%rd87, %rd439;
	shl.b64 	%rd88, %rd86, 2;
	add.s64 	%rd89, %rd87, %rd88;
	st.global.u32 	[%rd89], %r2211;
	st.global.u32 	[%rd89+128], %r2210;
	st.global.u32 	[%rd89+256], %r2209;
	st.global.u32 	[%rd89+384], %r2208;
	st.global.u32 	[%rd89+512], %r2207;
	st.global.u32 	[%rd89+640], %r2206;
	st.global.u32 	[%rd89+768], %r2205;
	st.global.u32 	[%rd89+896], %r2204;
	st.global.u32 	[%rd89+1024], %r2203;
	st.global.u32 	[%rd89+1152], %r2202;
	st.global.u32 	[%rd89+1280], %r2201;
	st.global.u32 	[%rd89+1408], %r2200;
	st.global.u32 	[%rd89+1536], %r2199;
	st.global.u32 	[%rd89+1664], %r2198;
	st.global.u32 	[%rd89+1792], %r2197;
	st.global.u32 	[%rd89+1920], %r2196;
	st.global.u32 	[%rd89+2048], %r2195;
	bra.uni 	$L__BB11_174;
$L__BB11_140:
	ld.param.u32 	%r2086, [_ZN3cub18CUB_300001_SM_10006detail10radix_sort29DeviceRadixSortOnesweepKernelINS1_5radix10policy_hubIiiyE10Policy1000ELNS0_9SortOrderE0EiiyiiNS1_21identity_decomposer_tEEEvPT5_SB_PT3_PKSC_PT1_PKSG_PT2_PKSK_T4_iiT6__param_8];
	ld.param.u64 	%rd440, [_ZN3cub18CUB_300001_SM_10006detail10radix_sort29DeviceRadixSortOnesweepKernelINS1_5radix10policy_hubIiiyE10Policy1000ELNS0_9SortOrderE0EiiyiiNS1_21identity_decomposer_tEEEvPT5_SB_PT3_PKSC_PT1_PKSG_PT2_PKSK_T4_iiT6__param_6];
	cvt.u32.u64 	%r747, %rd7;
	mad.lo.s32 	%r199, %r3, -6528, %r2086;
	setp.ge.s32 	%p86, %r747, %r199;
	add.s64 	%rd90, %rd14, %rd7;
	cvta.to.global.u64 	%rd91, %rd440;
	shl.b64 	%rd92, %rd90, 2;
	add.s64 	%rd16, %rd91, %rd92;
	@%p86 bra 	$L__BB11_142;
	st.global.u32 	[%rd16], %r2211;
$L__BB11_142:
	add.s32 	%r749, %r747, 32;
	setp.ge.s32 	%p87, %r749, %r199;
	@%p87 bra 	$L__BB11_144;
	st.global.u32 	[%rd16+128], %r2210;
$L__BB11_144:
	add.s32 	%r751, %r747, 64;
	setp.ge.s32 	%p88, %r751, %r199;
	@%p88 bra 	$L__BB11_146;
	st.global.u32 	[%rd16+256], %r2209;
$L__BB11_146:
	add.s32 	%r753, %r747, 96;
	setp.ge.s32 	%p89, %r753, %r199;
	@%p89 bra 	$L__BB11_148;
	st.global.u32 	[%rd16+384], %r2208;
$L__BB11_148:
	add.s32 	%r755, %r747, 128;
	setp.ge.s32 	%p90, %r755, %r199;
	@%p90 bra 	$L__BB11_150;
	st.global.u32 	[%rd16+512], %r2207;
$L__BB11_150:
	add.s32 	%r757, %r747, 160;
	setp.ge.s32 	%p91, %r757, %r199;
	@%p91 bra 	$L__BB11_152;
	st.global.u32 	[%rd16+640], %r2206;
$L__BB11_152:
	add.s32 	%r759, %r747, 192;
	setp.ge.s32 	%p92, %r759, %r199;
	@%p92 bra 	$L__BB11_154;
	st.global.u32 	[%rd16+768], %r2205;
$L__BB11_154:
	add.s32 	%r761, %r747, 224;
	setp.ge.s32 	%p93, %r761, %r199;
	@%p93 bra 	$L__BB11_156;
	st.global.u32 	[%rd16+896], %r2204;
$L__BB11_156:
	add.s32 	%r763, %r747, 256;
	setp.ge.s32 	%p94, %r763, %r199;
	@%p94 bra 	$L__BB11_158;
	st.global.u32 	[%rd16+1024], %r2203;
$L__BB11_158:
	add.s32 	%r765, %r747, 288;
	setp.ge.s32 	%p95, %r765, %r199;
	@%p95 bra 	$L__BB11_160;
	st.global.u32 	[%rd16+1152], %r2202;
$L__BB11_160:
	add.s32 	%r767, %r747, 320;
	setp.ge.s32 	%p96, %r767, %r199;
	@%p96 bra 	$L__BB11_162;
	st.global.u32 	[%rd16+1280], %r2201;
$L__BB11_162:
	add.s32 	%r769, %r747, 352;
	setp.ge.s32 	%p97, %r769, %r199;
	@%p97 bra 	$L__BB11_164;
	st.global.u32 	[%rd16+1408], %r2200;
$L__BB11_164:
	add.s32 	%r771, %r747, 384;
	setp.ge.s32 	%p98, %r771, %r199;
	@%p98 bra 	$L__BB11_166;
	st.global.u32 	[%rd16+1536], %r2199;
$L__BB11_166:
	add.s32 	%r773, %r747, 416;
	setp.ge.s32 	%p99, %r773, %r199;
	@%p99 bra 	$L__BB11_168;
	st.global.u32 	[%rd16+1664], %r2198;
$L__BB11_168:
	add.s32 	%r775, %r747, 448;
	setp.ge.s32 	%p100, %r775, %r199;
	@%p100 bra 	$L__BB11_170;
	st.global.u32 	[%rd16+1792], %r2197;
$L__BB11_170:
	add.s32 	%r777, %r747, 480;
	setp.ge.s32 	%p101, %r777, %r199;
	@%p101 bra 	$L__BB11_172;
	st.global.u32 	[%rd16+1920], %r2196;
$L__BB11_172:
	add.s32 	%r779, %r747, 512;
	setp.ge.s32 	%p102, %r779, %r199;
	@%p102 bra 	$L__BB11_174;
	st.global.u32 	[%rd16+2048], %r2195;
$L__BB11_174:
	// begin inline asm
	exit;
	// end inline asm
	mov.u32 	%r2212, %r2149;
	mov.u32 	%r2213, %r2150;
	mov.u32 	%r2214, %r2151;
	mov.u32 	%r2215, %r2152;
	mov.u32 	%r2216, %r2153;
	mov.u32 	%r2217, %r2154;
	mov.u32 	%r2218, %r2155;
	mov.u32 	%r2219, %r2156;
	mov.u32 	%r2220, %r2157;
	mov.u32 	%r2221, %r2158;
	mov.u32 	%r2222, %r2159;
	mov.u32 	%r2223, %r2160;
	mov.u32 	%r2224, %r2161;
	mov.u32 	%r2225, %r2162;
	mov.u32 	%r2226, %r2163;
	mov.u32 	%r2227, %r2164;
	mov.u32 	%r2228, %r2165;
$L__BB11_175:
	mul.hi.u32 	%r780, %r1, 357913942;
	add.s32 	%r781, %r780, %r1;
	shl.b32 	%r782, %r781, 2;
	mov.u32 	%r783, _ZZN3cub18CUB_300001_SM_10006detail10radix_sort29DeviceRadixSortOnesweepKernelINS1_5radix10policy_hubIiiyE10Policy1000ELNS0_9SortOrderE0EiiyiiNS1_21identity_decomposer_tEEEvPT5_SB_PT3_PKSC_PT1_PKSG_PT2_PKSK_T4_iiT6_E1s;
	add.s32 	%r784, %r783, %r782;
	add.s32 	%r217, %r784, 13328;
	st.shared.u32 	[%r784+13328], %r2174;
	bar.sync 	0;
	setp.gt.u32 	%p103, %r1, 31;
	@%p103 bra 	$L__BB11_177;
	mad.lo.s32 	%r816, %r1, 52, %r783;
	ld.shared.u32 	%r817, [%r816+13328];
	ld.shared.u32 	%r818, [%r816+13332];
	ld.shared.u32 	%r819, [%r816+13336];
	ld.shared.u32 	%r820, [%r816+13340];
	ld.shared.u32 	%r821, [%r816+13344];
	ld.shared.u32 	%r822, [%r816+13348];
	ld.shared.u32 	%r823, [%r816+13352];
	ld.shared.u32 	%r824, [%r816+13356];
	ld.shared.u32 	%r825, [%r816+13360];
	ld.shared.u32 	%r826, [%r816+13364];
	ld.shared.u32 	%r827, [%r816+13368];
	ld.shared.u32 	%r828, [%r816+13372];
	add.s32 	%r829, %r818, %r817;
	add.s32 	%r830, %r829, %r819;
	add.s32 	%r831, %r830, %r820;
	add.s32 	%r832, %r831, %r821;
	add.s32 	%r833, %r832, %r822;
	add.s32 	%r834, %r833, %r823;
	add.s32 	%r835, %r834, %r824;
	add.s32 	%r836, %r835, %r825;
	add.s32 	%r837, %r836, %r826;
	add.s32 	%r838, %r837, %r827;
	add.s32 	%r789, %r838, %r828;
	mov.b32 	%r787, 1;
	mov.b32 	%r812, 0;
	mov.b32 	%r814, -1;
	// begin inline asm
	{  .reg .s32 r0;  .reg .pred p;  shfl.sync.up.b32 r0|p, %r789, %r787, %r812, %r814;  @p add.s32 r0, r0, %r789;  mov.s32 %r785, r0;}
	// end inline asm
	mov.b32 	%r793, 2;
	// begin inline asm
	{  .reg .s32 r0;  .reg .pred p;  shfl.sync.up.b32 r0|p, %r785, %r793, %r812, %r814;  @p add.s32 r0, r0, %r785;  mov.s32 %r791, r0;}
	// end inline asm
	mov.b32 	%r799, 4;
	// begin inline asm
	{  .reg .s32 r0;  .reg .pred p;  shfl.sync.up.b32 r0|p, %r791, %r799, %r812, %r814;  @p add.s32 r0, r0, %r791;  mov.s32 %r797, r0;}
	// end inline asm
	mov.b32 	%r805, 8;
	// begin inline asm
	{  .reg .s32 r0;  .reg .pred p;  shfl.sync.up.b32 r0|p, %r797, %r805, %r812, %r814;  @p add.s32 r0, r0, %r797;  mov.s32 %r803, r0;}
	// end inline asm
	mov.b32 	%r811, 16;
	// begin inline asm
	{  .reg .s32 r0;  .reg .pred p;  shfl.sync.up.b32 r0|p, %r803, %r811, %r812, %r814;  @p add.s32 r0, r0, %r803;  mov.s32 %r809, r0;}
	// end inline asm
	sub.s32 	%r839, %r809, %r789;
	add.s32 	%r840, %r817, %r839;
	add.s32 	%r841, %r818, %r840;
	add.s32 	%r842, %r819, %r841;
	add.s32 	%r843, %r820, %r842;
	add.s32 	%r844, %r821, %r843;
	add.s32 	%r845, %r822, %r844;
	add.s32 	%r846, %r823, %r845;
	add.s32 	%r847, %r824, %r846;
	add.s32 	%r848, %r825, %r847;
	add.s32 	%r849, %r826, %r848;
	add.s32 	%r850, %r827, %r849;
	st.shared.u32 	[%r816+13328], %r839;
	st.shared.u32 	[%r816+13332], %r840;
	st.shared.u32 	[%r816+13336], %r841;
	st.shared.u32 	[%r816+13340], %r842;
	st.shared.u32 	[%r816+13344], %r843;
	st.shared.u32 	[%r816+13348], %r844;
	st.shared.u32 	[%r816+13352], %r845;
	st.shared.u32 	[%r816+13356], %r846;
	st.shared.u32 	[%r816+13360], %r847;
	st.shared.u32 	[%r816+13364], %r848;
	st.shared.u32 	[%r816+13368], %r849;
	st.shared.u32 	[%r816+13372], %r850;
$L__BB11_177:
	setp.gt.u32 	%p104, %r1, 255;
	bar.sync 	0;
	ld.shared.u32 	%r218, [%r217];
	@%p104 bra 	$L__BB11_179;
	shl.b32 	%r851, %r1, 2;
	add.s32 	%r853, %r783, %r851;
	ld.shared.u32 	%r854, [%r853];
	add.s32 	%r855, %r854, %r218;
	st.shared.u32 	[%r853], %r855;
	ld.shared.u32 	%r856, [%r853+1024];
	add.s32 	%r857, %r856, %r218;
	st.shared.u32 	[%r853+1024], %r857;
	ld.shared.u32 	%r858, [%r853+2048];
	add.s32 	%r859, %r858, %r218;
	st.shared.u32 	[%r853+2048], %r859;
	ld.shared.u32 	%r860, [%r853+3072];
	add.s32 	%r861, %r860, %r218;
	st.shared.u32 	[%r853+3072], %r861;
	ld.shared.u32 	%r862, [%r853+4096];
	add.s32 	%r863, %r862, %r218;
	st.shared.u32 	[%r853+4096], %r863;
	ld.shared.u32 	%r864, [%r853+5120];
	add.s32 	%r865, %r864, %r218;
	st.shared.u32 	[%r853+5120], %r865;
	ld.shared.u32 	%r866, [%r853+6144];
	add.s32 	%r867, %r866, %r218;
	st.shared.u32 	[%r853+6144], %r867;
	ld.shared.u32 	%r868, [%r853+7168];
	add.s32 	%r869, %r868, %r218;
	st.shared.u32 	[%r853+7168], %r869;
	ld.shared.u32 	%r870, [%r853+8192];
	add.s32 	%r871, %r870, %r218;
	st.shared.u32 	[%r853+8192], %r871;
	ld.shared.u32 	%r872, [%r853+9216];
	add.s32 	%r873, %r872, %r218;
	st.shared.u32 	[%r853+9216], %r873;
	ld.shared.u32 	%r874, [%r853+10240];
	add.s32 	%r875, %r874, %r218;
	st.shared.u32 	[%r853+10240], %r875;
	ld.shared.u32 	%r876, [%r853+11264];
	add.s32 	%r877, %r876, %r218;
	st.shared.u32 	[%r853+11264], %r877;
$L__BB11_179:
	ld.param.u32 	%r2132, [_ZN3cub18CUB_300001_SM_10006detail10radix_sort29DeviceRadixSortOnesweepKernelINS1_5radix10policy_hubIiiyE10Policy1000ELNS0_9SortOrderE0EiiyiiNS1_21identity_decomposer_tEEEvPT5_SB_PT3_PKSC_PT1_PKSG_PT2_PKSK_T4_iiT6__param_10];
	ld.param.u32 	%r2095, [_ZN3cub18CUB_300001_SM_10006detail10radix_sort29DeviceRadixSortOnesweepKernelINS1_5radix10policy_hubIiiyE10Policy1000ELNS0_9SortOrderE0EiiyiiNS1_21identity_decomposer_tEEEvPT5_SB_PT3_PKSC_PT1_PKSG_PT2_PKSK_T4_iiT6__param_9];
	shl.b32 	%r904, %r1, 5;
	and.b32  	%r905, %r904, 31744;
	add.s32 	%r219, %r783, %r905;
	bar.sync 	0;
	// begin inline asm
	mov.u32 %r878, %lanemask_le;
	// end inline asm
	shr.u32 	%r907, %r2228, %r2095;
	mov.b32 	%r908, -1;
	shl.b32 	%r909, %r908, %r2132;
	not.b32 	%r221, %r909;
	and.b32  	%r901, %r907, %r221;
	mov.b32 	%r881, 1;
	// begin inline asm
	{
    .reg .pred p;
    and.b32 %r879, %r901, %r881;    setp.ne.u32 p, %r879, 0;
    vote.ballot.sync.b32 %r879, p, 0xffffffff;
    @!p not.b32 %r879, %r879;
}

	// end inline asm
	mov.b32 	%r884, 2;
	// begin inline asm
	{
    .reg .pred p;
    and.b32 %r882, %r901, %r884;    setp.ne.u32 p, %r882, 0;
    vote.ballot.sync.b32 %r882, p, 0xffffffff;
    @!p not.b32 %r882, %r882;
}

	// end inline asm
	and.b32  	%r910, %r882, %r879;
	mov.b32 	%r887, 4;
	// begin inline asm
	{
    .reg .pred p;
    and.b32 %r885, %r901, %r887;    setp.ne.u32 p, %r885, 0;
    vote.ballot.sync.b32 %r885, p, 0xffffffff;
    @!p not.b32 %r885, %r885;
}

	// end inline asm
	and.b32  	%r911, %r885, %r910;
	mov.b32 	%r890, 8;
	// begin inline asm
	{
    .reg .pred p;
    and.b32 %r888, %r901, %r890;    setp.ne.u32 p, %r888, 0;
    vote.ballot.sync.b32 %r888, p, 0xffffffff;
    @!p not.b32 %r888, %r888;
}

	// end inline asm
	and.b32  	%r912, %r888, %r911;
	mov.b32 	%r893, 16;
	// begin inline asm
	{
    .reg .pred p;
    and.b32 %r891, %r901, %r893;    setp.ne.u32 p, %r891, 0;
    vote.ballot.sync.b32 %r891, p, 0xffffffff;
    @!p not.b32 %r891, %r891;
}

	// end inline asm
	and.b32  	%r913, %r891, %r912;
	mov.b32 	%r896, 32;
	// begin inline asm
	{
    .reg .pred p;
    and.b32 %r894, %r901, %r896;    setp.ne.u32 p, %r894, 0;
    vote.ballot.sync.b32 %r894, p, 0xffffffff;
    @!p not.b32 %r894, %r894;
}

	// end inline asm
	and.b32  	%r914, %r894, %r913;
	mov.b32 	%r899, 64;
	// begin inline asm
	{
    .reg .pred p;
    and.b32 %r897, %r901, %r899;    setp.ne.u32 p, %r897, 0;
    vote.ballot.sync.b32 %r897, p, 0xffffffff;
    @!p not.b32 %r897, %r897;
}

	// end inline asm
	and.b32  	%r915, %r897, %r914;
	mov.b32 	%r902, 128;
	// begin inline asm
	{
    .reg .pred p;
    and.b32 %r900, %r901, %r902;    setp.ne.u32 p, %r900, 0;
    vote.ballot.sync.b32 %r900, p, 0xffffffff;
    @!p not.b32 %r900, %r900;
}

	// end inline asm
	and.b32  	%r916, %r900, %r915;
	clz.b32 	%r917, %r916;
	sub.s32 	%r223, 31, %r917;
	and.b32  	%r918, %r878, %r916;
	popc.b32 	%r224, %r918;
	setp.ne.s32 	%p105, %r443, %r223;
	mov.b32 	%r2229, 0;
	@%p105 bra 	$L__BB11_181;
	shl.b32 	%r919, %r901, 2;
	add.s32 	%r920, %r219, %r919;
	atom.shared.add.u32 	%r2229, [%r920], %r224;
$L__BB11_181:
	ld.param.u32 	%r2096, [_ZN3cub18CUB_300001_SM_10006detail10radix_sort29DeviceRadixSortOnesweepKernelINS1_5radix10policy_hubIiiyE10Policy1000ELNS0_9SortOrderE0EiiyiiNS1_21identity_decomposer_tEEEvPT5_SB_PT3_PKSC_PT1_PKSG_PT2_PKSK_T4_iiT6__param_9];
	shfl.sync.idx.b32	%r946|%p106, %r2229, %r223, 31, -1;
	add.s32 	%r227, %r224, %r946;
	shr.u32 	%r947, %r2227, %r2096;
	and.b32  	%r943, %r947, %r221;
	mov.b32 	%r923, 1;
	// begin inline asm
	{
    .reg .pred p;
    and.b32 %r921, %r943, %r923;    setp.ne.u32 p, %r921, 0;
    vote.ballot.sync.b32 %r921, p, 0xffffffff;
    @!p not.b32 %r921, %r921;
}

	// end inline asm
	mov.b32 	%r926, 2;
	// begin inline asm
	{
    .reg .pred p;
    and.b32 %r924, %r943, %r926;    setp.ne.u32 p, %r924, 0;
    vote.ballot.sync.b32 %r924, p, 0xffffffff;
    @!p not.b32 %r924, %r924;
}

	// end inline asm
	and.b32  	%r948, %r924, %r921;
	mov.b32 	%r929, 4;
	// begin inline asm
	{
    .reg .pred p;
    and.b32 %r927, %r943, %r929;    setp.ne.u32 p, %r927, 0;
    vote.ballot.sync.b32 %r927, p, 0xffffffff;
    @!p not.b32 %r927, %r927;
}

	// end inline asm
	and.b32  	%r949, %r927, %r948;
	mov.b32 	%r932, 8;
	// begin inline asm
	{
    .reg .pred p;
    and.b32 %r930, %r943, %r932;    setp.ne.u32 p, %r930, 0;
    vote.ballot.sync.b32 %r930, p, 0xffffffff;
    @!p not.b32 %r930, %r930;
}

	// end inline asm
	and.b32  	%r950, %r930, %r949;
	mov.b32 	%r935, 16;
	// begin inline asm
	{
    .reg .pred p;
    and.b32 %r933, %r943, %r935;    setp.ne.u32 p, %r933, 0;
    vote.ballot.sync.b32 %r933, p, 0xffffffff;
    @!p not.b32 %r933, %r933;
}

	// end inline asm
	and.b32  	%r951, %r933, %r950;
	mov.b32 	%r938, 32;
	// begin inline asm
	{
    .reg .pred p;
    and.b32 %r936, %r943, %r938;    setp.ne.u32 p, %r936, 0;
    vote.ballot.sync.b32 %r936, p, 0xffffffff;
    @!p not.b32 %r936, %r936;
}

	// end inline asm
	and.b32  	%r952, %r936, %r951;
	mov.b32 	%r941, 64;
	// begin inline asm
	{
    .reg .pred p;
    and.b32 %r939, %r943, %r941;    setp.ne.u32 p, %r939, 0;
    vote.ballot.sync.b32 %r939, p, 0xffffffff;
    @!p not.b32 %r939, %r939;
}

	// end inline asm
	and.b32  	%r953, %r939, %r952;
	mov.b32 	%r944, 128;
	// begin inline asm
	{
    .reg .pred p;
    and.b32 %r942, %r943, %r944;    setp.ne.u32 p, %r942, 0;
    vote.ballot.sync.b32 %r942, p, 0xffffffff;
    @!p not.b32 %r942, %r942;
}

	// end inline asm
	and.b32  	%r954, %r942, %r953;
	clz.b32 	%r955, %r954;
	sub.s32 	%r229, 31, %r955;
	and.b32  	%r956, %r878, %r954;
	popc.b32 	%r230, %r956;
	setp.ne.s32 	%p107, %r443, %r229;
	mov.b32 	%r2230, 0;
	@%p107 bra 	$L__BB11_183;
	shl.b32 	%r957, %r943, 2;
	add.s32 	%r958, %r219, %r957;
	atom.shared.add.u32 	%r2230, [%r958], %r230;
$L__BB11_183:
	ld.param.u32 	%r2097, [_ZN3cub18CUB_300001_SM_10006detail10radix_sort29DeviceRadixSortOnesweepKernelINS1_5radix10policy_hubIiiyE10Policy1000ELNS0_9SortOrderE0EiiyiiNS1_21identity_decomposer_tEEEvPT5_SB_PT3_PKSC_PT1_PKSG_PT2_PKSK_T4_iiT6__param_9];
	shfl.sync.idx.b32	%r984|%p108, %r2230, %r229, 31, -1;
	add.s32 	%r233, %r230, %r984;
	shr.u32 	%r985, %r2226, %r2097;
	and.b32  	%r981, %r985, %r221;
	mov.b32 	%r961, 1;
	// begin inline asm
	{
    .reg .pred p;
    and.b32 %r959, %r981, %r961;    setp.ne.u32 p, %r959, 0;
    vote.ballot.sync.b32 %r959, p, 0xffffffff;
    @!p not.b32 %r959, %r959;
}

	// end inline asm
	mov.b32 	%r964, 2;
	// begin inline asm
	{
    .reg .pred p;
    and.b32 %r962, %r981, %r964;    setp.ne.u32 p, %r962, 0;
    vote.ballot.sync.b32 %r962, p, 0xffffffff;
    @!p not.b32 %r962, %r962;
}

	// end inline asm
	and.b32  	%r986, %r962, %r959;
	mov.b32 	%r967, 4;
	// begin inline asm
	{
    .reg .pred p;
    and.b32 %r965, %r981, %r967;    setp.ne.u32 p, %r965, 0;
    vote.ballot.sync.b32 %r965, p, 0xffffffff;
    @!p not.b32 %r965, %r965;
}

	// end inline asm
	and.b32  	%r987, %r965, %r986;
	mov.b32 	%r970, 8;
	// begin inline asm
	{
    .reg .pred p;
    and.b32 %r968, %r981, %r970;    setp.ne.u32 p, %r968, 0;
    vote.ballot.sync.b32 %r968, p, 0xffffffff;
    @!p not.b32 %r968, %r968;
}

	// end inline asm
	and.b32  	%r988, %r968, %r987;
	mov.b32 	%r973, 16;
	// begin inline asm
	{
    .reg .pred p;
    and.b32 %r971, %r981, %r973;    setp.ne.u32 p, %r971, 0;
    vote.ballot.sync.b32 %r971, p, 0xffffffff;
    @!p not.b32 %r971, %r971;
}

	// end inline asm
	and.b32  	%r989, %r971, %r988;
	mov.b32 	%r976, 32;
	// begin inline asm
	{
    .reg .pred p;
    and.b32 %r974, %r981, %r976;    setp.ne.u32 p, %r974, 0;
    vote.ballot.sync.b32 %r974, p, 0xffffffff;
    @!p not.b32 %r974, %r974;
}

	// end inline asm
	and.b32  	%r990, %r974, %r989;
	mov.b32 	%r979, 64;
	// begin inline asm
	{
    .reg .pred p;
    and.b32 %r977, %r981, %r979;    setp.ne.u32 p, %r977, 0;
    vote.ballot.sync.b32 %r977, p, 0xffffffff;
    @!p not.b32 %r977, %r977;
}

	// end inline asm
	and.b32  	%r991, %r977, %r990;
	mov.b32 	%r982, 128;
	// begin inline asm
	{
    .reg .pred p;
    and.b32 %r980, %r981, %r982;    setp.ne.u32 p, %r980, 0;
    vote.ballot.sync.b32 %r980, p, 0xffffffff;
    @!p not.b32 %r980, %r980;
}

	// end inline asm
	and.b32  	%r992, %r980, %r991;
	clz.b32 	%r993, %r992;
	sub.s32 	%r235, 31, %r993;
	and.b32  	%r994, %r878, %r992;
	popc.b32 	%r236, %r994;
	setp.ne.s32 	%p109, %r443, %r235;
	mov.b32 	%r2231, 0;
	@%p109 bra 	$L__BB11_185;
	shl.b32 	%r995, %r981, 2;
	add.s32 	%r996, %r219, %r995;
	atom.shared.add.u32 	%r2231, [%r996], %r236;
$L__BB11_185:
	ld.param.u32 	%r2098, [_ZN3cub18CUB_300001_SM_10006detail10radix_sort29DeviceRadixSortOnesweepKernelINS1_5radix10policy_hubIiiyE10Policy1000ELNS0_9SortOrderE0EiiyiiNS1_21identity_decomposer_tEEEvPT5_SB_PT3_PKSC_PT1_PKSG_PT2_PKSK_T4_iiT6__param_9];
	shfl.sync.idx.b32	%r1022|%p110, %r2231, %r235, 31, -1;
	add.s32 	%r239, %r236, %r1022;
	shr.u32 	%r1023, %r2225, %r2098;
	and.b32  	%r1019, %r1023, %r221;
	mov.b32 	%r999, 1;
	// begin inline asm
	{
    .reg .pred p;
    and.b32 %r997, %r1019, %r999;    setp.ne.u32 p, %r997, 0;
    vote.ballot.sync.b32 %r997, p, 0xffffffff;
    @!p not.b32 %r997, %r997;
}

	// end inline asm
	mov.b32 	%r1002, 2;
	// begin inline asm
	{
    .reg .pred p;
    and.b32 %r1000, %r1019, %r1002;    setp.ne.u32 p, %r1000, 0;
    vote.ballot.sync.b32 %r1000, p, 0xffffffff;
    @!p not.b32 %r1000, %r1000;
}

	// end inline asm
	and.b32  	%r1024, %r1000, %r997;
	mov.b32 	%r1005, 4;
	// begin inline asm
	{
    .reg .pred p;
    and.b32 %r1003, %r1019, %r1005;    setp.ne.u32 p, %r1003, 0;
    vote.ballot.sync.b32 %r1003, p, 0xffffffff;
    @!p not.b32 %r1003, %r1003;
}

	// end inline asm
	and.b32  	%r1025, %r1003, %r1024;
	mov.b32 	%r1008, 8;
	// begin inline asm
	{
    .reg .pred p;
    and.b32 %r1006, %r1019, %r1008;    setp.ne.u32 p, %r1006, 0;
    vote.ballot.sync.b32 %r1006, p, 0xffffffff;
    @!p not.b32 %r1006, %r1006;
}

	// end inline asm
	and.b32  	%r1026, %r1006, %r1025;
	mov.b32 	%r1011, 16;
	// begin inline asm
	{
    .reg .pred p;
    and.b32 %r1009, %r1019, %r1011;    setp.ne.u32 p, %r1009, 0;
    vote.ballot.sync.b32 %r1009, p, 0xffffffff;
    @!p not.b32 %r1009, %r1009;
}

	// end inline asm
	and.b32  	%r1027, %r1009, %r1026;
	mov.b32 	%r1014, 32;
	// begin inline asm
	{
    .reg .pred p;
    and.b32 %r1012, %r1019, %r1014;    setp.ne.u32 p, %r1012, 0;
    vote.ballot.sync.b32 %r1012, p, 0xffffffff;
    @!p not.b32 %r1012, %r1012;
}

	// end inline asm
	and.b32  	%r1028, %r1012, %r1027;
	mov.b32 	%r1017, 64;
	// begin inline asm
	{
    .reg .pred p;
    and.b32 %r1015, %r1019, %r1017;    setp.ne.u32 p, %r1015, 0;
    vote.ballot.sync.b32 %r1015, p, 0xffffffff;
    @!p not.b32 %r1015, %r1015;
}

	// end inline asm
	and.b32  	%r1029, %r1015, %r1028;
	mov.b32 	%r1020, 128;
	// begin inline asm
	{
    .reg .pred p;
    and.b32 %r1018, %r1019, %r1020;    setp.ne.u32 p, %r1018, 0;
    vote.ballot.sync.b32 %r1018, p, 0xffffffff;
    @!p not.b32 %r1018, %r1018;
}

	// end inline asm
	and.b32  	%r1030, %r1018, %r1029;
	clz.b32 	%r1031, %r1030;
	sub.s32 	%r241, 31, %r1031;
	and.b32  	%r1032, %r878, %r1030;
	popc.b32 	%r242, %r1032;
	setp.ne.s32 	%p111, %r443, %r241;
	mov.b32 	%r2232, 0;
	@%p111 bra 	$L__BB11_187;
	shl.b32 	%r1033, %r1019, 2;
	add.s32 	%r1034, %r219, %r1033;
	atom.shared.add.u32 	%r2232, [%r1034], %r242;
$L__BB11_187:
	ld.param.u32 	%r2099, [_ZN3cub18CUB_300001_SM_10006detail10radix_sort29DeviceRadixSortOnesweepKernelINS1_5radix10policy_hubIiiyE10Policy1000ELNS0_9SortOrderE0EiiyiiNS1_21identity_decomposer_tEEEvPT5_SB_PT3_PKSC_PT1_PKSG_PT2_PKSK_T4_iiT6__param_9];
	shfl.sync.idx.b32	%r1060|%p112, %r2232, %r241, 31, -1;
	add.s32 	%r245, %r242, %r1060;
	shr.u32 	%r1061, %r2224, %r2099;
	and.b32  	%r1057, %r1061, %r221;
	mov.b32 	%r1037, 1;
	// begin inline asm
	{
    .reg .pred p;
    and.b32 %r1035, %r1057, %r1037;    setp.ne.u32 p, %r1035, 0;
    vote.ballot.sync.b32 %r1035, p, 0xffffffff;
    @!p not.b32 %r1035, %r1035;
}

	// end inline asm
	mov.b32 	%r1040, 2;
	// begin inline asm
	{
    .reg .pred p;
    and.b32 %r1038, %r1057, %r1040;    setp.ne.u32 p, %r1038, 0;
    vote.ballot.sync.b32 %r1038, p, 0xffffffff;
    @!p not.b32 %r1038, %r1038;
}

	// end inline asm
	and.b32  	%r1062, %r1038, %r1035;
	mov.b32 	%r1043, 4;
	// begin inline asm
	{
    .reg .pred p;
    and.b32 %r1041, %r1057, %r1043;    setp.ne.u32 p, %r1041, 0;
    vote.ballot.sync.b32 %r1041, p, 0xffffffff;
    @!p not.b32 %r1041, %r1041;
}

	// end inline asm
	and.b32  	%r1063, %r1041, %r1062;
	mov.b32 	%r1046, 8;
	// begin inline asm
	{
    .reg .pred p;
    and.b32 %r1044, %r1057, %r1046;    setp.ne.u32 p, %r1044, 0;
    vote.ballot.sync.b32 %r1044, p, 0xffffffff;
    @!p not.b32 %r1044, %r1044;
}

	// end inline asm
	and.b32  	%r1064, %r1044, %r1063;
	mov.b32 	%r1049, 16;
	// begin inline asm
	{
    .reg .pred p;
    and.b32 %r1047, %r1057, %r1049;    setp.ne.u32 p, %r1047, 0;
    vote.ballot.sync.b32 %r1047, p, 0xffffffff;
    @!p not.b32 %r1047, %r1047;
}

	// end inline asm
	and.b32  	%r1065, %r1047, %r1064;
	mov.b32 	%r1052, 32;
	// begin inline asm
	{
    .reg .pred p;
    and.b32 %r1050, %r1057, %r1052;    setp.ne.u32 p, %r1050, 0;
    vote.ballot.sync.b32 %r1050, p, 0xffffffff;
    @!p not.b32 %r1050, %r1050;
}

	// end inline asm
	and.b32  	%r1066, %r1050, %r1065;
	mov.b32 	%r1055, 64;
	// begin inline asm
	{
    .reg .pred p;
    and.b32 %r1053, %r1057, %r1055;    setp.ne.u32 p, %r1053, 0;
    vote.ballot.sync.b32 %r1053, p, 0xffffffff;
    @!p not.b32 %r1053, %r1053;
}

	// end inline asm
	and.b32  	%r1067, %r1053, %r1066;
	mov.b32 	%r1058, 128;
	// begin inline asm
	{
    .reg .pred p;
    and.b32 %r1056, %r1057, %r1058;    setp.ne.u32 p, %r1056, 0;
    vote.ballot.sync.b32 %r1056, p, 0xffffffff;
    @!p not.b32 %r1056, %r1056;
}

	// end inline asm
	and.b32  	%r1068, %r1056, %r1067;
	clz.b32 	%r1069, %r1068;
	sub.s32 	%r247, 31, %r1069;
	and.b32  	%r1070, %r878, %r1068;
	popc.b32 	%r248, %r1070;
	setp.ne.s32 	%p113, %r443, %r247;
	mov.b32 	%r2233, 0;
	@%p113 bra 	$L__BB11_189;
	shl.b32 	%r1071, %r1057, 2;
	add.s32 	%r1072, %r219, %r1071;
	atom.shared.add.u32 	%r2233, [%r1072], %r248;
$L__BB11_189:
	ld.param.u32 	%r2100, [_ZN3cub18CUB_300001_SM_10006detail10radix_sort29DeviceRadixSortOnesweepKernelINS1_5radix10policy_hubIiiyE10Policy1000ELNS0_9SortOrderE0EiiyiiNS1_21identity_decomposer_tEEEvPT5_SB_PT3_PKSC_PT1_PKSG_PT2_PKSK_T4_iiT6__param_9];
	shfl.sync.idx.b32	%r1098|%p114, %r2233, %r247, 31, -1;
	add.s32 	%r251, %r248, %r1098;
	shr.u32 	%r1099, %r2223, %r2100;
	and.b32  	%r1095, %r1099, %r221;
	mov.b32 	%r1075, 1;
	// begin inline asm
	{
    .reg .pred p;
    and.b32 %r1073, %r1095, %r1075;    setp.ne.u32 p, %r1073, 0;
    vote.ballot.sync.b32 %r1073, p, 0xffffffff;
    @!p not.b32 %r1073, %r1073;
}

	// end inline asm
	mov.b32 	%r1078, 2;
	// begin inline asm
	{
    .reg .pred p;
    and.b32 %r1076, %r1095, %r1078;    setp.ne.u32 p, %r1076, 0;
    vote.ballot.sync.b32 %r1076, p, 0xffffffff;
    @!p not.b32 %r1076, %r1076;
}

	// end inline asm
	and.b32  	%r1100, %r1076, %r1073;
	mov.b32 	%r1081, 4;
	// begin inline asm
	{
    .reg .pred p;
    and.b32 %r1079, %r1095, %r1081;    setp.ne.u32 p, %r1079, 0;
    vote.ballot.sync.b32 %r1079, p, 0xffffffff;
    @!p not.b32 %r1079, %r1079;
}

	// end inline asm
	and.b32  	%r1101, %r1079, %r1100;
	mov.b32 	%r1084, 8;
	// begin inline asm
	{
    .reg .pred p;
    and.b32 %r1082, %r1095, %r1084;    setp.ne.u32 p, %r1082, 0;
    vote.ballot.sync.b32 %r1082, p, 0xffffffff;
    @!p not.b32 %r1082, %r1082;
}

	// end inline asm
	and.b32  	%r1102, %r1082, %r1101;
	mov.b32 	%r1087, 16;
	// begin inline asm
	{
    .reg .pred p;
    and.b32 %r1085, %r1095, %r1087;    setp.ne.u32 p, %r1085, 0;
    vote.ballot.sync.b32 %r1085, p, 0xffffffff;
    @!p not.b32 %r1085, %r1085;
}

	// end inline asm
	and.b32  	%r1103, %r1085, %r1102;
	mov.b32 	%r1090, 32;
	// begin inline asm
	{
    .reg .pred p;
    and.b32 %r1088, %r1095, %r1090;    setp.ne.u32 p, %r1088, 0;
    vote.ballot.sync.b32 %r1088, p, 0xffffffff;
    @!p not.b32 %r1088, %r1088;
}

	// end inline asm
	and.b32  	%r1104, %r1088, %r1103;
	mov.b32 	%r1093, 64;
	// begin inline asm
	{
    .reg .pred p;
    and.b32 %r1091, %r1095, %r1093;    setp.ne.u32 p, %r1091, 0;
    vote.ballot.sync.b32 %r1091, p, 0xffffffff;
    @!p not.b32 %r1091, %r1091;
}

	// end inline asm
	and.b32  	%r1105, %r1091, %r1104;
	mov.b32 	%r1096, 128;
	// begin inline asm
	{
    .reg .pred p;
    and.b32 %r1094, %r1095, %r1096;    setp.ne.u32 p, %r1094, 0;
    vote.ballot.sync.b32 %r1094, p, 0xffffffff;
    @!p not.b32 %r1094, %r1094;
}

	// end inline asm
	and.b32  	%r1106, %r1094, %r1105;
	clz.b32 	%r1107, %r1106;
	sub.s32 	%r253, 31, %r1107;
	and.b32  	%r1108, %r878, %r1106;
	popc.b32 	%r254, %r1108;
	setp.ne.s32 	%p115, %r443, %r253;
	mov.b32 	%r2234, 0;
	@%p115 bra 	$L__BB11_191;
	shl.b32 	%r1109, %r1095, 2;
	add.s32 	%r1110, %r219, %r1109;
	atom.shared.add.u32 	%r2234, [%r1110], %r254;
$L__BB11_191:
	ld.param.u32 	%r2101, [_ZN3cub18CUB_300001_SM_10006detail10radix_sort29DeviceRadixSortOnesweepKernelINS1_5radix10policy_hubIiiyE10Policy1000ELNS0_9SortOrderE0EiiyiiNS1_21identity_decomposer_tEEEvPT5_SB_PT3_PKSC_PT1_PKSG_PT2_PKSK_T4_iiT6__param_9];
	shfl.sync.idx.b32	%r1136|%p116, %r2234, %r253, 31, -1;
	add.s32 	%r257, %r254, %r1136;
	shr.u32 	%r1137, %r2222, %r2101;
	and.b32  	%r1133, %r1137, %r221;
	mov.b32 	%r1113, 1;
	// begin inline asm
	{
    .reg .pred p;
    and.b32 %r1111, %r1133, %r1113;    setp.ne.u32 p, %r1111, 0;
    vote.ballot.sync.b32 %r1111, p, 0xffffffff;
    @!p not.b32 %r1111, %r1111;
}

	// end inline asm
	mov.b32 	%r1116, 2;
	// begin inline asm
	{
    .reg .pred p;
    and.b32 %r1114, %r1133, %r1116;    setp.ne.u32 p, %r1114, 0;
    vote.ballot.sync.b32 %r1114, p, 0xffffffff;
    @!p not.b32 %r1114, %r1114;
}

	// end inline asm
	and.b32  	%r1138, %r1114, %r1111;
	mov.b32 	%r1119, 4;
	// begin inline asm
	{
    .reg .pred p;
    and.b32 %r1117, %r1133, %r1119;    setp.ne.u32 p, %r1117, 0;
    vote.ballot.sync.b32 %r1117, p, 0xffffffff;
    @!p not.b32 %r1117, %r1117;
}

	// end inline asm
	and.b32  	%r1139, %r1117, %r1138;
	mov.b32 	%r1122, 8;
	// begin inline asm
	{
    .reg .pred p;
    and.b32 %r1120, %r1133, %r1122;    setp.ne.u32 p, %r1120, 0;
    vote.ballot.sync.b32 %r1120, p, 0xffffffff;
    @!p not.b32 %r1120, %r1120;
}

	// end inline asm
	and.b32  	%r1140, %r1120, %r1139;
	mov.b32 	%r1125, 16;
	// begin inline asm
	{
    .reg .pred p;
    and.b32 %r1123, %r1133, %r1125;    setp.ne.u32 p, %r1123, 0;
    vote.ballot.sync.b32 %r1123, p, 0xffffffff;
    @!p not.b32 %r1123, %r1123;
}

	// end inline asm
	and.b32  	%r1141, %r1123, %r1140;
	mov.b32 	%r1128, 32;
	// begin inline asm
	{
    .reg .pred p;
    and.b32 %r1126, %r1133, %r1128;    setp.ne.u32 p, %r1126, 0;
    vote.ballot.sync.b32 %r1126, p, 0xffffffff;
    @!p not.b32 %r1126, %r1126;
}

	// end inline asm
	and.b32  	%r1142, %r1126, %r1141;
	mov.b32 	%r1131, 64;
	// begin inline asm
	{
    .reg .pred p;
    and.b32 %r1129, %r1133, %r1131;    setp.ne.u32 p, %r1129, 0;
    vote.ballot.sync.b32 %r1129, p, 0xffffffff;
    @!p not.b32 %r1129, %r1129;
}

	// end inline asm
	and.b32  	%r1143, %r1129, %r1142;
	mov.b32 	%r1134, 128;
	// begin inline asm
	{
    .reg .pred p;
    and.b32 %r1132, %r1133, %r1134;    setp.ne.u32 p, %r1132, 0;
    vote.ballot.sync.b32 %r1132, p, 0xffffffff;
    @!p not.b32 %r1132, %r1132;
}

	// end inline asm
	and.b32  	%r1144, %r1132, %r1143;
	clz.b32 	%r1145, %r1144;
	sub.s32 	%r259, 31, %r1145;
	and.b32  	%r1146, %r878, %r1144;
	popc.b32 	%r260, %r1146;
	setp.ne.s32 	%p117, %r443, %r259;
	mov.b32 	%r2235, 0;
	@%p117 bra 	$L__BB11_193;
	shl.b32 	%r1147, %r1133, 2;
	add.s32 	%r1148, %r219, %r1147;
	atom.shared.add.u32 	%r2235, [%r1148], %r260;
$L__BB11_193:
	ld.param.u32 	%r2102, [_ZN3cub18CUB_300001_SM_10006detail10radix_sort29DeviceRadixSortOnesweepKernelINS1_5radix10policy_hubIiiyE10Policy1000ELNS0_9SortOrderE0EiiyiiNS1_21identity_decomposer_tEEEvPT5_SB_PT3_PKSC_PT1_PKSG_PT2_PKSK_T4_iiT6__param_9];
	shfl.sync.idx.b32	%r1174|%p118, %r2235, %r259, 31, -1;
	add.s32 	%r263, %r260, %r1174;
	shr.u32 	%r1175, %r2221, %r2102;
	and.b32  	%r1171, %r1175, %r221;
	mov.b32 	%r1151, 1;
	// begin inline asm
	{
    .reg .pred p;
    and.b32 %r1149, %r1171, %r1151;    setp.ne.u32 p, %r1149, 0;
    vote.ballot.sync.b32 %r1149, p, 0xffffffff;
    @!p not.b32 %r1149, %r1149;
}

	// end inline asm
	mov.b32 	%r1154, 2;
	// begin inline asm
	{
    .reg .pred p;
    and.b32 %r1152, %r1171, %r1154;    setp.ne.u32 p, %r1152, 0;
    vote.ballot.sync.b32 %r1152, p, 0xffffffff;
    @!p not.b32 %r1152, %r1152;
}

	// end inline asm
	and.b32  	%r1176, %r1152, %r1149;
	mov.b32 	%r1157, 4;
	// begin inline asm
	{
    .reg .pred p;
    and.b32 %r1155, %r1171, %r1157;    setp.ne.u32 p, %r1155, 0;
    vote.ballot.sync.b32 %r1155, p, 0xffffffff;
    @!p not.b32 %r1155, %r1155;
}

	// end inline asm
	and.b32  	%r1177, %r1155, %r1176;
	mov.b32 	%r1160, 8;
	// begin inline asm
	{
    .reg .pred p;
    and.b32 %r1158, %r1171, %r1160;    setp.ne.u32 p, %r1158, 0;
    vote.ballot.sync.b32 %r1158, p, 0xffffffff;
    @!p not.b32 %r1158, %r1158;
}

	// end inline asm
	and.b32  	%r1178, %r1158, %r1177;
	mov.b32 	%r1163, 16;
	// begin inline asm
	{
    .reg .pred p;
    and.b32 %r1161, %r1171, %r1163;    setp.ne.u32 p, %r1161, 0;
    vote.ballot.sync.b32 %r1161, p, 0xffffffff;
    @!p not.b32 %r1161, %r1161;
}

	// end inline asm
	and.b32  	%r1179, %r1161, %r1178;
	mov.b32 	%r1166, 32;
	// begin inline asm
	{
    .reg .pred p;
    and.b32 %r1164, %r1171, %r1166;    setp.ne.u32 p, %r1164, 0;
    vote.ballot.sync.b32 %r1164, p, 0xffffffff;
    @!p not.b32 %r1164, %r1164;
}

	// end inline asm
	and.b32  	%r1180, %r1164, %r1179;
	mov.b32 	%r1169, 64;
	// begin inline asm
	{
    .reg .pred p;
    and.b32 %r1167, %r1171, %r1169;    setp.ne.u32 p, %r1167, 0;
    vote.ballot.sync.b32 %r1167, p, 0xffffffff;
    @!p not.b32 %r1167, %r1167;
}

	// end inline asm
	and.b32  	%r1181, %r1167, %r1180;
	mov.b32 	%r1172, 128;
	// begin inline asm
	{
    .reg .pred p;
    and.b32 %r1170, %r1171, %r1172;    setp.ne.u32 p, %r1170, 0;
    vote.ballot.sync.b32 %r1170, p, 0xffffffff;
    @!p not.b32 %r1170, %r1170;
}

	// end inline asm
	and.b32  	%r1182, %r1170, %r1181;
	clz.b32 	%r1183, %r1182;
	sub.s32 	%r265, 31, %r1183;
	and.b32  	%r1184, %r878, %r1182;
	popc.b32 	%r266, %r1184;
	setp.ne.s32 	%p119, %r443, %r265;
	mov.b32 	%r2236, 0;
	@%p119 bra 	$L__BB11_195;
	shl.b32 	%r1185, %r1171, 2;
	add.s32 	%r1186, %r219, %r1185;
	atom.shared.add.u32 	%r2236, [%r1186], %r266;
$L__BB11_195:
	ld.param.u32 	%r2103, [_ZN3cub18CUB_300001_SM_10006detail10radix_sort29DeviceRadixSortOnesweepKernelINS1_5radix10policy_hubIiiyE10Policy1000ELNS0_9SortOrderE0EiiyiiNS1_21identity_decomposer_tEEEvPT5_SB_PT3_PKSC_PT1_PKSG_PT2_PKSK_T4_iiT6__param_9];
	shfl.sync.idx.b32	%r1212|%p120, %r2236, %r265, 31, -1;
	add.s32 	%r269, %r266, %r1212;
	shr.u32 	%r1213, %r2220, %r2103;
	and.b32  	%r1209, %r1213, %r221;
	mov.b32 	%r1189, 1;
	// begin inline asm
	{
    .reg .pred p;
    and.b32 %r1187, %r1209, %r1189;    setp.ne.u32 p, %r1187, 0;
    vote.ballot.sync.b32 %r1187, p, 0xffffffff;
    @!p not.b32 %r1187, %r1187;
}

	// end inline asm
	mov.b32 	%r1192, 2;
	// begin inline asm
	{
    .reg .pred p;
    and.b32 %r1190, %r1209, %r1192;    setp.ne.u32 p, %r1190, 0;
    vote.ballot.sync.b32 %r1190, p, 0xffffffff;
    @!p not.b32 %r1190, %r1190;
}

	// end inline asm
	and.b32  	%r1214, %r1190, %r1187;
	mov.b32 	%r1195, 4;
	// begin inline asm
	{
    .reg .pred p;
    and.b32 %r1193, %r1209, %r1195;    setp.ne.u32 p, %r1193, 0;
    vote.ballot.sync.b32 %r1193, p, 0xffffffff;
    @!p not.b32 %r1193, %r1193;
}

	// end inline asm
	and.b32  	%r1215, %r1193, %r1214;
	mov.b32 	%r1198, 8;
	// begin inline asm
	{
    .reg .pred p;
    and.b32 %r1196, %r1209, %r1198;    setp.ne.u32 p, %r1196, 0;
    vote.ballot.sync.b32 %r1196, p, 0xffffffff;
    @!p not.b32 %r1196, %r1196;
}

	// end inline asm
	and.b32  	%r1216, %r1196, %r1215;
	mov.b32 	%r1201, 16;
	// begin inline asm
	{
    .reg .pred p;
    and.b32 %r1199, %r1209, %r1201;    setp.ne.u32 p, %r1199, 0;
    vote.ballot.sync.b32 %r1199, p, 0xffffffff;
    @!p not.b32 %r1199, %r1199;
}

	// end inline asm
	and.b32  	%r1217, %r1199, %r1216;
	mov.b32 	%r1204, 32;
	// begin inline asm
	{
    .reg .pred p;
    and.b32 %r1202, %r1209, %r1204;    setp.ne.u32 p, %r1202, 0;
    vote.ballot.sync.b32 %r1202, p, 0xffffffff;
    @!p not.b32 %r1202, %r1202;
}

	// end inline asm
	and.b32  	%r1218, %r1202, %r1217;
	mov.b32 	%r1207, 64;
	// begin inline asm
	{
    .reg .pred p;
    and.b32 %r1205, %r1209, %r1207;    setp.ne.u32 p, %r1205, 0;
    vote.ballot.sync.b32 %r1205, p, 0xffffffff;
    @!p not.b32 %r1205, %r1205;
}

	// end inline asm
	and.b32  	%r1219, %r1205, %r1218;
	mov.b32 	%r1210, 128;
	// begin inline asm
	{
    .reg .pred p;
    and.b32 %r1208, %r1209, %r1210;    setp.ne.u32 p, %r1208, 0;
    vote.ballot.sync.b32 %r1208, p, 0xffffffff;
    @!p not.b32 %r1208, %r1208;
}

	// end inline asm
	and.b32  	%r1220, %r1208, %r1219;
	clz.b32 	%r1221, %r1220;
	sub.s32 	%r271, 31, %r1221;
	and.b32  	%r1222, %r878, %r1220;
	popc.b32 	%r272, %r1222;
	setp.ne.s32 	%p121, %r443, %r271;
	mov.b32 	%r2237, 0;
	@%p121 bra 	$L__BB11_197;
	shl.b32 	%r1223, %r1209, 2;
	add.s32 	%r1224, %r219, %r1223;
	atom.shared.add.u32 	%r2237, [%r1224], %r272;
$L__BB11_197:
	ld.param.u32 	%r2104, [_ZN3cub18CUB_300001_SM_10006detail10radix_sort29DeviceRadixSortOnesweepKernelINS1_5radix10policy_hubIiiyE10Policy1000ELNS0_9SortOrderE0EiiyiiNS1_21identity_decomposer_tEEEvPT5_SB_PT3_PKSC_PT1_PKSG_PT2_PKSK_T4_iiT6__param_9];
	shfl.sync.idx.b32	%r1250|%p122, %r2237, %r271, 31, -1;
	add.s32 	%r275, %r272, %r1250;
	shr.u32 	%r1251, %r2219, %r2104;
	and.b32  	%r1247, %r1251, %r221;
	mov.b32 	%r1227, 1;
	// begin inline asm
	{
    .reg .pred p;
    and.b32 %r1225, %r1247, %r1227;    setp.ne.u32 p, %r1225, 0;
    vote.ballot.sync.b32 %r1225, p, 0xffffffff;
    @!p not.b32 %r1225, %r1225;
}

	// end inline asm
	mov.b32 	%r1230, 2;
	// begin inline asm
	{
    .reg .pred p;
    and.b32 %r1228, %r1247, %r1230;    setp.ne.u32 p, %r1228, 0;
    vote.ballot.sync.b32 %r1228, p, 0xffffffff;
    @!p not.b32 %r1228, %r1228;
}

	// end inline asm
	and.b32  	%r1252, %r1228, %r1225;
	mov.b32 	%r1233, 4;
	// begin inline asm
	{
    .reg .pred p;
    and.b32 %r1231, %r1247, %r1233;    setp.ne.u32 p, %r1231, 0;
    vote.ballot.sync.b32 %r1231, p, 0xffffffff;
    @!p not.b32 %r1231, %r1231;
}

	// end inline asm
	and.b32  	%r1253, %r1231, %r1252;
	mov.b32 	%r1236, 8;
	// begin inline asm
	{
    .reg .pred p;
    and.b32 %r1234, %r1247, %r1236;    setp.ne.u32 p, %r1234, 0;
    vote.ballot.sync.b32 %r1234, p, 0xffffffff;
    @!p not.b32 %r1234, %r1234;
}

	// end inline asm
	and.b32  	%r1254, %r1234, %r1253;
	mov.b32 	%r1239, 16;
	// begin inline asm
	{
    .reg .pred p;
    and.b32 %r1237, %r1247, %r1239;    setp.ne.u32 p, %r1237, 0;
    vote.ballot.sync.b32 %r1237, p, 0xffffffff;
    @!p not.b32 %r1237, %r1237;
}

	// end inline asm
	and.b32  	%r1255, %r1237, %r1254;
	mov.b32 	%r1242, 32;
	// begin inline asm
	{
    .reg .pred p;
    and.b32 %r1240, %r1247, %r1242;    setp.ne.u32 p, %r1240, 0;
    vote.ballot.sync.b32 %r1240, p, 0xffffffff;
    @!p not.b32 %r1240, %r1240;
}

	// end inline asm
	and.b32  	%r1256, %r1240, %r1255;
	mov.b32 	%r1245, 64;
	// begin inline asm
	{
    .reg .pred p;
    and.b32 %r1243, %r1247, %r1245;    setp.ne.u32 p, %r1243, 0;
    vote.ballot.sync.b32 %r1243, p, 0xffffffff;
    @!p not.b32 %r1243, %r1243;
}

	// end inline asm
	and.b32  	%r1257, %r1243, %r1256;
	mov.b32 	%r1248, 128;
	// begin inline asm
	{
    .reg .pred p;
    and.b32 %r1246, %r1247, %r1248;    setp.ne.u32 p, %r1246, 0;
    vote.ballot.sync.b32 %r1246, p, 0xffffffff;
    @!p not.b32 %r1246, %r1246;
}

	// end inline asm
	and.b32  	%r1258, %r1246, %r1257;
	clz.b32 	%r1259, %r1258;
	sub.s32 	%r277, 31, %r1259;
	and.b32  	%r1260, %r878, %r1258;
	popc.b32 	%r278, %r1260;
	setp.ne.s32 	%p123, %r443, %r277;
	mov.b32 	%r2238, 0;
	@%p123 bra 	$L__BB11_199;
	shl.b32 	%r1265, %r1247, 2;
	add.s32 	%r1266, %r219, %r1265;
	atom.shared.add.u32 	%r2238, [%r1266], %r278;
$L__BB11_199:
	ld.param.u32 	%r2105, [_ZN3cub18CUB_300001_SM_10006detail10radix_sort29DeviceRadixSortOnesweepKernelINS1_5radix10policy_hubIiiyE10Policy1000ELNS0_9SortOrderE0EiiyiiNS1_21identity_decomposer_tEEEvPT5_SB_PT3_PKSC_PT1_PKSG_PT2_PKSK_T4_iiT6__param_9];
	shfl.sync.idx.b32	%r1292|%p124, %r2238, %r277, 31, -1;
	add.s32 	%r281, %r278, %r1292;
	shr.u32 	%r1293, %r2218, %r2105;
	and.b32  	%r1289, %r1293, %r221;
	mov.b32 	%r1269, 1;
	// begin inline asm
	{
    .reg .pred p;
    and.b32 %r1267, %r1289, %r1269;    setp.ne.u32 p, %r1267, 0;
    vote.ballot.sync.b32 %r1267, p, 0xffffffff;
    @!p not.b32 %r1267, %r1267;
}

	// end inline asm
	mov.b32 	%r1272, 2;
	// begin inline asm
	{
    .reg .pred p;
    and.b32 %r1270, %r1289, %r1272;    setp.ne.u32 p, %r1270, 0;
    vote.ballot.sync.b32 %r1270, p, 0xffffffff;
    @!p not.b32 %r1270, %r1270;
}

	// end inline asm
	and.b32  	%r1294, %r1270, %r1267;
	mov.b32 	%r1275, 4;
	// begin inline asm
	{
    .reg .pred p;
    and.b32 %r1273, %r1289, %r1275;    setp.ne.u32 p, %r1273, 0;
    vote.ballot.sync.b32 %r1273, p, 0xffffffff;
    @!p not.b32 %r1273, %r1273;
}

	// end inline asm
	and.b32  	%r1295, %r1273, %r1294;
	mov.b32 	%r1278, 8;
	// begin inline asm
	{
    .reg .pred p;
    and.b32 %r1276, %r1289, %r1278;    setp.ne.u32 p, %r1276, 0;
    vote.ballot.sync.b32 %r1276, p, 0xffffffff;
    @!p not.b32 %r1276, %r1276;
}

	// end inline asm
	and.b32  	%r1296, %r1276, %r1295;
	mov.b32 	%r1281, 16;
	// begin inline asm
	{
    .reg .pred p;
    and.b32 %r1279, %r1289, %r1281;    setp.ne.u32 p, %r1279, 0;
    vote.ballot.sync.b32 %r1279, p, 0xffffffff;
    @!p not.b32 %r1279, %r1279;
}

	// end inline asm
	and.b32  	%r1297, %r1279, %r1296;
	mov.b32 	%r1284, 32;
	// begin inline asm
	{
    .reg .pred p;
    and.b32 %r1282, %r1289, %r1284;    setp.ne.u32 p, %r1282, 0;
    vote.ballot.sync.b32 %r1282, p, 0xffffffff;
    @!p not.b32 %r1282, %r1282;
}

	// end inline asm
	and.b32  	%r1298, %r1282, %r1297;
	mov.b32 	%r1287, 64;
	// begin inline asm
	{
    .reg .pred p;
    and.b32 %r1285, %r1289, %r1287;    setp.ne.u32 p, %r1285, 0;
    vote.ballot.sync.b32 %r1285, p, 0xffffffff;
    @!p not.b32 %r1285, %r1285;
}

	// end inline asm
	and.b32  	%r1299, %r1285, %r1298;
	mov.b32 	%r1290, 128;
	// begin inline asm
	{
    .reg .pred p;
    and.b32 %r1288, %r1289, %r1290;    setp.ne.u32 p, %r1288, 0;
    vote.ballot.sync.b32 %r1288, p, 0xffffffff;
    @!p not.b32 %r1288, %r1288;
}

	// end inline asm
	and.b32  	%r1300, %r1288, %r1299;
	clz.b32 	%r1301, %r1300;
	sub.s32 	%r283, 31, %r1301;
	and.b32  	%r1302, %r878, %r1300;
	popc.b32 	%r284, %r1302;
	setp.ne.s32 	%p125, %r443, %r283;
	mov.b32 	%r2239, 0;
	@%p125 bra 	$L__BB11_201;
	shl.b32 	%r1307, %r1289, 2;
	add.s32 	%r1308, %r219, %r1307;
	atom.shared.add.u32 	%r2239, [%r1308], %r284;
$L__BB11_201:
	ld.param.u32 	%r2106, [_ZN3cub18CUB_300001_SM_10006detail10radix_sort29DeviceRadixSortOnesweepKernelINS1_5radix10policy_hubIiiyE10Policy1000ELNS0_9SortOrderE0EiiyiiNS1_21identity_decomposer_tEEEvPT5_SB_PT3_PKSC_PT1_PKSG_PT2_PKSK_T4_iiT6__param_9];
	shfl.sync.idx.b32	%r1334|%p126, %r2239, %r283, 31, -1;
	add.s32 	%r287, %r284, %r1334;
	shr.u32 	%r1335, %r2217, %r2106;
	and.b32  	%r1331, %r1335, %r221;
	mov.b32 	%r1311, 1;
	// begin inline asm
	{
    .reg .pred p;
    and.b32 %r1309, %r1331, %r1311;    setp.ne.u32 p, %r1309, 0;
    vote.ballot.sync.b32 %r1309, p, 0xffffffff;
    @!p not.b32 %r1309, %r1309;
}

	// end inline asm
	mov.b32 	%r1314, 2;
	// begin inline asm
	{
    .reg .pred p;
    and.b32 %r1312, %r1331, %r1314;    setp.ne.u32 p, %r1312, 0;
    vote.ballot.sync.b32 %r1312, p, 0xffffffff;
    @!p not.b32 %r1312, %r1312;
}

	// end inline asm
	and.b32  	%r1336, %r1312, %r1309;
	mov.b32 	%r1317, 4;
	// begin inline asm
	{
    .reg .pred p;
    and.b32 %r1315, %r1331, %r1317;    setp.ne.u32 p, %r1315, 0;
    vote.ballot.sync.b32 %r1315, p, 0xffffffff;
    @!p not.b32 %r1315, %r1315;
}

	// end inline asm
	and.b32  	%r1337, %r1315, %r1336;
	mov.b32 	%r1320, 8;
	// begin inline asm
	{
    .reg .pred p;
    and.b32 %r1318, %r1331, %r1320;    setp.ne.u32 p, %r1318, 0;
    vote.ballot.sync.b32 %r1318, p, 0xffffffff;
    @!p not.b32 %r1318, %r1318;
}

	// end inline asm
	and.b32  	%r1338, %r1318, %r1337;
	mov.b32 	%r1323, 16;
	// begin inline asm
	{
    .reg .pred p;
    and.b32 %r1321, %r1331, %r1323;    setp.ne.u32 p, %r1321, 0;
    vote.ballot.sync.b32 %r1321, p, 0xffffffff;
    @!p not.b32 %r1321, %r1321;
}

	// end inline asm
	and.b32  	%r1339, %r1321, %r1338;
	mov.b32 	%r1326, 32;
	// begin inline asm
	{
    .reg .pred p;
    and.b32 %r1324, %r1331, %r1326;    setp.ne.u32 p, %r1324, 0;
    vote.ballot.sync.b32 %r1324, p, 0xffffffff;
    @!p not.b32 %r1324, %r1324;
}

	// end inline asm
	and.b32  	%r1340, %r1324, %r1339;
	mov.b32 	%r1329, 64;
	// begin inline asm
	{
    .reg .pred p;
    and.b32 %r1327, %r1331, %r1329;    setp.ne.u32 p, %r1327, 0;
    vote.ballot.sync.b32 %r1327, p, 0xffffffff;
    @!p not.b32 %r1327, %r1327;
}

	// end inline asm
	and.b32  	%r1341, %r1327, %r1340;
	mov.b32 	%r1332, 128;
	// begin inline asm
	{
    .reg .pred p;
    and.b32 %r1330, %r1331, %r1332;    setp.ne.u32 p, %r1330, 0;
    vote.ballot.sync.b32 %r1330, p, 0xffffffff;
    @!p not.b32 %r1330, %r1330;
}

	// end inline asm
	and.b32  	%r1342, %r1330, %r1341;
	clz.b32 	%r1343, %r1342;
	sub.s32 	%r289, 31, %r1343;
	and.b32  	%r1344, %r878, %r1342;
	popc.b32 	%r290, %r1344;
	setp.ne.s32 	%p127, %r443, %r289;
	mov.b32 	%r2240, 0;
	@%p127 bra 	$L__BB11_203;
	shl.b32 	%r1349, %r1331, 2;
	add.s32 	%r1350, %r219, %r1349;
	atom.shared.add.u32 	%r2240, [%r1350], %r290;
$L__BB11_203:
	ld.param.u32 	%r2107, [_ZN3cub18CUB_300001_SM_10006detail10radix_sort29DeviceRadixSortOnesweepKernelINS1_5radix10policy_hubIiiyE10Policy1000ELNS0_9SortOrderE0EiiyiiNS1_21identity_decomposer_tEEEvPT5_SB_PT3_PKSC_PT1_PKSG_PT2_PKSK_T4_iiT6__param_9];
	shfl.sync.idx.b32	%r1376|%p128, %r2240, %r289, 31, -1;
	add.s32 	%r293, %r290, %r1376;
	shr.u32 	%r1377, %r2216, %r2107;
	and.b32  	%r1373, %r1377, %r221;
	mov.b32 	%r1353, 1;
	// begin inline asm
	{
    .reg .pred p;
    and.b32 %r1351, %r1373, %r1353;    setp.ne.u32 p, %r1351, 0;
    vote.ballot.sync.b32 %r1351, p, 0xffffffff;
    @!p not.b32 %r1351, %r1351;
}

	// end inline asm
	mov.b32 	%r1356, 2;
	// begin inline asm
	{
    .reg .pred p;
    and.b32 %r1354, %r1373, %r1356;    setp.ne.u32 p, %r1354, 0;
    vote.ballot.sync.b32 %r1354, p, 0xffffffff;
    @!p not.b32 %r1354, %r1354;
}

	// end inline asm
	and.b32  	%r1378, %r1354, %r1351;
	mov.b32 	%r1359, 4;
	// begin inline asm
	{
    .reg .pred p;
    and.b32 %r1357, %r1373, %r1359;    setp.ne.u32 p, %r1357, 0;
    vote.ballot.sync.b32 %r1357, p, 0xffffffff;
    @!p not.b32 %r1357, %r1357;
}

	// end inline asm
	and.b32  	%r1379, %r1357, %r1378;
	mov.b32 	%r1362, 8;
	// begin inline asm
	{
    .reg .pred p;
    and.b32 %r1360, %r1373, %r1362;    setp.ne.u32 p, %r1360, 0;
    vote.ballot.sync.b32 %r1360, p, 0xffffffff;
    @!p not.b32 %r1360, %r1360;
}

	// end inline asm
	and.b32  	%r1380, %r1360, %r1379;
	mov.b32 	%r1365, 16;
	// begin inline asm
	{
    .reg .pred p;
    and.b32 %r1363, %r1373, %r1365;    setp.ne.u32 p, %r1363, 0;
    vote.ballot.sync.b32 %r1363, p, 0xffffffff;
    @!p not.b32 %r1363, %r1363;
}

	// end inline asm
	and.b32  	%r1381, %r1363, %r1380;
	mov.b32 	%r1368, 32;
	// begin inline asm
	{
    .reg .pred p;
    and.b32 %r1366, %r1373, %r1368;    setp.ne.u32 p, %r1366, 0;
    vote.ballot.sync.b32 %r1366, p, 0xffffffff;
    @!p not.b32 %r1366, %r1366;
}

	// end inline asm
	and.b32  	%r1382, %r1366, %r1381;
	mov.b32 	%r1371, 64;
	// begin inline asm
	{
    .reg .pred p;
    and.b32 %r1369, %r1373, %r1371;    setp.ne.u32 p, %r1369, 0;
    vote.ballot.sync.b32 %r1369, p, 0xffffffff;
    @!p not.b32 %r1369, %r1369;
}

	// end inline asm
	and.b32  	%r1383, %r1369, %r1382;
	mov.b32 	%r1374, 128;
	// begin inline asm
	{
    .reg .pred p;
    and.b32 %r1372, %r1373, %r1374;    setp.ne.u32 p, %r1372, 0;
    vote.ballot.sync.b32 %r1372, p, 0xffffffff;
    @!p not.b32 %r1372, %r1372;
}

	// end inline asm
	and.b32  	%r1384, %r1372, %r1383;
	clz.b32 	%r1385, %r1384;
	sub.s32 	%r295, 31, %r1385;
	and.b32  	%r1386, %r878, %r1384;
	popc.b32 	%r296, %r1386;
	setp.ne.s32 	%p129, %r443, %r295;
	mov.b32 	%r2241, 0;
	@%p129 bra 	$L__BB11_205;
	shl.b32 	%r1391, %r1373, 2;
	add.s32 	%r1392, %r219, %r1391;
	atom.shared.add.u32 	%r2241, [%r1392], %r296;
$L__BB11_205:
	ld.param.u32 	%r2108, [_ZN3cub18CUB_300001_SM_10006detail10radix_sort29DeviceRadixSortOnesweepKernelINS1_5radix10policy_hubIiiyE10Policy1000ELNS0_9SortOrderE0EiiyiiNS1_21identity_decomposer_tEEEvPT5_SB_PT3_PKSC_PT1_PKSG_PT2_PKSK_T4_iiT6__param_9];
	shfl.sync.idx.b32	%r1418|%p130, %r2241, %r295, 31, -1;
	add.s32 	%r299, %r296, %r1418;
	shr.u32 	%r1419, %r2215, %r2108;
	and.b32  	%r1415, %r1419, %r221;
	mov.b32 	%r1395, 1;
	// begin inline asm
	{
    .reg .pred p;
    and.b32 %r1393, %r1415, %r1395;    setp.ne.u32 p, %r1393, 0;
    vote.ballot.sync.b32 %r1393, p, 0xffffffff;
    @!p not.b32 %r1393, %r1393;
}

	// end inline asm
	mov.b32 	%r1398, 2;
	// begin inline asm
	{
    .reg .pred p;
    and.b32 %r1396, %r1415, %r1398;    setp.ne.u32 p, %r1396, 0;
    vote.ballot.sync.b32 %r1396, p, 0xffffffff;
    @!p not.b32 %r1396, %r1396;
}

	// end inline asm
	and.b32  	%r1420, %r1396, %r1393;
	mov.b32 	%r1401, 4;
	// begin inline asm
	{
    .reg .pred p;
    and.b32 %r1399, %r1415, %r1401;    setp.ne.u32 p, %r1399, 0;
    vote.ballot.sync.b32 %r1399, p, 0xffffffff;
    @!p not.b32 %r1399, %r1399;
}

	// end inline asm
	and.b32  	%r1421, %r1399, %r1420;
	mov.b32 	%r1404, 8;
	// begin inline asm
	{
    .reg .pred p;
    and.b32 %r1402, %r1415, %r1404;    setp.ne.u32 p, %r1402, 0;
    vote.ballot.sync.b32 %r1402, p, 0xffffffff;
    @!p not.b32 %r1402, %r1402;
}

	// end inline asm
	and.b32  	%r1422, %r1402, %r1421;
	mov.b32 	%r1407, 16;
	// begin inline asm
	{
    .reg .pred p;
    and.b32 %r1405, %r1415, %r1407;    setp.ne.u32 p, %r1405, 0;
    vote.ballot.sync.b32 %r1405, p, 0xffffffff;
    @!p not.b32 %r1405, %r1405;
}

	// end inline asm
	and.b32  	%r1423, %r1405, %r1422;
	mov.b32 	%r1410, 32;
	// begin inline asm
	{
    .reg .pred p;
    and.b32 %r1408, %r1415, %r1410;    setp.ne.u32 p, %r1408, 0;
    vote.ballot.sync.b32 %r1408, p, 0xffffffff;
    @!p not.b32 %r1408, %r1408;
}

	// end inline asm
	and.b32  	%r1424, %r1408, %r1423;
	mov.b32 	%r1413, 64;
	// begin inline asm
	{
    .reg .pred p;
    and.b32 %r1411, %r1415, %r1413;    setp.ne.u32 p, %r1411, 0;
    vote.ballot.sync.b32 %r1411, p, 0xffffffff;
    @!p not.b32 %r1411, %r1411;
}

	// end inline asm
	and.b32  	%r1425, %r1411, %r1424;
	mov.b32 	%r1416, 128;
	// begin inline asm
	{
    .reg .pred p;
    and.b32 %r1414, %r1415, %r1416;    setp.ne.u32 p, %r1414, 0;
    vote.ballot.sync.b32 %r1414, p, 0xffffffff;
    @!p not.b32 %r1414, %r1414;
}

	// end inline asm
	and.b32  	%r1426, %r1414, %r1425;
	clz.b32 	%r1427, %r1426;
	sub.s32 	%r301, 31, %r1427;
	and.b32  	%r1428, %r878, %r1426;
	popc.b32 	%r302, %r1428;
	setp.ne.s32 	%p131, %r443, %r301;
	mov.b32 	%r2242, 0;
	@%p131 bra 	$L__BB11_207;
	shl.b32 	%r1433, %r1415, 2;
	add.s32 	%r1434, %r219, %r1433;
	atom.shared.add.u32 	%r2242, [%r1434], %r302;
$L__BB11_207:
	ld.param.u32 	%r2109, [_ZN3cub18CUB_300001_SM_10006detail10radix_sort29DeviceRadixSortOnesweepKernelINS1_5radix10policy_hubIiiyE10Policy1000ELNS0_9SortOrderE0EiiyiiNS1_21identity_decomposer_tEEEvPT5_SB_PT3_PKSC_PT1_PKSG_PT2_PKSK_T4_iiT6__param_9];
	shfl.sync.idx.b32	%r1460|%p132, %r2242, %r301, 31, -1;
	add.s32 	%r305, %r302, %r1460;
	shr.u32 	%r1461, %r2214, %r2109;
	and.b32  	%r1457, %r1461, %r221;
	mov.b32 	%r1437, 1;
	// begin inline asm
	{
    .reg .pred p;
    and.b32 %r1435, %r1457, %r1437;    setp.ne.u32 p, %r1435, 0;
    vote.ballot.sync.b32 %r1435, p, 0xffffffff;
    @!p not.b32 %r1435, %r1435;
}

	// end inline asm
	mov.b32 	%r1440, 2;
	// begin inline asm
	{
    .reg .pred p;
    and.b32 %r1438, %r1457, %r1440;    setp.ne.u32 p, %r1438, 0;
    vote.ballot.sync.b32 %r1438, p, 0xffffffff;
    @!p not.b32 %r1438, %r1438;
}

	// end inline asm
	and.b32  	%r1462, %r1438, %r1435;
	mov.b32 	%r1443, 4;
	// begin inline asm
	{
    .reg .pred p;
    and.b32 %r1441, %r1457, %r1443;    setp.ne.u32 p, %r1441, 0;
    vote.ballot.sync.b32 %r1441, p, 0xffffffff;
    @!p not.b32 %r1441, %r1441;
}

	// end inline asm
	and.b32  	%r1463, %r1441, %r1462;
	mov.b32 	%r1446, 8;
	// begin inline asm
	{
    .reg .pred p;
    and.b32 %r1444, %r1457, %r1446;    setp.ne.u32 p, %r1444, 0;
    vote.ballot.sync.b32 %r1444, p, 0xffffffff;
    @!p not.b32 %r1444, %r1444;
}

	// end inline asm
	and.b32  	%r1464, %r1444, %r1463;
	mov.b32 	%r1449, 16;
	// begin inline asm
	{
    .reg .pred p;
    and.b32 %r1447, %r1457, %r1449;    setp.ne.u32 p, %r1447, 0;
    vote.ballot.sync.b32 %r1447, p, 0xffffffff;
    @!p not.b32 %r1447, %r1447;
}

	// end inline asm
	and.b32  	%r1465, %r1447, %r1464;
	mov.b32 	%r1452, 32;
	// begin inline asm
	{
    .reg .pred p;
    and.b32 %r1450, %r1457, %r1452;    setp.ne.u32 p, %r1450, 0;
    vote.ballot.sync.b32 %r1450, p, 0xffffffff;
    @!p not.b32 %r1450, %r1450;
}

	// end inline asm
	and.b32  	%r1466, %r1450, %r1465;
	mov.b32 	%r1455, 64;
	// begin inline asm
	{
    .reg .pred p;
    and.b32 %r1453, %r1457, %r1455;    setp.ne.u32 p, %r1453, 0;
    vote.ballot.sync.b32 %r1453, p, 0xffffffff;
    @!p not.b32 %r1453, %r1453;
}

	// end inline asm
	and.b32  	%r1467, %r1453, %r1466;
	mov.b32 	%r1458, 128;
	// begin inline asm
	{
    .reg .pred p;
    and.b32 %r1456, %r1457, %r1458;    setp.ne.u32 p, %r1456, 0;
    vote.ballot.sync.b32 %r1456, p, 0xffffffff;
    @!p not.b32 %r1456, %r1456;
}

	// end inline asm
	and.b32  	%r1468, %r1456, %r1467;
	clz.b32 	%r1469, %r1468;
	sub.s32 	%r307, 31, %r1469;
	and.b32  	%r1470, %r878, %r1468;
	popc.b32 	%r308, %r1470;
	setp.ne.s32 	%p133, %r443, %r307;
	mov.b32 	%r2243, 0;
	@%p133 bra 	$L__BB11_209;
	shl.b32 	%r1475, %r1457, 2;
	add.s32 	%r1476, %r219, %r1475;
	atom.shared.add.u32 	%r2243, [%r1476], %r308;
$L__BB11_209:
	ld.param.u32 	%r2110, [_ZN3cub18CUB_300001_SM_10006detail10radix_sort29DeviceRadixSortOnesweepKernelINS1_5radix10policy_hubIiiyE10Policy1000ELNS0_9SortOrderE0EiiyiiNS1_21identity_decomposer_tEEEvPT5_SB_PT3_PKSC_PT1_PKSG_PT2_PKSK_T4_iiT6__param_9];
	shfl.sync.idx.b32	%r1502|%p134, %r2243, %r307, 31, -1;
	add.s32 	%r311, %r308, %r1502;
	shr.u32 	%r1503, %r2213, %r2110;
	and.b32  	%r1499, %r1503, %r221;
	mov.b32 	%r1479, 1;
	// begin inline asm
	{
    .reg .pred p;
    and.b32 %r1477, %r1499, %r1479;    setp.ne.u32 p, %r1477, 0;
    vote.ballot.sync.b32 %r1477, p, 0xffffffff;
    @!p not.b32 %r1477, %r1477;
}

	// end inline asm
	mov.b32 	%r1482, 2;
	// begin inline asm
	{
    .reg .pred p;
    and.b32 %r1480, %r1499, %r1482;    setp.ne.u32 p, %r1480, 0;
    vote.ballot.sync.b32 %r1480, p, 0xffffffff;
    @!p not.b32 %r1480, %r1480;
}

	// end inline asm
	and.b32  	%r1504, %r1480, %r1477;
	mov.b32 	%r1485, 4;
	// begin inline asm
	{
    .reg .pred p;
    and.b32 %r1483, %r1499, %r1485;    setp.ne.u32 p, %r1483, 0;
    vote.ballot.sync.b32 %r1483, p, 0xffffffff;
    @!p not.b32 %r1483, %r1483;
}

	// end inline asm
	and.b32  	%r1505, %r1483, %r1504;
	mov.b32 	%r1488, 8;
	// begin inline asm
	{
    .reg .pred p;
    and.b32 %r1486, %r1499, %r1488;    setp.ne.u32 p, %r1486, 0;
    vote.ballot.sync.b32 %r1486, p, 0xffffffff;
    @!p not.b32 %r1486, %r1486;
}

	// end inline asm
	and.b32  	%r1506, %r1486, %r1505;
	mov.b32 	%r1491, 16;
	// begin inline asm
	{
    .reg .pred p;
    and.b32 %r1489, %r1499, %r1491;    setp.ne.u32 p, %r1489, 0;
    vote.ballot.sync.b32 %r1489, p, 0xffffffff;
    @!p not.b32 %r1489, %r1489;
}

	// end inline asm
	and.b32  	%r1507, %r1489, %r1506;
	mov.b32 	%r1494, 32;
	// begin inline asm
	{
    .reg .pred p;
    and.b32 %r1492, %r1499, %r1494;    setp.ne.u32 p, %r1492, 0;
    vote.ballot.sync.b32 %r1492, p, 0xffffffff;
    @!p not.b32 %r1492, %r1492;
}

	// end inline asm
	and.b32  	%r1508, %r1492, %r1507;
	mov.b32 	%r1497, 64;
	// begin inline asm
	{
    .reg .pred p;
    and.b32 %r1495, %r1499, %r1497;    setp.ne.u32 p, %r1495, 0;
    vote.ballot.sync.b32 %r1495, p, 0xffffffff;
    @!p not.b32 %r1495, %r1495;
}

	// end inline asm
	and.b32  	%r1509, %r1495, %r1508;
	mov.b32 	%r1500, 128;
	// begin inline asm
	{
    .reg .pred p;
    and.b32 %r1498, %r1499, %r1500;    setp.ne.u32 p, %r1498, 0;
    vote.ballot.sync.b32 %r1498, p, 0xffffffff;
    @!p not.b32 %r1498, %r1498;
}

	// end inline asm
	and.b32  	%r1510, %r1498, %r1509;
	clz.b32 	%r1511, %r1510;
	sub.s32 	%r313, 31, %r1511;
	and.b32  	%r1512, %r878, %r1510;
	popc.b32 	%r314, %r1512;
	setp.ne.s32 	%p135, %r443, %r313;
	mov.b32 	%r2244, 0;
	@%p135 bra 	$L__BB11_211;
	shl.b32 	%r1517, %r1499, 2;
	add.s32 	%r1518, %r219, %r1517;
	atom.shared.add.u32 	%r2244, [%r1518], %r314;
$L__BB11_211:
	ld.param.u32 	%r2111, [_ZN3cub18CUB_300001_SM_10006detail10radix_sort29DeviceRadixSortOnesweepKernelINS1_5radix10policy_hubIiiyE10Policy1000ELNS0_9SortOrderE0EiiyiiNS1_21identity_decomposer_tEEEvPT5_SB_PT3_PKSC_PT1_PKSG_PT2_PKSK_T4_iiT6__param_9];
	shfl.sync.idx.b32	%r1544|%p136, %r2244, %r313, 31, -1;
	add.s32 	%r317, %r314, %r1544;
	shr.u32 	%r1545, %r2212, %r2111;
	and.b32  	%r1541, %r1545, %r221;
	mov.b32 	%r1521, 1;
	// begin inline asm
	{
    .reg .pred p;
    and.b32 %r1519, %r1541, %r1521;    setp.ne.u32 p, %r1519, 0;
    vote.ballot.sync.b32 %r1519, p, 0xffffffff;
    @!p not.b32 %r1519, %r1519;
}

	// end inline asm
	mov.b32 	%r1524, 2;
	// begin inline asm
	{
    .reg .pred p;
    and.b32 %r1522, %r1541, %r1524;    setp.ne.u32 p, %r1522, 0;
    vote.ballot.sync.b32 %r1522, p, 0xffffffff;
    @!p not.b32 %r1522, %r1522;
}

	// end inline asm
	and.b32  	%r1546, %r1522, %r1519;
	mov.b32 	%r1527, 4;
	// begin inline asm
	{
    .reg .pred p;
    and.b32 %r1525, %r1541, %r1527;    setp.ne.u32 p, %r1525, 0;
    vote.ballot.sync.b32 %r1525, p, 0xffffffff;
    @!p not.b32 %r1525, %r1525;
}

	// end inline asm
	and.b32  	%r1547, %r1525, %r1546;
	mov.b32 	%r1530, 8;
	// begin inline asm
	{
    .reg .pred p;
    and.b32 %r1528, %r1541, %r1530;    setp.ne.u32 p, %r1528, 0;
    vote.ballot.sync.b32 %r1528, p, 0xffffffff;
    @!p not.b32 %r1528, %r1528;
}

	// end inline asm
	and.b32  	%r1548, %r1528, %r1547;
	mov.b32 	%r1533, 16;
	// begin inline asm
	{
    .reg .pred p;
    and.b32 %r1531, %r1541, %r1533;    setp.ne.u32 p, %r1531, 0;
    vote.ballot.sync.b32 %r1531, p, 0xffffffff;
    @!p not.b32 %r1531, %r1531;
}

	// end inline asm
	and.b32  	%r1549, %r1531, %r1548;
	mov.b32 	%r1536, 32;
	// begin inline asm
	{
    .reg .pred p;
    and.b32 %r1534, %r1541, %r1536;    setp.ne.u32 p, %r1534, 0;
    vote.ballot.sync.b32 %r1534, p, 0xffffffff;
    @!p not.b32 %r1534, %r1534;
}

	// end inline asm
	and.b32  	%r1550, %r1534, %r1549;
	mov.b32 	%r1539, 64;
	// begin inline asm
	{
    .reg .pred p;
    and.b32 %r1537, %r1541, %r1539;    setp.ne.u32 p, %r1537, 0;
    vote.ballot.sync.b32 %r1537, p, 0xffffffff;
    @!p not.b32 %r1537, %r1537;
}

	// end inline asm
	and.b32  	%r1551, %r1537, %r1550;
	mov.b32 	%r1542, 128;
	// begin inline asm
	{
    .reg .pred p;
    and.b32 %r1540, %r1541, %r1542;    setp.ne.u32 p, %r1540, 0;
    vote.ballot.sync.b32 %r1540, p, 0xffffffff;
    @!p not.b32 %r1540, %r1540;
}

	// end inline asm
	and.b32  	%r1552, %r1540, %r1551;
	clz.b32 	%r1553, %r1552;
	sub.s32 	%r319, 31, %r1553;
	and.b32  	%r1554, %r878, %r1552;
	popc.b32 	%r320, %r1554;
	setp.ne.s32 	%p137, %r443, %r319;
	mov.b32 	%r2245, 0;
	@%p137 bra 	$L__BB11_213;
	shl.b32 	%r1559, %r1541, 2;
	add.s32 	%r1560, %r219, %r1559;
	atom.shared.add.u32 	%r2245, [%r1560], %r320;
$L__BB11_213:
	setp.gt.u32 	%p138, %r1, 255;
	shfl.sync.idx.b32	%r1561|%p139, %r2245, %r319, 31, -1;
	add.s32 	%r1562, %r320, %r1561;
	bar.sync 	0;
	shl.b32 	%r1563, %r227, 2;
	add.s32 	%r323, %r783, %r1563;
	st.shared.u32 	[%r323+-4], %r2228;
	shl.b32 	%r1565, %r233, 2;
	add.s32 	%r324, %r783, %r1565;
	st.shared.u32 	[%r324+-4], %r2227;
	shl.b32 	%r1566, %r239, 2;
	add.s32 	%r325, %r783, %r1566;
	st.shared.u32 	[%r325+-4], %r2226;
	shl.b32 	%r1567, %r245, 2;
	add.s32 	%r326, %r783, %r1567;
	st.shared.u32 	[%r326+-4], %r2225;
	shl.b32 	%r1568, %r251, 2;
	add.s32 	%r327, %r783, %r1568;
	st.shared.u32 	[%r327+-4], %r2224;
	shl.b32 	%r1569, %r257, 2;
	add.s32 	%r328, %r783, %r1569;
	st.shared.u32 	[%r328+-4], %r2223;
	shl.b32 	%r1570, %r263, 2;
	add.s32 	%r329, %r783, %r1570;
	st.shared.u32 	[%r329+-4], %r2222;
	shl.b32 	%r1571, %r269, 2;
	add.s32 	%r330, %r783, %r1571;
	st.shared.u32 	[%r330+-4], %r2221;
	shl.b32 	%r1572, %r275, 2;
	add.s32 	%r331, %r783, %r1572;
	st.shared.u32 	[%r331+-4], %r2220;
	shl.b32 	%r1573, %r281, 2;
	add.s32 	%r332, %r783, %r1573;
	st.shared.u32 	[%r332+-4], %r2219;
	shl.b32 	%r1574, %r287, 2;
	add.s32 	%r333, %r783, %r1574;
	st.shared.u32 	[%r333+-4], %r2218;
	shl.b32 	%r1575, %r293, 2;
	add.s32 	%r334, %r783, %r1575;
	st.shared.u32 	[%r334+-4], %r2217;
	shl.b32 	%r1576, %r299, 2;
	add.s32 	%r335, %r783, %r1576;
	st.shared.u32 	[%r335+-4], %r2216;
	shl.b32 	%r1577, %r305, 2;
	add.s32 	%r336, %r783, %r1577;
	st.shared.u32 	[%r336+-4], %r2215;
	shl.b32 	%r1578, %r311, 2;
	add.s32 	%r337, %r783, %r1578;
	st.shared.u32 	[%r337+-4], %r2214;
	shl.b32 	%r1579, %r317, 2;
	add.s32 	%r338, %r783, %r1579;
	st.shared.u32 	[%r338+-4], %r2213;
	shl.b32 	%r1580, %r1562, 2;
	add.s32 	%r339, %r783, %r1580;
	st.shared.u32 	[%r339+-4], %r2212;
	shl.b32 	%r1581, %r1, 3;
	add.s32 	%r1582, %r783, %r1581;
	add.s32 	%r340, %r1582, 26112;
	@%p138 bra 	$L__BB11_221;
	ld.param.u64 	%rd437, [_ZN3cub18CUB_300001_SM_10006detail10radix_sort29DeviceRadixSortOnesweepKernelINS1_5radix10policy_hubIiiyE10Policy1000ELNS0_9SortOrderE0EiiyiiNS1_21identity_decomposer_tEEEvPT5_SB_PT3_PKSC_PT1_PKSG_PT2_PKSK_T4_iiT6__param_3];
	cvta.to.global.u64 	%rd93, %rd437;
	shl.b64 	%rd94, %rd9, 3;
	add.s64 	%rd95, %rd93, %rd94;
	ld.global.u64 	%rd96, [%rd95];
	cvt.s64.s32 	%rd97, %r218;
	sub.s64 	%rd456, %rd96, %rd97;
	st.shared.u64 	[%r340], %rd456;
	setp.lt.s32 	%p140, %r3, 1;
	mov.u32 	%r2249, %r2174;
	@%p140 bra 	$L__BB11_220;
	mov.b32 	%r2247, -1;
	mov.u32 	%r2246, %r3;
	mov.u32 	%r2249, %r2174;
$L__BB11_216:
	ld.param.u64 	%rd430, [_ZN3cub18CUB_300001_SM_10006detail10radix_sort29DeviceRadixSortOnesweepKernelINS1_5radix10policy_hubIiiyE10Policy1000ELNS0_9SortOrderE0EiiyiiNS1_21identity_decomposer_tEEEvPT5_SB_PT3_PKSC_PT1_PKSG_PT2_PKSK_T4_iiT6__param_0];
	add.s32 	%r344, %r2246, -1;
	shl.b32 	%r1584, %r344, 8;
	add.s32 	%r1585, %r1584, %r1;
	cvta.to.global.u64 	%rd98, %rd430;
	mul.wide.s32 	%rd99, %r1585, 4;
	add.s64 	%rd19, %rd98, %rd99;
$L__BB11_217:
	membar.cta;
	ld.volatile.global.u32 	%r345, [%rd19];
	setp.eq.s32 	%p141, %r345, 0;
	@%p141 bra 	$L__BB11_217;
	and.b32  	%r1586, %r345, 1073741823;
	add.s32 	%r2249, %r1586, %r2249;
	setp.gt.s32 	%p142, %r345, -1;
	vote.sync.ballot.b32 	%r2247, %p142, %r2247;
	setp.gt.u32 	%p144, %r2246, 1;
	and.pred  	%p145, %p142, %p144;
	mov.u32 	%r2246, %r344;
	@%p145 bra 	$L__BB11_216;
	ld.shared.u64 	%rd456, [%r340];
$L__BB11_220:
	ld.param.u64 	%rd431, [_ZN3cub18CUB_300001_SM_10006detail10radix_sort29DeviceRadixSortOnesweepKernelINS1_5radix10policy_hubIiiyE10Policy1000ELNS0_9SortOrderE0EiiyiiNS1_21identity_decomposer_tEEEvPT5_SB_PT3_PKSC_PT1_PKSG_PT2_PKSK_T4_iiT6__param_0];
	or.b32  	%r1587, %r2249, -2147483648;
	cvta.to.global.u64 	%rd100, %rd431;
	shl.b32 	%r1588, %r3, 8;
	add.s32 	%r1589, %r1588, %r1;
	mul.wide.s32 	%rd101, %r1589, 4;
	add.s64 	%rd102, %rd100, %rd101;
	st.volatile.global.u32 	[%rd102], %r1587;
	sub.s32 	%r1590, %r2249, %r2174;
	cvt.s64.s32 	%rd103, %r1590;
	add.s64 	%rd104, %rd456, %rd103;
	st.shared.u64 	[%r340], %rd104;
$L__BB11_221:
	ld.param.u32 	%r2087, [_ZN3cub18CUB_300001_SM_10006detail10radix_sort29DeviceRadixSortOnesweepKernelINS1_5radix10policy_hubIiiyE10Policy1000ELNS0_9SortOrderE0EiiyiiNS1_21identity_decomposer_tEEEvPT5_SB_PT3_PKSC_PT1_PKSG_PT2_PKSK_T4_iiT6__param_8];
	ld.param.u64 	%rd434, [_ZN3cub18CUB_300001_SM_10006detail10radix_sort29DeviceRadixSortOnesweepKernelINS1_5radix10policy_hubIiiyE10Policy1000ELNS0_9SortOrderE0EiiyiiNS1_21identity_decomposer_tEEEvPT5_SB_PT3_PKSC_PT1_PKSG_PT2_PKSK_T4_iiT6__param_2];
	setp.gt.u32 	%p146, %r1, 255;
	mad.lo.s32 	%r349, %r3, 6528, 6528;
	setp.lt.s32 	%p147, %r349, %r2087;
	setp.eq.s64 	%p148, %rd434, 0;
	or.pred  	%p149, %p148, %p147;
	or.pred  	%p150, %p146, %p149;
	@%p150 bra 	$L__BB11_223;
	ld.param.u64 	%rd435, [_ZN3cub18CUB_300001_SM_10006detail10radix_sort29DeviceRadixSortOnesweepKernelINS1_5radix10policy_hubIiiyE10Policy1000ELNS0_9SortOrderE0EiiyiiNS1_21identity_decomposer_tEEEvPT5_SB_PT3_PKSC_PT1_PKSG_PT2_PKSK_T4_iiT6__param_2];
	ld.shared.u64 	%rd105, [%r340];
	cvt.s64.s32 	%rd106, %r2174;
	cvt.s64.s32 	%rd107, %r218;
	add.s64 	%rd108, %rd107, %rd106;
	add.s64 	%rd109, %rd108, %rd105;
	cvta.to.global.u64 	%rd110, %rd435;
	shl.b64 	%rd111, %rd9, 3;
	add.s64 	%rd112, %rd110, %rd111;
	st.global.u64 	[%rd112], %rd109;
$L__BB11_223:
	ld.param.u32 	%r2088, [_ZN3cub18CUB_300001_SM_10006detail10radix_sort29DeviceRadixSortOnesweepKernelINS1_5radix10policy_hubIiiyE10Policy1000ELNS0_9SortOrderE0EiiyiiNS1_21identity_decomposer_tEEEvPT5_SB_PT3_PKSC_PT1_PKSG_PT2_PKSK_T4_iiT6__param_8];
	ld.param.u64 	%rd438, [_ZN3cub18CUB_300001_SM_10006detail10radix_sort29DeviceRadixSortOnesweepKernelINS1_5radix10policy_hubIiiyE10Policy1000ELNS0_9SortOrderE0EiiyiiNS1_21identity_decomposer_tEEEvPT5_SB_PT3_PKSC_PT1_PKSG_PT2_PKSK_T4_iiT6__param_4];
	cvta.to.global.u64 	%rd22, %rd438;
	shl.b32 	%r1591, %r1, 2;
	add.s32 	%r350, %r783, %r1591;
	setp.gt.s32 	%p151, %r349, %r2088;
	bar.sync 	0;
	@%p151 bra 	$L__BB11_225;
	ld.param.u32 	%r2112, [_ZN3cub18CUB_300001_SM_10006detail10radix_sort29DeviceRadixSortOnesweepKernelINS1_5radix10policy_hubIiiyE10Policy1000ELNS0_9SortOrderE0EiiyiiNS1_21identity_decomposer_tEEEvPT5_SB_PT3_PKSC_PT1_PKSG_PT2_PKSK_T4_iiT6__param_9];
	ld.shared.u32 	%r1593, [%r350];
	shr.u32 	%r1594, %r1593, %r2112;
	and.b32  	%r1595, %r1594, %r221;
	shl.b32 	%r1596, %r1595, 3;
	add.s32 	%r1598, %r783, 26112;
	add.s32 	%r1599, %r1598, %r1596;
	ld.shared.u64 	%rd113, [%r1599];
	add.s64 	%rd114, %rd113, %rd9;
	xor.b32  	%r1600, %r1593, -2147483648;
	shl.b64 	%rd115, %rd114, 2;
	add.s64 	%rd116, %rd22, %rd115;
	st.global.u32 	[%rd116], %r1600;
	bar.warp.sync 	-1;
	ld.shared.u32 	%r1601, [%r350+1536];
	shr.u32 	%r1602, %r1601, %r2112;
	and.b32  	%r1603, %r1602, %r221;
	shl.b32 	%r1604, %r1603, 3;
	add.s32 	%r1605, %r1598, %r1604;
	ld.shared.u64 	%rd117, [%r1605];
	add.s64 	%rd118, %rd117, %rd9;
	xor.b32  	%r1606, %r1601, -2147483648;
	shl.b64 	%rd119, %rd118, 2;
	add.s64 	%rd120, %rd22, %rd119;
	st.global.u32 	[%rd120+1536], %r1606;
	bar.warp.sync 	-1;
	ld.shared.u32 	%r1607, [%r350+3072];
	shr.u32 	%r1608, %r1607, %r2112;
	and.b32  	%r1609, %r1608, %r221;
	shl.b32 	%r1610, %r1609, 3;
	add.s32 	%r1611, %r1598, %r1610;
	ld.shared.u64 	%rd121, [%r1611];
	add.s64 	%rd122, %rd121, %rd9;
	xor.b32  	%r1612, %r1607, -2147483648;
	shl.b64 	%rd123, %rd122, 2;
	add.s64 	%rd124, %rd22, %rd123;
	st.global.u32 	[%rd124+3072], %r1612;
	bar.warp.sync 	-1;
	ld.shared.u32 	%r1613, [%r350+4608];
	shr.u32 	%r1614, %r1613, %r2112;
	and.b32  	%r1615, %r1614, %r221;
	shl.b32 	%r1616, %r1615, 3;
	add.s32 	%r1617, %r1598, %r1616;
	ld.shared.u64 	%rd125, [%r1617];
	add.s64 	%rd126, %rd125, %rd9;
	xor.b32  	%r1618, %r1613, -2147483648;
	shl.b64 	%rd127, %rd126, 2;
	add.s64 	%rd128, %rd22, %rd127;
	st.global.u32 	[%rd128+4608], %r1618;
	bar.warp.sync 	-1;
	ld.shared.u32 	%r1619, [%r350+6144];
	shr.u32 	%r1620, %r1619, %r2112;
	and.b32  	%r1621, %r1620, %r221;
	shl.b32 	%r1622, %r1621, 3;
	add.s32 	%r1623, %r1598, %r1622;
	ld.shared.u64 	%rd129, [%r1623];
	add.s64 	%rd130, %rd129, %rd9;
	xor.b32  	%r1624, %r1619, -2147483648;
	shl.b64 	%rd131, %rd130, 2;
	add.s64 	%rd132, %rd22, %rd131;
	st.global.u32 	[%rd132+6144], %r1624;
	bar.warp.sync 	-1;
	ld.shared.u32 	%r1625, [%r350+7680];
	shr.u32 	%r1626, %r1625, %r2112;
	and.b32  	%r1627, %r1626, %r221;
	shl.b32 	%r1628, %r1627, 3;
	add.s32 	%r1629, %r1598, %r1628;
	ld.shared.u64 	%rd133, [%r1629];
	add.s64 	%rd134, %rd133, %rd9;
	xor.b32  	%r1630, %r1625, -2147483648;
	shl.b64 	%rd135, %rd134, 2;
	add.s64 	%rd136, %rd22, %rd135;
	st.global.u32 	[%rd136+7680], %r1630;
	bar.warp.sync 	-1;
	ld.shared.u32 	%r1631, [%r350+9216];
	shr.u32 	%r1632, %r1631, %r2112;
	and.b32  	%r1633, %r1632, %r221;
	shl.b32 	%r1634, %r1633, 3;
	add.s32 	%r1635, %r1598, %r1634;
	ld.shared.u64 	%rd137, [%r1635];
	add.s64 	%rd138, %rd137, %rd9;
	xor.b32  	%r1636, %r1631, -2147483648;
	shl.b64 	%rd139, %rd138, 2;
	add.s64 	%rd140, %rd22, %rd139;
	st.global.u32 	[%rd140+9216], %r1636;
	bar.warp.sync 	-1;
	ld.shared.u32 	%r1637, [%r350+10752];
	shr.u32 	%r1638, %r1637, %r2112;
	and.b32  	%r1639, %r1638, %r221;
	shl.b32 	%r1640, %r1639, 3;
	add.s32 	%r1641, %r1598, %r1640;
	ld.shared.u64 	%rd141, [%r1641];
	add.s64 	%rd142, %rd141, %rd9;
	xor.b32  	%r1642, %r1637, -2147483648;
	shl.b64 	%rd143, %rd142, 2;
	add.s64 	%rd144, %rd22, %rd143;
	st.global.u32 	[%rd144+10752], %r1642;
	bar.warp.sync 	-1;
	ld.shared.u32 	%r1643, [%r350+12288];
	shr.u32 	%r1644, %r1643, %r2112;
	and.b32  	%r1645, %r1644, %r221;
	shl.b32 	%r1646, %r1645, 3;
	add.s32 	%r1647, %r1598, %r1646;
	ld.shared.u64 	%rd145, [%r1647];
	add.s64 	%rd146, %rd145, %rd9;
	xor.b32  	%r1648, %r1643, -2147483648;
	shl.b64 	%rd147, %rd146, 2;
	add.s64 	%rd148, %rd22, %rd147;
	st.global.u32 	[%rd148+12288], %r1648;
	bar.warp.sync 	-1;
	ld.shared.u32 	%r1649, [%r350+13824];
	shr.u32 	%r1650, %r1649, %r2112;
	and.b32  	%r1651, %r1650, %r221;
	shl.b32 	%r1652, %r1651, 3;
	add.s32 	%r1653, %r1598, %r1652;
	ld.shared.u64 	%rd149, [%r1653];
	add.s64 	%rd150, %rd149, %rd9;
	xor.b32  	%r1654, %r1649, -2147483648;
	shl.b64 	%rd151, %rd150, 2;
	add.s64 	%rd152, %rd22, %rd151;
	st.global.u32 	[%rd152+13824], %r1654;
	bar.warp.sync 	-1;
	ld.shared.u32 	%r1655, [%r350+15360];
	shr.u32 	%r1656, %r1655, %r2112;
	and.b32  	%r1657, %r1656, %r221;
	shl.b32 	%r1658, %r1657, 3;
	add.s32 	%r1659, %r1598, %r1658;
	ld.shared.u64 	%rd153, [%r1659];
	add.s64 	%rd154, %rd153, %rd9;
	xor.b32  	%r1660, %r1655, -2147483648;
	shl.b64 	%rd155, %rd154, 2;
	add.s64 	%rd156, %rd22, %rd155;
	st.global.u32 	[%rd156+15360], %r1660;
	bar.warp.sync 	-1;
	ld.shared.u32 	%r1661, [%r350+16896];
	shr.u32 	%r1662, %r1661, %r2112;
	and.b32  	%r1663, %r1662, %r221;
	shl.b32 	%r1664, %r1663, 3;
	add.s32 	%r1665, %r1598, %r1664;
	ld.shared.u64 	%rd157, [%r1665];
	add.s64 	%rd158, %rd157, %rd9;
	xor.b32  	%r1666, %r1661, -2147483648;
	shl.b64 	%rd159, %rd158, 2;
	add.s64 	%rd160, %rd22, %rd159;
	st.global.u32 	[%rd160+16896], %r1666;
	bar.warp.sync 	-1;
	ld.shared.u32 	%r1667, [%r350+18432];
	shr.u32 	%r1668, %r1667, %r2112;
	and.b32  	%r1669, %r1668, %r221;
	shl.b32 	%r1670, %r1669, 3;
	add.s32 	%r1671, %r1598, %r1670;
	ld.shared.u64 	%rd161, [%r1671];
	add.s64 	%rd162, %rd161, %rd9;
	xor.b32  	%r1672, %r1667, -2147483648;
	shl.b64 	%rd163, %rd162, 2;
	add.s64 	%rd164, %rd22, %rd163;
	st.global.u32 	[%rd164+18432], %r1672;
	bar.warp.sync 	-1;
	ld.shared.u32 	%r1673, [%r350+19968];
	shr.u32 	%r1674, %r1673, %r2112;
	and.b32  	%r1675, %r1674, %r221;
	shl.b32 	%r1676, %r1675, 3;
	add.s32 	%r1677, %r1598, %r1676;
	ld.shared.u64 	%rd165, [%r1677];
	add.s64 	%rd166, %rd165, %rd9;
	xor.b32  	%r1678, %r1673, -2147483648;
	shl.b64 	%rd167, %rd166, 2;
	add.s64 	%rd168, %rd22, %rd167;
	st.global.u32 	[%rd168+19968], %r1678;
	bar.warp.sync 	-1;
	ld.shared.u32 	%r1679, [%r350+21504];
	shr.u32 	%r1680, %r1679, %r2112;
	and.b32  	%r1681, %r1680, %r221;
	shl.b32 	%r1682, %r1681, 3;
	add.s32 	%r1683, %r1598, %r1682;
	ld.shared.u64 	%rd169, [%r1683];
	add.s64 	%rd170, %rd169, %rd9;
	xor.b32  	%r1684, %r1679, -2147483648;
	shl.b64 	%rd171, %rd170, 2;
	add.s64 	%rd172, %rd22, %rd171;
	st.global.u32 	[%rd172+21504], %r1684;
	bar.warp.sync 	-1;
	ld.shared.u32 	%r1685, [%r350+23040];
	shr.u32 	%r1686, %r1685, %r2112;
	and.b32  	%r1687, %r1686, %r221;
	shl.b32 	%r1688, %r1687, 3;
	add.s32 	%r1689, %r1598, %r1688;
	ld.shared.u64 	%rd173, [%r1689];
	add.s64 	%rd174, %rd173, %rd9;
	xor.b32  	%r1690, %r1685, -2147483648;
	shl.b64 	%rd175, %rd174, 2;
	add.s64 	%rd176, %rd22, %rd175;
	st.global.u32 	[%rd176+23040], %r1690;
	bar.warp.sync 	-1;
	ld.shared.u32 	%r1691, [%r350+24576];
	shr.u32 	%r1692, %r1691, %r2112;
	and.b32  	%r1693, %r1692, %r221;
	shl.b32 	%r1694, %r1693, 3;
	add.s32 	%r1695, %r1598, %r1694;
	ld.shared.u64 	%rd177, [%r1695];
	add.s64 	%rd178, %rd177, %rd9;
	xor.b32  	%r1696, %r1691, -2147483648;
	shl.b64 	%rd179, %rd178, 2;
	add.s64 	%rd180, %rd22, %rd179;
	st.global.u32 	[%rd180+24576], %r1696;
	bar.warp.sync 	-1;
	bra.uni 	$L__BB11_260;
$L__BB11_225:
	ld.param.u32 	%r2089, [_ZN3cub18CUB_300001_SM_10006detail10radix_sort29DeviceRadixSortOnesweepKernelINS1_5radix10policy_hubIiiyE10Policy1000ELNS0_9SortOrderE0EiiyiiNS1_21identity_decomposer_tEEEvPT5_SB_PT3_PKSC_PT1_PKSG_PT2_PKSK_T4_iiT6__param_8];
	mad.lo.s32 	%r351, %r3, -6528, %r2089;
	setp.ge.s32 	%p152, %r1, %r351;
	@%p152 bra 	$L__BB11_227;
	ld.param.u32 	%r2113, [_ZN3cub18CUB_300001_SM_10006detail10radix_sort29DeviceRadixSortOnesweepKernelINS1_5radix10policy_hubIiiyE10Policy1000ELNS0_9SortOrderE0EiiyiiNS1_21identity_decomposer_tEEEvPT5_SB_PT3_PKSC_PT1_PKSG_PT2_PKSK_T4_iiT6__param_9];
	ld.shared.u32 	%r1697, [%r350];
	shr.u32 	%r1698, %r1697, %r2113;
	and.b32  	%r1699, %r1698, %r221;
	shl.b32 	%r1700, %r1699, 3;
	add.s32 	%r1702, %r783, %r1700;
	ld.shared.u64 	%rd181, [%r1702+26112];
	xor.b32  	%r1703, %r1697, -2147483648;
	add.s64 	%rd182, %rd181, %rd9;
	shl.b64 	%rd183, %rd182, 2;
	add.s64 	%rd184, %rd22, %rd183;
	st.global.u32 	[%rd184], %r1703;
$L__BB11_227:
	bar.warp.sync 	-1;
	add.s32 	%r1704, %r1, 384;
	setp.ge.s32 	%p153, %r1704, %r351;
	@%p153 bra 	$L__BB11_229;
	ld.param.u32 	%r2114, [_ZN3cub18CUB_300001_SM_10006detail10radix_sort29DeviceRadixSortOnesweepKernelINS1_5radix10policy_hubIiiyE10Policy1000ELNS0_9SortOrderE0EiiyiiNS1_21identity_decomposer_tEEEvPT5_SB_PT3_PKSC_PT1_PKSG_PT2_PKSK_T4_iiT6__param_9];
	ld.shared.u32 	%r1705, [%r350+1536];
	shr.u32 	%r1706, %r1705, %r2114;
	and.b32  	%r1707, %r1706, %r221;
	shl.b32 	%r1708, %r1707, 3;
	add.s32 	%r1710, %r783, %r1708;
	ld.shared.u64 	%rd185, [%r1710+26112];
	xor.b32  	%r1711, %r1705, -2147483648;
	add.s64 	%rd186, %rd185, %rd9;
	shl.b64 	%rd187, %rd186, 2;
	add.s64 	%rd188, %rd22, %rd187;
	st.global.u32 	[%rd188+1536], %r1711;
$L__BB11_229:
	bar.warp.sync 	-1;
	add.s32 	%r1712, %r1, 768;
	setp.ge.s32 	%p154, %r1712, %r351;
	@%p154 bra 	$L__BB11_231;
	ld.param.u32 	%r2115, [_ZN3cub18CUB_300001_SM_10006detail10radix_sort29DeviceRadixSortOnesweepKernelINS1_5radix10policy_hubIiiyE10Policy1000ELNS0_9SortOrderE0EiiyiiNS1_21identity_decomposer_tEEEvPT5_SB_PT3_PKSC_PT1_PKSG_PT2_PKSK_T4_iiT6__param_9];
	ld.shared.u32 	%r1713, [%r350+3072];
	shr.u32 	%r1714, %r1713, %r2115;
	and.b32  	%r1715, %r1714, %r221;
	shl.b32 	%r1716, %r1715, 3;
	add.s32 	%r1718, %r783, %r1716;
	ld.shared.u64 	%rd189, [%r1718+26112];
	xor.b32  	%r1719, %r1713, -2147483648;
	add.s64 	%rd190, %rd189, %rd9;
	shl.b64 	%rd191, %rd190, 2;
	add.s64 	%rd192, %rd22, %rd191;
	st.global.u32 	[%rd192+3072], %r1719;
$L__BB11_231:
	bar.warp.sync 	-1;
	add.s32 	%r1720, %r1, 1152;
	setp.ge.s32 	%p155, %r1720, %r351;
	@%p155 bra 	$L__BB11_233;
	ld.param.u32 	%r2116, [_ZN3cub18CUB_300001_SM_10006detail10radix_sort29DeviceRadixSortOnesweepKernelINS1_5radix10policy_hubIiiyE10Policy1000ELNS0_9SortOrderE0EiiyiiNS1_21identity_decomposer_tEEEvPT5_SB_PT3_PKSC_PT1_PKSG_PT2_PKSK_T4_iiT6__param_9];
	ld.shared.u32 	%r1721, [%r350+4608];
	shr.u32 	%r1722, %r1721, %r2116;
	and.b32  	%r1723, %r1722, %r221;
	shl.b32 	%r1724, %r1723, 3;
	add.s32 	%r1726, %r783, %r1724;
	ld.shared.u64 	%rd193, [%r1726+26112];
	xor.b32  	%r1727, %r1721, -2147483648;
	add.s64 	%rd194, %rd193, %rd9;
	shl.b64 	%rd195, %rd194, 2;
	add.s64 	%rd196, %rd22, %rd195;
	st.global.u32 	[%rd196+4608], %r1727;
$L__BB11_233:
	bar.warp.sync 	-1;
	add.s32 	%r1728, %r1, 1536;
	setp.ge.s32 	%p156, %r1728, %r351;
	@%p156 bra 	$L__BB11_235;
	ld.param.u32 	%r2117, [_ZN3cub18CUB_300001_SM_10006detail10radix_sort29DeviceRadixSortOnesweepKernelINS1_5radix10policy_hubIiiyE10Policy1000ELNS0_9SortOrderE0EiiyiiNS1_21identity_decomposer_tEEEvPT5_SB_PT3_PKSC_PT1_PKSG_PT2_PKSK_T4_iiT6__param_9];
	ld.shared.u32 	%r1729, [%r350+6144];
	shr.u32 	%r1730, %r1729, %r2117;
	and.b32  	%r1731, %r1730, %r221;
	shl.b32 	%r1732, %r1731, 3;
	add.s32 	%r1734, %r783, %r1732;
	ld.shared.u64 	%rd197, [%r1734+26112];
	xor.b32  	%r1735, %r1729, -2147483648;
	add.s64 	%rd198, %rd197, %rd9;
	shl.b64 	%rd199, %rd198, 2;
	add.s64 	%rd200, %rd22, %rd199;
	st.global.u32 	[%rd200+6144], %r1735;
$L__BB11_235:
	bar.warp.sync 	-1;
	add.s32 	%r1736, %r1, 1920;
	setp.ge.s32 	%p157, %r1736, %r351;
	@%p157 bra 	$L__BB11_237;
	ld.param.u32 	%r2118, [_ZN3cub18CUB_300001_SM_10006detail10radix_sort29DeviceRadixSortOnesweepKernelINS1_5radix10policy_hubIiiyE10Policy1000ELNS0_9SortOrderE0EiiyiiNS1_21identity_decomposer_tEEEvPT5_SB_PT3_PKSC_PT1_PKSG_PT2_PKSK_T4_iiT6__param_9];
	ld.shared.u32 	%r1737, [%r350+7680];
	shr.u32 	%r1738, %r1737, %r2118;
	and.b32  	%r1739, %r1738, %r221;
	shl.b32 	%r1740, %r1739, 3;
	add.s32 	%r1742, %r783, %r1740;
	ld.shared.u64 	%rd201, [%r1742+26112];
	xor.b32  	%r1743, %r1737, -2147483648;
	add.s64 	%rd202, %rd201, %rd9;
	shl.b64 	%rd203, %rd202, 2;
	add.s64 	%rd204, %rd22, %rd203;
	st.global.u32 	[%rd204+7680], %r1743;
$L__BB11_237:
	bar.warp.sync 	-1;
	add.s32 	%r1744, %r1, 2304;
	setp.ge.s32 	%p158, %r1744, %r351;
	@%p158 bra 	$L__BB11_239;
	ld.param.u32 	%r2119, [_ZN3cub18CUB_300001_SM_10006detail10radix_sort29DeviceRadixSortOnesweepKernelINS1_5radix10policy_hubIiiyE10Policy1000ELNS0_9SortOrderE0EiiyiiNS1_21identity_decomposer_tEEEvPT5_SB_PT3_PKSC_PT1_PKSG_PT2_PKSK_T4_iiT6__param_9];
	ld.shared.u32 	%r1745, [%r350+9216];
	shr.u32 	%r1746, %r1745, %r2119;
	and.b32  	%r1747, %r1746, %r221;
	shl.b32 	%r1748, %r1747, 3;
	add.s32 	%r1750, %r783, %r1748;
	ld.shared.u64 	%rd205, [%r1750+26112];
	xor.b32  	%r1751, %r1745, -2147483648;
	add.s64 	%rd206, %rd205, %rd9;
	shl.b64 	%rd207, %rd206, 2;
	add.s64 	%rd208, %rd22, %rd207;
	st.global.u32 	[%rd208+9216], %r1751;
$L__BB11_239:
	bar.warp.sync 	-1;
	add.s32 	%r1752, %r1, 2688;
	setp.ge.s32 	%p159, %r1752, %r351;
	@%p159 bra 	$L__BB11_241;
	ld.param.u32 	%r2120, [_ZN3cub18CUB_300001_SM_10006detail10radix_sort29DeviceRadixSortOnesweepKernelINS1_5radix10policy_hubIiiyE10Policy1000ELNS0_9SortOrderE0EiiyiiNS1_21identity_decomposer_tEEEvPT5_SB_PT3_PKSC_PT1_PKSG_PT2_PKSK_T4_iiT6__param_9];
	ld.shared.u32 	%r1753, [%r350+10752];
	shr.u32 	%r1754, %r1753, %r2120;
	and.b32  	%r1755, %r1754, %r221;
	shl.b32 	%r1756, %r1755, 3;
	add.s32 	%r1758, %r783, %r1756;
	ld.shared.u64 	%rd209, [%r1758+26112];
	xor.b32  	%r1759, %r1753, -2147483648;
	add.s64 	%rd210, %rd209, %rd9;
	shl.b64 	%rd211, %rd210, 2;
	add.s64 	%rd212, %rd22, %rd211;
	st.global.u32 	[%rd212+10752], %r1759;
$L__BB11_241:
	bar.warp.sync 	-1;
	or.b32  	%r1760, %r1, 3072;
	setp.ge.s32 	%p160, %r1760, %r351;
	@%p160 bra 	$L__BB11_243;
	ld.param.u32 	%r2121, [_ZN3cub18CUB_300001_SM_10006detail10radix_sort29DeviceRadixSortOnesweepKernelINS1_5radix10policy_hubIiiyE10Policy1000ELNS0_9SortOrderE0EiiyiiNS1_21identity_decomposer_tEEEvPT5_SB_PT3_PKSC_PT1_PKSG_PT2_PKSK_T4_iiT6__param_9];
	ld.shared.u32 	%r1761, [%r350+12288];
	shr.u32 	%r1762, %r1761, %r2121;
	and.b32  	%r1763, %r1762, %r221;
	shl.b32 	%r1764, %r1763, 3;
	add.s32 	%r1766, %r783, %r1764;
	ld.shared.u64 	%rd213, [%r1766+26112];
	xor.b32  	%r1767, %r1761, -2147483648;
	add.s64 	%rd214, %rd213, %rd9;
	shl.b64 	%rd215, %rd214, 2;
	add.s64 	%rd216, %rd22, %rd215;
	st.global.u32 	[%rd216+12288], %r1767;
$L__BB11_243:
	bar.warp.sync 	-1;
	add.s32 	%r1768, %r1, 3456;
	setp.ge.s32 	%p161, %r1768, %r351;
	@%p161 bra 	$L__BB11_245;
	ld.param.u32 	%r2122, [_ZN3cub18CUB_300001_SM_10006detail10radix_sort29DeviceRadixSortOnesweepKernelINS1_5radix10policy_hubIiiyE10Policy1000ELNS0_9SortOrderE0EiiyiiNS1_21identity_decomposer_tEEEvPT5_SB_PT3_PKSC_PT1_PKSG_PT2_PKSK_T4_iiT6__param_9];
	ld.shared.u32 	%r1769, [%r350+13824];
	shr.u32 	%r1770, %r1769, %r2122;
	and.b32  	%r1771, %r1770, %r221;
	shl.b32 	%r1772, %r1771, 3;
	add.s32 	%r1774, %r783, %r1772;
	ld.shared.u64 	%rd217, [%r1774+26112];
	xor.b32  	%r1775, %r1769, -2147483648;
	add.s64 	%rd218, %rd217, %rd9;
	shl.b64 	%rd219, %rd218, 2;
	add.s64 	%rd220, %rd22, %rd219;
	st.global.u32 	[%rd220+13824], %r1775;
$L__BB11_245:
	bar.warp.sync 	-1;
	add.s32 	%r1776, %r1, 3840;
	setp.ge.s32 	%p162, %r1776, %r351;
	@%p162 bra 	$L__BB11_247;
	ld.param.u32 	%r2123, [_ZN3cub18CUB_300001_SM_10006detail10radix_sort29DeviceRadixSortOnesweepKernelINS1_5radix10policy_hubIiiyE10Policy1000ELNS0_9SortOrderE0EiiyiiNS1_21identity_decomposer_tEEEvPT5_SB_PT3_PKSC_PT1_PKSG_PT2_PKSK_T4_iiT6__param_9];
	ld.shared.u32 	%r1777, [%r350+15360];
	shr.u32 	%r1778, %r1777, %r2123;
	and.b32  	%r1779, %r1778, %r221;
	shl.b32 	%r1780, %r1779, 3;
	add.s32 	%r1782, %r783, %r1780;
	ld.shared.u64 	%rd221, [%r1782+26112];
	xor.b32  	%r1783, %r1777, -2147483648;
	add.s64 	%rd222, %rd221, %rd9;
	shl.b64 	%rd223, %rd222, 2;
	add.s64 	%rd224, %rd22, %rd223;
	st.global.u32 	[%rd224+15360], %r1783;
$L__BB11_247:
	bar.warp.sync 	-1;
	add.s32 	%r1784, %r1, 4224;
	setp.ge.s32 	%p163, %r1784, %r351;
	@%p163 bra 	$L__BB11_249;
	ld.param.u32 	%r2124, [_ZN3cub18CUB_300001_SM_10006detail10radix_sort29DeviceRadixSortOnesweepKernelINS1_5radix10policy_hubIiiyE10Policy1000ELNS0_9SortOrderE0EiiyiiNS1_21identity_decomposer_tEEEvPT5_SB_PT3_PKSC_PT1_PKSG_PT2_PKSK_T4_iiT6__param_9];
	ld.shared.u32 	%r1785, [%r350+16896];
	shr.u32 	%r1786, %r1785, %r2124;
	and.b32  	%r1787, %r1786, %r221;
	shl.b32 	%r1788, %r1787, 3;
	add.s32 	%r1790, %r783, %r1788;
	ld.shared.u64 	%rd225, [%r1790+26112];
	xor.b32  	%r1791, %r1785, -2147483648;
	add.s64 	%rd226, %rd225, %rd9;
	shl.b64 	%rd227, %rd226, 2;
	add.s64 	%rd228, %rd22, %rd227;
	st.global.u32 	[%rd228+16896], %r1791;
$L__BB11_249:
	bar.warp.sync 	-1;
	add.s32 	%r1792, %r1, 4608;
	setp.ge.s32 	%p164, %r1792, %r351;
	@%p164 bra 	$L__BB11_251;
	ld.param.u32 	%r2125, [_ZN3cub18CUB_300001_SM_10006detail10radix_sort29DeviceRadixSortOnesweepKernelINS1_5radix10policy_hubIiiyE10Policy1000ELNS0_9SortOrderE0EiiyiiNS1_21identity_decomposer_tEEEvPT5_SB_PT3_PKSC_PT1_PKSG_PT2_PKSK_T4_iiT6__param_9];
	ld.shared.u32 	%r1793, [%r350+18432];
	shr.u32 	%r1794, %r1793, %r2125;
	and.b32  	%r1795, %r1794, %r221;
	shl.b32 	%r1796, %r1795, 3;
	add.s32 	%r1798, %r783, %r1796;
	ld.shared.u64 	%rd229, [%r1798+26112];
	xor.b32  	%r1799, %r1793, -2147483648;
	add.s64 	%rd230, %rd229, %rd9;
	shl.b64 	%rd231, %rd230, 2;
	add.s64 	%rd232, %rd22, %rd231;
	st.global.u32 	[%rd232+18432], %r1799;
$L__BB11_251:
	bar.warp.sync 	-1;
	add.s32 	%r1800, %r1, 4992;
	setp.ge.s32 	%p165, %r1800, %r351;
	@%p165 bra 	$L__BB11_253;
	ld.param.u32 	%r2126, [_ZN3cub18CUB_300001_SM_10006detail10radix_sort29DeviceRadixSortOnesweepKernelINS1_5radix10policy_hubIiiyE10Policy1000ELNS0_9SortOrderE0EiiyiiNS1_21identity_decomposer_tEEEvPT5_SB_PT3_PKSC_PT1_PKSG_PT2_PKSK_T4_iiT6__param_9];
	ld.shared.u32 	%r1801, [%r350+19968];
	shr.u32 	%r1802, %r1801, %r2126;
	and.b32  	%r1803, %r1802, %r221;
	shl.b32 	%r1804, %r1803, 3;
	add.s32 	%r1806, %r783, %r1804;
	ld.shared.u64 	%rd233, [%r1806+26112];
	xor.b32  	%r1807, %r1801, -2147483648;
	add.s64 	%rd234, %rd233, %rd9;
	shl.b64 	%rd235, %rd234, 2;
	add.s64 	%rd236, %rd22, %rd235;
	st.global.u32 	[%rd236+19968], %r1807;
$L__BB11_253:
	bar.warp.sync 	-1;
	add.s32 	%r1808, %r1, 5376;
	setp.ge.s32 	%p166, %r1808, %r351;
	@%p166 bra 	$L__BB11_255;
	ld.param.u32 	%r2127, [_ZN3cub18CUB_300001_SM_10006detail10radix_sort29DeviceRadixSortOnesweepKernelINS1_5radix10policy_hubIiiyE10Policy1000ELNS0_9SortOrderE0EiiyiiNS1_21identity_decomposer_tEEEvPT5_SB_PT3_PKSC_PT1_PKSG_PT2_PKSK_T4_iiT6__param_9];
	ld.shared.u32 	%r1809, [%r350+21504];
	shr.u32 	%r1810, %r1809, %r2127;
	and.b32  	%r1811, %r1810, %r221;
	shl.b32 	%r1812, %r1811, 3;
	add.s32 	%r1814, %r783, %r1812;
	ld.shared.u64 	%rd237, [%r1814+26112];
	xor.b32  	%r1815, %r1809, -2147483648;
	add.s64 	%rd238, %rd237, %rd9;
	shl.b64 	%rd239, %rd238, 2;
	add.s64 	%rd240, %rd22, %rd239;
	st.global.u32 	[%rd240+21504], %r1815;
$L__BB11_255:
	bar.warp.sync 	-1;
	add.s32 	%r1816, %r1, 5760;
	setp.ge.s32 	%p167, %r1816, %r351;
	@%p167 bra 	$L__BB11_257;
	ld.param.u32 	%r2128, [_ZN3cub18CUB_300001_SM_10006detail10radix_sort29DeviceRadixSortOnesweepKernelINS1_5radix10policy_hubIiiyE10Policy1000ELNS0_9SortOrderE0EiiyiiNS1_21identity_decomposer_tEEEvPT5_SB_PT3_PKSC_PT1_PKSG_PT2_PKSK_T4_iiT6__param_9];
	ld.shared.u32 	%r1817, [%r350+23040];
	shr.u32 	%r1818, %r1817, %r2128;
	and.b32  	%r1819, %r1818, %r221;
	shl.b32 	%r1820, %r1819, 3;
	add.s32 	%r1822, %r783, %r1820;
	ld.shared.u64 	%rd241, [%r1822+26112];
	xor.b32  	%r1823, %r1817, -2147483648;
	add.s64 	%rd242, %rd241, %rd9;
	shl.b64 	%rd243, %rd242, 2;
	add.s64 	%rd244, %rd22, %rd243;
	st.global.u32 	[%rd244+23040], %r1823;
$L__BB11_257:
	bar.warp.sync 	-1;
	or.b32  	%r1824, %r1, 6144;
	setp.ge.s32 	%p168, %r1824, %r351;
	@%p168 bra 	$L__BB11_259;
	ld.param.u32 	%r2129, [_ZN3cub18CUB_300001_SM_10006detail10radix_sort29DeviceRadixSortOnesweepKernelINS1_5radix10policy_hubIiiyE10Policy1000ELNS0_9SortOrderE0EiiyiiNS1_21identity_decomposer_tEEEvPT5_SB_PT3_PKSC_PT1_PKSG_PT2_PKSK_T4_iiT6__param_9];
	ld.shared.u32 	%r1825, [%r350+24576];
	shr.u32 	%r1826, %r1825, %r2129;
	and.b32  	%r1827, %r1826, %r221;
	shl.b32 	%r1828, %r1827, 3;
	add.s32 	%r1830, %r783, %r1828;
	ld.shared.u64 	%rd245, [%r1830+26112];
	xor.b32  	%r1831, %r1825, -2147483648;
	add.s64 	%rd246, %rd245, %rd9;
	shl.b64 	%rd247, %rd246, 2;
	add.s64 	%rd248, %rd22, %rd247;
	st.global.u32 	[%rd248+24576], %r1831;
$L__BB11_259:
	bar.warp.sync 	-1;
$L__BB11_260:
	ld.param.u32 	%r2130, [_ZN3cub18CUB_300001_SM_10006detail10radix_sort29DeviceRadixSortOnesweepKernelINS1_5radix10policy_hubIiiyE10Policy1000ELNS0_9SortOrderE0EiiyiiNS1_21identity_decomposer_tEEEvPT5_SB_PT3_PKSC_PT1_PKSG_PT2_PKSK_T4_iiT6__param_9];
	ld.param.u32 	%r2090, [_ZN3cub18CUB_300001_SM_10006detail10radix_sort29DeviceRadixSortOnesweepKernelINS1_5radix10policy_hubIiiyE10Policy1000ELNS0_9SortOrderE0EiiyiiNS1_21identity_decomposer_tEEEvPT5_SB_PT3_PKSC_PT1_PKSG_PT2_PKSK_T4_iiT6__param_8];
	setp.gt.s32 	%p169, %r349, %r2090;
	ld.shared.u32 	%r1832, [%r350];
	shr.u32 	%r1833, %r1832, %r2130;
	and.b32  	%r352, %r1833, %r221;
	ld.shared.u32 	%r1834, [%r350+1536];
	shr.u32 	%r1835, %r1834, %r2130;
	and.b32  	%r353, %r1835, %r221;
	ld.shared.u32 	%r1836, [%r350+3072];
	shr.u32 	%r1837, %r1836, %r2130;
	and.b32  	%r354, %r1837, %r221;
	ld.shared.u32 	%r1838, [%r350+4608];
	shr.u32 	%r1839, %r1838, %r2130;
	and.b32  	%r355, %r1839, %r221;
	ld.shared.u32 	%r1840, [%r350+6144];
	shr.u32 	%r1841, %r1840, %r2130;
	and.b32  	%r356, %r1841, %r221;
	ld.shared.u32 	%r1842, [%r350+7680];
	shr.u32 	%r1843, %r1842, %r2130;
	and.b32  	%r357, %r1843, %r221;
	ld.shared.u32 	%r1844, [%r350+9216];
	shr.u32 	%r1845, %r1844, %r2130;
	and.b32  	%r358, %r1845, %r221;
	ld.shared.u32 	%r1846, [%r350+10752];
	shr.u32 	%r1847, %r1846, %r2130;
	and.b32  	%r359, %r1847, %r221;
	ld.shared.u32 	%r1848, [%r350+12288];
	shr.u32 	%r1849, %r1848, %r2130;
	and.b32  	%r360, %r1849, %r221;
	ld.shared.u32 	%r1850, [%r350+13824];
	shr.u32 	%r1851, %r1850, %r2130;
	and.b32  	%r361, %r1851, %r221;
	ld.shared.u32 	%r1852, [%r350+15360];
	shr.u32 	%r1853, %r1852, %r2130;
	and.b32  	%r362, %r1853, %r221;
	ld.shared.u32 	%r1854, [%r350+16896];
	shr.u32 	%r1855, %r1854, %r2130;
	and.b32  	%r363, %r1855, %r221;
	ld.shared.u32 	%r1856, [%r350+18432];
	shr.u32 	%r1857, %r1856, %r2130;
	and.b32  	%r364, %r1857, %r221;
	ld.shared.u32 	%r1858, [%r350+19968];
	shr.u32 	%r1859, %r1858, %r2130;
	and.b32  	%r365, %r1859, %r221;
	ld.shared.u32 	%r1860, [%r350+21504];
	shr.u32 	%r1861, %r1860, %r2130;
	and.b32  	%r366, %r1861, %r221;
	ld.shared.u32 	%r1862, [%r350+23040];
	shr.u32 	%r1863, %r1862, %r2130;
	and.b32  	%r367, %r1863, %r221;
	ld.shared.u32 	%r1864, [%r350+24576];
	shr.u32 	%r1865, %r1864, %r2130;
	and.b32  	%r368, %r1865, %r221;
	@%p169 bra 	$L__BB11_262;
	ld.param.u64 	%rd443, [_ZN3cub18CUB_300001_SM_10006detail10radix_sort29DeviceRadixSortOnesweepKernelINS1_5radix10policy_hubIiiyE10Policy1000ELNS0_9SortOrderE0EiiyiiNS1_21identity_decomposer_tEEEvPT5_SB_PT3_PKSC_PT1_PKSG_PT2_PKSK_T4_iiT6__param_7];
	cvta.to.global.u64 	%rd249, %rd443;
	and.b32  	%r1869, %r1, 31;
	or.b32  	%r1870, %r647, %r1869;
	cvt.u64.u32 	%rd250, %r1870;
	mul.lo.s32 	%r1871, %r3, 6528;
	cvt.s64.s32 	%rd251, %r1871;
	add.s64 	%rd252, %rd250, %rd251;
	shl.b64 	%rd253, %rd252, 2;
	add.s64 	%rd254, %rd249, %rd253;
	ld.global.u32 	%r2266, [%rd254];
	ld.global.u32 	%r2267, [%rd254+128];
	ld.global.u32 	%r2268, [%rd254+256];
	ld.global.u32 	%r2269, [%rd254+384];
	ld.global.u32 	%r2270, [%rd254+512];
	ld.global.u32 	%r2271, [%rd254+640];
	ld.global.u32 	%r2272, [%rd254+768];
	ld.global.u32 	%r2273, [%rd254+896];
	ld.global.u32 	%r2274, [%rd254+1024];
	ld.global.u32 	%r2275, [%rd254+1152];
	ld.global.u32 	%r2276, [%rd254+1280];
	ld.global.u32 	%r2277, [%rd254+1408];
	ld.global.u32 	%r2278, [%rd254+1536];
	ld.global.u32 	%r2279, [%rd254+1664];
	ld.global.u32 	%r2280, [%rd254+1792];
	ld.global.u32 	%r2281, [%rd254+1920];
	ld.global.u32 	%r2282, [%rd254+2048];
	bra.uni 	$L__BB11_296;
$L__BB11_262:
	ld.param.u32 	%r2091, [_ZN3cub18CUB_300001_SM_10006detail10radix_sort29DeviceRadixSortOnesweepKernelINS1_5radix10policy_hubIiiyE10Policy1000ELNS0_9SortOrderE0EiiyiiNS1_21identity_decomposer_tEEEvPT5_SB_PT3_PKSC_PT1_PKSG_PT2_PKSK_T4_iiT6__param_8];
	ld.param.u64 	%rd444, [_ZN3cub18CUB_300001_SM_10006detail10radix_sort29DeviceRadixSortOnesweepKernelINS1_5radix10policy_hubIiiyE10Policy1000ELNS0_9SortOrderE0EiiyiiNS1_21identity_decomposer_tEEEvPT5_SB_PT3_PKSC_PT1_PKSG_PT2_PKSK_T4_iiT6__param_7];
	cvta.to.global.u64 	%rd255, %rd444;
	add.s64 	%rd23, %rd255, %rd63;
	cvt.u32.u64 	%r1874, %rd7;
	sub.s32 	%r386, %r2091, %r649;
	setp.ge.s32 	%p170, %r1874, %r386;
	@%p170 bra 	$L__BB11_264;
	ld.global.u32 	%r2266, [%rd23];
$L__BB11_264:
	add.s32 	%r1877, %r1874, 32;
	setp.ge.s32 	%p171, %r1877, %r386;
	@%p171 bra 	$L__BB11_266;
	ld.global.u32 	%r2267, [%rd23+128];
$L__BB11_266:
	add.s32 	%r1880, %r1874, 64;
	setp.ge.s32 	%p172, %r1880, %r386;
	@%p172 bra 	$L__BB11_268;
	ld.global.u32 	%r2268, [%rd23+256];
$L__BB11_268:
	add.s32 	%r1883, %r1874, 96;
	setp.ge.s32 	%p173, %r1883, %r386;
	@%p173 bra 	$L__BB11_270;
	ld.global.u32 	%r2269, [%rd23+384];
$L__BB11_270:
	add.s32 	%r1886, %r1874, 128;
	setp.ge.s32 	%p174, %r1886, %r386;
	@%p174 bra 	$L__BB11_272;
	ld.global.u32 	%r2270, [%rd23+512];
$L__BB11_272:
	add.s32 	%r1889, %r1874, 160;
	setp.ge.s32 	%p175, %r1889, %r386;
	@%p175 bra 	$L__BB11_274;
	ld.global.u32 	%r2271, [%rd23+640];
$L__BB11_274:
	add.s32 	%r1892, %r1874, 192;
	setp.ge.s32 	%p176, %r1892, %r386;
	@%p176 bra 	$L__BB11_276;
	ld.global.u32 	%r2272, [%rd23+768];
$L__BB11_276:
	add.s32 	%r1895, %r1874, 224;
	setp.ge.s32 	%p177, %r1895, %r386;
	@%p177 bra 	$L__BB11_278;
	ld.param.u64 	%rd445, [_ZN3cub18CUB_300001_SM_10006detail10radix_sort29DeviceRadixSortOnesweepKernelINS1_5radix10policy_hubIiiyE10Policy1000ELNS0_9SortOrderE0EiiyiiNS1_21identity_decomposer_tEEEvPT5_SB_PT3_PKSC_PT1_PKSG_PT2_PKSK_T4_iiT6__param_7];
	cvta.to.global.u64 	%rd259, %rd445;
	cvt.s64.s32 	%rd260, %r649;
	add.s64 	%rd261, %rd7, %rd260;
	shl.b64 	%rd262, %rd261, 2;
	add.s64 	%rd263, %rd259, %rd262;
	ld.global.u32 	%r2273, [%rd263+896];
$L__BB11_278:
	add.s32 	%r1899, %r1874, 256;
	setp.ge.s32 	%p178, %r1899, %r386;
	@%p178 bra 	$L__BB11_280;
	ld.param.u64 	%rd446, [_ZN3cub18CUB_300001_SM_10006detail10radix_sort29DeviceRadixSortOnesweepKernelINS1_5radix10policy_hubIiiyE10Policy1000ELNS0_9SortOrderE0EiiyiiNS1_21identity_decomposer_tEEEvPT5_SB_PT3_PKSC_PT1_PKSG_PT2_PKSK_T4_iiT6__param_7];
	cvta.to.global.u64 	%rd264, %rd446;
	cvt.s64.s32 	%rd265, %r649;
	add.s64 	%rd266, %rd7, %rd265;
	shl.b64 	%rd267, %rd266, 2;
	add.s64 	%rd268, %rd264, %rd267;
	ld.global.u32 	%r2274, [%rd268+1024];
$L__BB11_280:
	add.s32 	%r1903, %r1874, 288;
	setp.ge.s32 	%p179, %r1903, %r386;
	@%p179 bra 	$L__BB11_282;
	ld.param.u64 	%rd447, [_ZN3cub18CUB_300001_SM_10006detail10radix_sort29DeviceRadixSortOnesweepKernelINS1_5radix10policy_hubIiiyE10Policy1000ELNS0_9SortOrderE0EiiyiiNS1_21identity_decomposer_tEEEvPT5_SB_PT3_PKSC_PT1_PKSG_PT2_PKSK_T4_iiT6__param_7];
	cvta.to.global.u64 	%rd269, %rd447;
	cvt.s64.s32 	%rd270, %r649;
	add.s64 	%rd271, %rd7, %rd270;
	shl.b64 	%rd272, %rd271, 2;
	add.s64 	%rd273, %rd269, %rd272;
	ld.global.u32 	%r2275, [%rd273+1152];
$L__BB11_282:
	add.s32 	%r1907, %r1874, 320;
	setp.ge.s32 	%p180, %r1907, %r386;
	@%p180 bra 	$L__BB11_284;
	ld.param.u64 	%rd448, [_ZN3cub18CUB_300001_SM_10006detail10radix_sort29DeviceRadixSortOnesweepKernelINS1_5radix10policy_hubIiiyE10Policy1000ELNS0_9SortOrderE0EiiyiiNS1_21identity_decomposer_tEEEvPT5_SB_PT3_PKSC_PT1_PKSG_PT2_PKSK_T4_iiT6__param_7];
	cvta.to.global.u64 	%rd274, %rd448;
	cvt.s64.s32 	%rd275, %r649;
	add.s64 	%rd276, %rd7, %rd275;
	shl.b64 	%rd277, %rd276, 2;
	add.s64 	%rd278, %rd274, %rd277;
	ld.global.u32 	%r2276, [%rd278+1280];
$L__BB11_284:
	add.s32 	%r1911, %r1874, 352;
	setp.ge.s32 	%p181, %r1911, %r386;
	@%p181 bra 	$L__BB11_286;
	ld.param.u64 	%rd449, [_ZN3cub18CUB_300001_SM_10006detail10radix_sort29DeviceRadixSortOnesweepKernelINS1_5radix10policy_hubIiiyE10Policy1000ELNS0_9SortOrderE0EiiyiiNS1_21identity_decomposer_tEEEvPT5_SB_PT3_PKSC_PT1_PKSG_PT2_PKSK_T4_iiT6__param_7];
	cvta.to.global.u64 	%rd279, %rd449;
	mul.lo.s32 	%r1912, %r3, 6528;
	cvt.s64.s32 	%rd280, %r1912;
	add.s64 	%rd281, %rd7, %rd280;
	shl.b64 	%rd282, %rd281, 2;
	add.s64 	%rd283, %rd279, %rd282;
	ld.global.u32 	%r2277, [%rd283+1408];
$L__BB11_286:
	add.s32 	%r1915, %r1874, 384;
	setp.ge.s32 	%p182, %r1915, %r386;
	@%p182 bra 	$L__BB11_288;
	ld.param.u64 	%rd450, [_ZN3cub18CUB_300001_SM_10006detail10radix_sort29DeviceRadixSortOnesweepKernelINS1_5radix10policy_hubIiiyE10Policy1000ELNS0_9SortOrderE0EiiyiiNS1_21identity_decomposer_tEEEvPT5_SB_PT3_PKSC_PT1_PKSG_PT2_PKSK_T4_iiT6__param_7];
	cvta.to.global.u64 	%rd284, %rd450;
	mul.lo.s32 	%r1916, %r3, 6528;
	cvt.s64.s32 	%rd285, %r1916;
	add.s64 	%rd286, %rd7, %rd285;
	shl.b64 	%rd287, %rd286, 2;
	add.s64 	%rd288, %rd284, %rd287;
	ld.global.u32 	%r2278, [%rd288+1536];
$L__BB11_288:
	cvt.u32.u64 	%r1918, %rd7;
	add.s32 	%r1919, %r1918, 416;
	setp.ge.s32 	%p183, %r1919, %r386;
	@%p183 bra 	$L__BB11_290;
	ld.param.u64 	%rd451, [_ZN3cub18CUB_300001_SM_10006detail10radix_sort29DeviceRadixSortOnesweepKernelINS1_5radix10policy_hubIiiyE10Policy1000ELNS0_9SortOrderE0EiiyiiNS1_21identity_decomposer_tEEEvPT5_SB_PT3_PKSC_PT1_PKSG_PT2_PKSK_T4_iiT6__param_7];
	cvta.to.global.u64 	%rd289, %rd451;
	mul.lo.s32 	%r1920, %r3, 6528;
	cvt.s64.s32 	%rd290, %r1920;
	add.s64 	%rd291, %rd7, %rd290;
	shl.b64 	%rd292, %rd291, 2;
	add.s64 	%rd293, %rd289, %rd292;
	ld.global.u32 	%r2279, [%rd293+1664];
$L__BB11_290:
	cvt.u32.u64 	%r1922, %rd7;
	add.s32 	%r1923, %r1922, 448;
	setp.ge.s32 	%p184, %r1923, %r386;
	@%p184 bra 	$L__BB11_292;
	ld.param.u64 	%rd452, [_ZN3cub18CUB_300001_SM_10006detail10radix_sort29DeviceRadixSortOnesweepKernelINS1_5radix10policy_hubIiiyE10Policy1000ELNS0_9SortOrderE0EiiyiiNS1_21identity_decomposer_tEEEvPT5_SB_PT3_PKSC_PT1_PKSG_PT2_PKSK_T4_iiT6__param_7];
	cvta.to.global.u64 	%rd294, %rd452;
	mul.lo.s32 	%r1924, %r3, 6528;
	cvt.s64.s32 	%rd295, %r1924;
	add.s64 	%rd296, %rd7, %rd295;
	shl.b64 	%rd297, %rd296, 2;
	add.s64 	%rd298, %rd294, %rd297;
	ld.global.u32 	%r2280, [%rd298+1792];
$L__BB11_292:
	cvt.u32.u64 	%r1926, %rd7;
	add.s32 	%r1927, %r1926, 480;
	setp.ge.s32 	%p185, %r1927, %r386;
	@%p185 bra 	$L__BB11_294;
	ld.param.u64 	%rd453, [_ZN3cub18CUB_300001_SM_10006detail10radix_sort29DeviceRadixSortOnesweepKernelINS1_5radix10policy_hubIiiyE10Policy1000ELNS0_9SortOrderE0EiiyiiNS1_21identity_decomposer_tEEEvPT5_SB_PT3_PKSC_PT1_PKSG_PT2_PKSK_T4_iiT6__param_7];
	cvta.to.global.u64 	%rd299, %rd453;
	mul.lo.s32 	%r1928, %r3, 6528;
	cvt.s64.s32 	%rd300, %r1928;
	add.s64 	%rd301, %rd7, %rd300;
	shl.b64 	%rd302, %rd301, 2;
	add.s64 	%rd303, %rd299, %rd302;
	ld.global.u32 	%r2281, [%rd303+1920];
$L__BB11_294:
	cvt.u32.u64 	%r1930, %rd7;
	add.s32 	%r1931, %r1930, 512;
	setp.ge.s32 	%p186, %r1931, %r386;
	@%p186 bra 	$L__BB11_296;
	ld.param.u64 	%rd454, [_ZN3cub18CUB_300001_SM_10006detail10radix_sort29DeviceRadixSortOnesweepKernelINS1_5radix10policy_hubIiiyE10Policy1000ELNS0_9SortOrderE0EiiyiiNS1_21identity_decomposer_tEEEvPT5_SB_PT3_PKSC_PT1_PKSG_PT2_PKSK_T4_iiT6__param_7];
	cvta.to.global.u64 	%rd304, %rd454;
	mov.u32 	%r1932, %tid.x;
	and.b32  	%r1933, %r1932, 992;
	mul.lo.s32 	%r1934, %r1933, 17;
	and.b32  	%r1935, %r1932, 31;
	or.b32  	%r1936, %r1934, %r1935;
	cvt.u64.u32 	%rd305, %r1936;
	mul.lo.s32 	%r1937, %r3, 6528;
	cvt.s64.s32 	%rd306, %r1937;
	add.s64 	%rd307, %rd305, %rd306;
	shl.b64 	%rd308, %rd307, 2;
	add.s64 	%rd309, %rd304, %rd308;
	ld.global.u32 	%r2282, [%rd309+2048];
$L__BB11_296:
	ld.param.u32 	%r2092, [_ZN3cub18CUB_300001_SM_10006detail10radix_sort29DeviceRadixSortOnesweepKernelINS1_5radix10policy_hubIiiyE10Policy1000ELNS0_9SortOrderE0EiiyiiNS1_21identity_decomposer_tEEEvPT5_SB_PT3_PKSC_PT1_PKSG_PT2_PKSK_T4_iiT6__param_8];
	ld.param.u64 	%rd441, [_ZN3cub18CUB_300001_SM_10006detail10radix_sort29DeviceRadixSortOnesweepKernelINS1_5radix10policy_hubIiiyE10Policy1000ELNS0_9SortOrderE0EiiyiiNS1_21identity_decomposer_tEEEvPT5_SB_PT3_PKSC_PT1_PKSG_PT2_PKSK_T4_iiT6__param_6];
	cvta.to.global.u64 	%rd24, %rd441;
	mov.u32 	%r437, %tid.x;
	cvt.u64.u32 	%rd25, %r437;
	shl.b32 	%r1938, %r437, 2;
	mov.u32 	%r1939, _ZZN3cub18CUB_300001_SM_10006detail10radix_sort29DeviceRadixSortOnesweepKernelINS1_5radix10policy_hubIiiyE10Policy1000ELNS0_9SortOrderE0EiiyiiNS1_21identity_decomposer_tEEEvPT5_SB_PT3_PKSC_PT1_PKSG_PT2_PKSK_T4_iiT6_E1s;
	add.s32 	%r438, %r1939, %r1938;
	mad.lo.s32 	%r1940, %r3, 6528, 6528;
	setp.gt.s32 	%p187, %r1940, %r2092;
	bar.sync 	0;
	st.shared.u32 	[%r323+-4], %r2266;
	st.shared.u32 	[%r324+-4], %r2267;
	st.shared.u32 	[%r325+-4], %r2268;
	st.shared.u32 	[%r326+-4], %r2269;
	st.shared.u32 	[%r327+-4], %r2270;
	st.shared.u32 	[%r328+-4], %r2271;
	st.shared.u32 	[%r329+-4], %r2272;
	st.shared.u32 	[%r330+-4], %r2273;
	st.shared.u32 	[%r331+-4], %r2274;
	st.shared.u32 	[%r332+-4], %r2275;
	st.shared.u32 	[%r333+-4], %r2276;
	st.shared.u32 	[%r334+-4], %r2277;
	st.shared.u32 	[%r335+-4], %r2278;
	st.shared.u32 	[%r336+-4], %r2279;
	st.shared.u32 	[%r337+-4], %r2280;
	st.shared.u32 	[%r338+-4], %r2281;
	st.shared.u32 	[%r339+-4], %r2282;
	bar.sync 	0;
	@%p187 bra 	$L__BB11_298;
	ld.shared.u32 	%r1941, [%r438];
	shl.b32 	%r1942, %r352, 3;
	add.s32 	%r1944, %r1939, 26112;
	add.s32 	%r1945, %r1944, %r1942;
	ld.shared.u64 	%rd310, [%r1945];
	add.s64 	%rd311, %rd310, %rd25;
	shl.b64 	%rd312, %rd311, 2;
	add.s64 	%rd313, %rd24, %rd312;
	st.global.u32 	[%rd313], %r1941;
	bar.warp.sync 	-1;
	ld.shared.u32 	%r1946, [%r438+1536];
	shl.b32 	%r1947, %r353, 3;
	add.s32 	%r1948, %r1944, %r1947;
	ld.shared.u64 	%rd314, [%r1948];
	add.s64 	%rd315, %rd314, %rd25;
	shl.b64 	%rd316, %rd315, 2;
	add.s64 	%rd317, %rd24, %rd316;
	st.global.u32 	[%rd317+1536], %r1946;
	bar.warp.sync 	-1;
	ld.shared.u32 	%r1949, [%r438+3072];
	shl.b32 	%r1950, %r354, 3;
	add.s32 	%r1951, %r1944, %r1950;
	ld.shared.u64 	%rd318, [%r1951];
	add.s64 	%rd319, %rd318, %rd25;
	shl.b64 	%rd320, %rd319, 2;
	add.s64 	%rd321, %rd24, %rd320;
	st.global.u32 	[%rd321+3072], %r1949;
	bar.warp.sync 	-1;
	ld.shared.u32 	%r1952, [%r438+4608];
	shl.b32 	%r1953, %r355, 3;
	add.s32 	%r1954, %r1944, %r1953;
	ld.shared.u64 	%rd322, [%r1954];
	add.s64 	%rd323, %rd322, %rd25;
	shl.b64 	%rd324, %rd323, 2;
	add.s64 	%rd325, %rd24, %rd324;
	st.global.u32 	[%rd325+4608], %r1952;
	bar.warp.sync 	-1;
	ld.shared.u32 	%r1955, [%r438+6144];
	shl.b32 	%r1956, %r356, 3;
	add.s32 	%r1957, %r1944, %r1956;
	ld.shared.u64 	%rd326, [%r1957];
	add.s64 	%rd327, %rd326, %rd25;
	shl.b64 	%rd328, %rd327, 2;
	add.s64 	%rd329, %rd24, %rd328;
	st.global.u32 	[%rd329+6144], %r1955;
	bar.warp.sync 	-1;
	ld.shared.u32 	%r1958, [%r438+7680];
	shl.b32 	%r1959, %r357, 3;
	add.s32 	%r1960, %r1944, %r1959;
	ld.shared.u64 	%rd330, [%r1960];
	add.s64 	%rd331, %rd330, %rd25;
	shl.b64 	%rd332, %rd331, 2;
	add.s64 	%rd333, %rd24, %rd332;
	st.global.u32 	[%rd333+7680], %r1958;
	bar.warp.sync 	-1;
	ld.shared.u32 	%r1961, [%r438+9216];
	shl.b32 	%r1962, %r358, 3;
	add.s32 	%r1963, %r1944, %r1962;
	ld.shared.u64 	%rd334, [%r1963];
	add.s64 	%rd335, %rd334, %rd25;
	shl.b64 	%rd336, %rd335, 2;
	add.s64 	%rd337, %rd24, %rd336;
	st.global.u32 	[%rd337+9216], %r1961;
	bar.warp.sync 	-1;
	ld.shared.u32 	%r1964, [%r438+10752];
	shl.b32 	%r1965, %r359, 3;
	add.s32 	%r1966, %r1944, %r1965;
	ld.shared.u64 	%rd338, [%r1966];
	add.s64 	%rd339, %rd338, %rd25;
	shl.b64 	%rd340, %rd339, 2;
	add.s64 	%rd341, %rd24, %rd340;
	st.global.u32 	[%rd341+10752], %r1964;
	bar.warp.sync 	-1;
	ld.shared.u32 	%r1967, [%r438+12288];
	shl.b32 	%r1968, %r360, 3;
	add.s32 	%r1969, %r1944, %r1968;
	ld.shared.u64 	%rd342, [%r1969];
	add.s64 	%rd343, %rd342, %rd25;
	shl.b64 	%rd344, %rd343, 2;
	add.s64 	%rd345, %rd24, %rd344;
	st.global.u32 	[%rd345+12288], %r1967;
	bar.warp.sync 	-1;
	ld.shared.u32 	%r1970, [%r438+13824];
	shl.b32 	%r1971, %r361, 3;
	add.s32 	%r1972, %r1944, %r1971;
	ld.shared.u64 	%rd346, [%r1972];
	add.s64 	%rd347, %rd346, %rd25;
	shl.b64 	%rd348, %rd347, 2;
	add.s64 	%rd349, %rd24, %rd348;
	st.global.u32 	[%rd349+13824], %r1970;
	bar.warp.sync 	-1;
	ld.shared.u32 	%r1973, [%r438+15360];
	shl.b32 	%r1974, %r362, 3;
	add.s32 	%r1975, %r1944, %r1974;
	ld.shared.u64 	%rd350, [%r1975];
	add.s64 	%rd351, %rd350, %rd25;
	shl.b64 	%rd352, %rd351, 2;
	add.s64 	%rd353, %rd24, %rd352;
	st.global.u32 	[%rd353+15360], %r1973;
	bar.warp.sync 	-1;
	ld.shared.u32 	%r1976, [%r438+16896];
	shl.b32 	%r1977, %r363, 3;
	add.s32 	%r1978, %r1944, %r1977;
	ld.shared.u64 	%rd354, [%r1978];
	add.s64 	%rd355, %rd354, %rd25;
	shl.b64 	%rd356, %rd355, 2;
	add.s64 	%rd357, %rd24, %rd356;
	st.global.u32 	[%rd357+16896], %r1976;
	bar.warp.sync 	-1;
	ld.shared.u32 	%r1979, [%r438+18432];
	shl.b32 	%r1980, %r364, 3;
	add.s32 	%r1981, %r1944, %r1980;
	ld.shared.u64 	%rd358, [%r1981];
	add.s64 	%rd359, %rd358, %rd25;
	shl.b64 	%rd360, %rd359, 2;
	add.s64 	%rd361, %rd24, %rd360;
	st.global.u32 	[%rd361+18432], %r1979;
	bar.warp.sync 	-1;
	ld.shared.u32 	%r1982, [%r438+19968];
	shl.b32 	%r1983, %r365, 3;
	add.s32 	%r1984, %r1944, %r1983;
	ld.shared.u64 	%rd362, [%r1984];
	add.s64 	%rd363, %rd362, %rd25;
	shl.b64 	%rd364, %rd363, 2;
	add.s64 	%rd365, %rd24, %rd364;
	st.global.u32 	[%rd365+19968], %r1982;
	bar.warp.sync 	-1;
	ld.shared.u32 	%r1985, [%r438+21504];
	shl.b32 	%r1986, %r366, 3;
	add.s32 	%r1987, %r1944, %r1986;
	ld.shared.u64 	%rd366, [%r1987];
	add.s64 	%rd367, %rd366, %rd25;
	shl.b64 	%rd368, %rd367, 2;
	add.s64 	%rd369, %rd24, %rd368;
	st.global.u32 	[%rd369+21504], %r1985;
	bar.warp.sync 	-1;
	ld.shared.u32 	%r1988, [%r438+23040];
	shl.b32 	%r1989, %r367, 3;
	add.s32 	%r1990, %r1944, %r1989;
	ld.shared.u64 	%rd370, [%r1990];
	add.s64 	%rd371, %rd370, %rd25;
	shl.b64 	%rd372, %rd371, 2;
	add.s64 	%rd373, %rd24, %rd372;
	st.global.u32 	[%rd373+23040], %r1988;
	bar.warp.sync 	-1;
	ld.shared.u32 	%r1991, [%r438+24576];
	shl.b32 	%r1992, %r368, 3;
	add.s32 	%r1993, %r1944, %r1992;
	ld.shared.u64 	%rd374, [%r1993];
	add.s64 	%rd375, %rd374, %rd25;
	shl.b64 	%rd376, %rd375, 2;
	add.s64 	%rd377, %rd24, %rd376;
	st.global.u32 	[%rd377+24576], %r1991;
	bar.warp.sync 	-1;
	bra.uni 	$L__BB11_333;
$L__BB11_298:
	ld.param.u32 	%r2093, [_ZN3cub18CUB_300001_SM_10006detail10radix_sort29DeviceRadixSortOnesweepKernelINS1_5radix10policy_hubIiiyE10Policy1000ELNS0_9SortOrderE0EiiyiiNS1_21identity_decomposer_tEEEvPT5_SB_PT3_PKSC_PT1_PKSG_PT2_PKSK_T4_iiT6__param_8];
	mad.lo.s32 	%r439, %r3, -6528, %r2093;
	shl.b32 	%r1994, %r352, 3;
	add.s32 	%r1996, %r1939, %r1994;
	ld.shared.u64 	%rd26, [%r1996+26112];
	setp.ge.s32 	%p188, %r437, %r439;
	@%p188 bra 	$L__BB11_300;
	ld.shared.u32 	%r1997, [%r438];
	add.s64 	%rd378, %rd26, %rd25;
	shl.b64 	%rd379, %rd378, 2;
	add.s64 	%rd380, %rd24, %rd379;
	st.global.u32 	[%rd380], %r1997;
$L__BB11_300:
	bar.warp.sync 	-1;
	shl.b32 	%r1998, %r353, 3;
	add.s32 	%r2000, %r1939, %r1998;
	ld.shared.u64 	%rd27, [%r2000+26112];
	add.s32 	%r2001, %r437, 384;
	setp.ge.s32 	%p189, %r2001, %r439;
	@%p189 bra 	$L__BB11_302;
	ld.shared.u32 	%r2002, [%r438+1536];
	add.s64 	%rd381, %rd27, %rd25;
	shl.b64 	%rd382, %rd381, 2;
	add.s64 	%rd383, %rd24, %rd382;
	st.global.u32 	[%rd383+1536], %r2002;
$L__BB11_302:
	bar.warp.sync 	-1;
	shl.b32 	%r2003, %r354, 3;
	add.s32 	%r2005, %r1939, %r2003;
	ld.shared.u64 	%rd28, [%r2005+26112];
	add.s32 	%r2006, %r437, 768;
	setp.ge.s32 	%p190, %r2006, %r439;
	@%p190 bra 	$L__BB11_304;
	ld.shared.u32 	%r2007, [%r438+3072];
	add.s64 	%rd384, %rd28, %rd25;
	shl.b64 	%rd385, %rd384, 2;
	add.s64 	%rd386, %rd24, %rd385;
	st.global.u32 	[%rd386+3072], %r2007;
$L__BB11_304:
	bar.warp.sync 	-1;
	shl.b32 	%r2008, %r355, 3;
	add.s32 	%r2010, %r1939, %r2008;
	ld.shared.u64 	%rd29, [%r2010+26112];
	add.s32 	%r2011, %r437, 1152;
	setp.ge.s32 	%p191, %r2011, %r439;
	@%p191 bra 	$L__BB11_306;
	ld.shared.u32 	%r2012, [%r438+4608];
	add.s64 	%rd387, %rd29, %rd25;
	shl.b64 	%rd388, %rd387, 2;
	add.s64 	%rd389, %rd24, %rd388;
	st.global.u32 	[%rd389+4608], %r2012;
$L__BB11_306:
	bar.warp.sync 	-1;
	shl.b32 	%r2013, %r356, 3;
	add.s32 	%r2015, %r1939, %r2013;
	ld.shared.u64 	%rd30, [%r2015+26112];
	add.s32 	%r2016, %r437, 1536;
	setp.ge.s32 	%p192, %r2016, %r439;
	@%p192 bra 	$L__BB11_308;
	ld.shared.u32 	%r2017, [%r438+6144];
	add.s64 	%rd390, %rd30, %rd25;
	shl.b64 	%rd391, %rd390, 2;
	add.s64 	%rd392, %rd24, %rd391;
	st.global.u32 	[%rd392+6144], %r2017;
$L__BB11_308:
	bar.warp.sync 	-1;
	shl.b32 	%r2018, %r357, 3;
	add.s32 	%r2020, %r1939, %r2018;
	ld.shared.u64 	%rd31, [%r2020+26112];
	add.s32 	%r2021, %r437, 1920;
	setp.ge.s32 	%p193, %r2021, %r439;
	@%p193 bra 	$L__BB11_310;
	ld.shared.u32 	%r2022, [%r438+7680];
	add.s64 	%rd393, %rd31, %rd25;
	shl.b64 	%rd394, %rd393, 2;
	add.s64 	%rd395, %rd24, %rd394;
	st.global.u32 	[%rd395+7680], %r2022;
$L__BB11_310:
	bar.warp.sync 	-1;
	shl.b32 	%r2023, %r358, 3;
	add.s32 	%r2025, %r1939, %r2023;
	ld.shared.u64 	%rd32, [%r2025+26112];
	add.s32 	%r2026, %r437, 2304;
	setp.ge.s32 	%p194, %r2026, %r439;
	@%p194 bra 	$L__BB11_312;
	ld.shared.u32 	%r2027, [%r438+9216];
	add.s64 	%rd396, %rd32, %rd25;
	shl.b64 	%rd397, %rd396, 2;
	add.s64 	%rd398, %rd24, %rd397;
	st.global.u32 	[%rd398+9216], %r2027;
$L__BB11_312:
	bar.warp.sync 	-1;
	shl.b32 	%r2028, %r359, 3;
	add.s32 	%r2030, %r1939, %r2028;
	ld.shared.u64 	%rd33, [%r2030+26112];
	add.s32 	%r2031, %r437, 2688;
	setp.ge.s32 	%p195, %r2031, %r439;
	@%p195 bra 	$L__BB11_314;
	ld.shared.u32 	%r2032, [%r438+10752];
	add.s64 	%rd399, %rd33, %rd25;
	shl.b64 	%rd400, %rd399, 2;
	add.s64 	%rd401, %rd24, %rd400;
	st.global.u32 	[%rd401+10752], %r2032;
$L__BB11_314:
	bar.warp.sync 	-1;
	shl.b32 	%r2033, %r360, 3;
	add.s32 	%r2035, %r1939, %r2033;
	ld.shared.u64 	%rd34, [%r2035+26112];
	or.b32  	%r2036, %r437, 3072;
	setp.ge.s32 	%p196, %r2036, %r439;
	@%p196 bra 	$L__BB11_316;
	ld.shared.u32 	%r2037, [%r438+12288];
	add.s64 	%rd402, %rd34, %rd25;
	shl.b64 	%rd403, %rd402, 2;
	add.s64 	%rd404, %rd24, %rd403;
	st.global.u32 	[%rd404+12288], %r2037;
$L__BB11_316:
	bar.warp.sync 	-1;
	shl.b32 	%r2038, %r361, 3;
	add.s32 	%r2040, %r1939, %r2038;
	ld.shared.u64 	%rd35, [%r2040+26112];
	add.s32 	%r2041, %r437, 3456;
	setp.ge.s32 	%p197, %r2041, %r439;
	@%p197 bra 	$L__BB11_318;
	ld.shared.u32 	%r2042, [%r438+13824];
	add.s64 	%rd405, %rd35, %rd25;
	shl.b64 	%rd406, %rd405, 2;
	add.s64 	%rd407, %rd24, %rd406;
	st.global.u32 	[%rd407+13824], %r2042;
$L__BB11_318:
	bar.warp.sync 	-1;
	shl.b32 	%r2043, %r362, 3;
	add.s32 	%r2045, %r1939, %r2043;
	ld.shared.u64 	%rd36, [%r2045+26112];
	add.s32 	%r2046, %r437, 3840;
	setp.ge.s32 	%p198, %r2046, %r439;
	@%p198 bra 	$L__BB11_320;
	ld.shared.u32 	%r2047, [%r438+15360];
	add.s64 	%rd408, %rd36, %rd25;
	shl.b64 	%rd409, %rd408, 2;
	add.s64 	%rd410, %rd24, %rd409;
	st.global.u32 	[%rd410+15360], %r2047;
$L__BB11_320:
	bar.warp.sync 	-1;
	shl.b32 	%r2048, %r363, 3;
	add.s32 	%r2050, %r1939, %r2048;
	ld.shared.u64 	%rd37, [%r2050+26112];
	add.s32 	%r2051, %r437, 4224;
	setp.ge.s32 	%p199, %r2051, %r439;
	@%p199 bra 	$L__BB11_322;
	ld.shared.u32 	%r2052, [%r438+16896];
	add.s64 	%rd411, %rd37, %rd25;
	shl.b64 	%rd412, %rd411, 2;
	add.s64 	%rd413, %rd24, %rd412;
	st.global.u32 	[%rd413+16896], %r2052;
$L__BB11_322:
	bar.warp.sync 	-1;
	shl.b32 	%r2053, %r364, 3;
	add.s32 	%r2055, %r1939, %r2053;
	ld.shared.u64 	%rd38, [%r2055+26112];
	add.s32 	%r2056, %r437, 4608;
	setp.ge.s32 	%p200, %r2056, %r439;
	@%p200 bra 	$L__BB11_324;
	ld.shared.u32 	%r2057, [%r438+18432];
	add.s64 	%rd414, %rd38, %rd25;
	shl.b64 	%rd415, %rd414, 2;
	add.s64 	%rd416, %rd24, %rd415;
	st.global.u32 	[%rd416+18432], %r2057;
$L__BB11_324:
	bar.warp.sync 	-1;
	shl.b32 	%r2058, %r365, 3;
	add.s32 	%r2060, %r1939, %r2058;
	ld.shared.u64 	%rd39, [%r2060+26112];
	add.s32 	%r2061, %r437, 4992;
	setp.ge.s32 	%p201, %r2061, %r439;
	@%p201 bra 	$L__BB11_326;
	ld.shared.u32 	%r2062, [%r438+19968];
	add.s64 	%rd417, %rd39, %rd25;
	shl.b64 	%rd418, %rd417, 2;
	add.s64 	%rd419, %rd24, %rd418;
	st.global.u32 	[%rd419+19968], %r2062;
$L__BB11_326:
	bar.warp.sync 	-1;
	shl.b32 	%r2063, %r366, 3;
	add.s32 	%r2065, %r1939, %r2063;
	ld.shared.u64 	%rd40, [%r2065+26112];
	add.s32 	%r2066, %r437, 5376;
	setp.ge.s32 	%p202, %r2066, %r439;
	@%p202 bra 	$L__BB11_328;
	ld.shared.u32 	%r2067, [%r438+21504];
	add.s64 	%rd420, %rd40, %rd25;
	shl.b64 	%rd421, %rd420, 2;
	add.s64 	%rd422, %rd24, %rd421;
	st.global.u32 	[%rd422+21504], %r2067;
$L__BB11_328:
	bar.warp.sync 	-1;
	shl.b32 	%r2068, %r367, 3;
	add.s32 	%r2070, %r1939, %r2068;
	ld.shared.u64 	%rd41, [%r2070+26112];
	add.s32 	%r2071, %r437, 5760;
	setp.ge.s32 	%p203, %r2071, %r439;
	@%p203 bra 	$L__BB11_330;
	ld.shared.u32 	%r2072, [%r438+23040];
	add.s64 	%rd423, %rd41, %rd25;
	shl.b64 	%rd424, %rd423, 2;
	add.s64 	%rd425, %rd24, %rd424;
	st.global.u32 	[%rd425+23040], %r2072;
$L__BB11_330:
	bar.warp.sync 	-1;
	shl.b32 	%r2073, %r368, 3;
	add.s32 	%r2075, %r1939, %r2073;
	ld.shared.u64 	%rd426, [%r2075+26112];
	add.s64 	%rd42, %rd426, %rd25;
	or.b32  	%r2076, %r437, 6144;
	setp.ge.s32 	%p204, %r2076, %r439;
	@%p204 bra 	$L__BB11_332;
	ld.shared.u32 	%r2077, [%r438+24576];
	shl.b64 	%rd427, %rd42, 2;
	add.s64 	%rd428, %rd24, %rd427;
	st.global.u32 	[%rd428+24576], %r2077;
$L__BB11_332:
	bar.warp.sync 	-1;
$L__BB11_333:
	ret;

}


// ===== COMPILED SASS (sm_100) =====

	.target	sm_100

	.elftype	@"ET_EXEC"


//--------------------- .note.nv.tkinfo           --------------------------
	.section	.note.nv.tkinfo,"",@"SHT_NOTE"
	.sectionflags	@"SHF_NOTE_NV_TKINFO"
	.tkinfo
        /*0018*/ 	.word	0x00000002
        /*0030*/ 	.string	""
        /*0030*/ 	.string	"ptxas"
        /*0030*/ 	.string	"Cuda compilation tools, release 13.0, V13.0.88"
        /*0030*/ 	.string	"Build cuda_13.0.r13.0/compiler.36424714_0"
        /*0030*/ 	.string	"-arch sm_100 -m 64 "



//--------------------- .note.nv.cuinfo           --------------------------
	.section	.note.nv.cuinfo,"",@"SHT_NOTE"
	.sectionflags	@"SHF_NOTE_NV_CUINFO"
        /*0018*/ 	.short	0x0002
        /*001a*/ 	.short	0x0064
        /*001c*/ 	.short	0x0082
	.zero		2


//--------------------- .nv.info                  --------------------------
	.section	.nv.info,"",@"SHT_CUDA_INFO"
	.align	4


	//----- nvinfo : EIATTR_REGCOUNT
	.align		4
        /*0000*/ 	.byte	0x04, 0x2f
        /*0002*/ 	.short	(.L_46 - .L_45)
	.align		4
.L_45:
        /*0004*/ 	.word	index@(_Z12remap_kernelN6thrust24THRUST_300001_SM_1000_NS10device_ptrIKiEES3_Piii)
        /*0008*/ 	.word	0x00000010


	//----- nvinfo : EIATTR_FRAME_SIZE
	.align		4
.L_46:
        /*000c*/ 	.byte	0x04, 0x11
        /*000e*/ 	.short	(.L_48 - .L_47)
	.align		4
.L_47:
        /*0010*/ 	.word	index@(_Z12remap_kernelN6thrust24THRUST_300001_SM_1000_NS10device_ptrIKiEES3_Piii)
        /*0014*/ 	.word	0x00000000


	//----- nvinfo : EIATTR_REGCOUNT
	.align		4
.L_48:
        /*0018*/ 	.byte	0x04, 0x2f
        /*001a*/ 	.short	(.L_50 - .L_49)
	.align		4
.L_49:
        /*001c*/ 	.word	index@(_ZN3cub18CUB_300001_SM_10006detail11EmptyKernelIvEEvv)
        /*0020*/ 	.word	0x00000004


	//----- nvinfo : EIATTR_FRAME_SIZE
	.align		4
.L_50:
        /*0024*/ 	.byte	0x04, 0x11
        /*0026*/ 	.short	(.L_52 - .L_51)
	.align		4
.L_51:
        /*0028*/ 	.word	index@(_ZN3cub18CUB_300001_SM_10006detail11EmptyKernelIvEEvv)
        /*002c*/ 	.word	0x00000000


	//----- nvinfo : EIATTR_REGCOUNT
	.align		4
.L_52:
        /*0030*/ 	.byte	0x04, 0x2f
        /*0032*/ 	.short	(.L_54 - .L_53)
	.align		4
.L_53:
        /*0034*/ 	.word	index@(_ZN3cub18CUB_300001_SM_10006detail8for_each13static_kernelINS2_12policy_hub_t12policy_500_tEmN6thrust24THRUST_300001_SM_1000_NS8cuda_cub20__uninitialized_fill7functorINS7_10device_ptrIiEEiEEEEvT0_T1_)
        /*0038*/ 	.word	0x00000008


	//----- nvinfo : EIATTR_FRAME_SIZE
	.align		4
.L_54:
        /*003c*/ 	.byte	0x04, 0x11
        /*003e*/ 	.short	(.L_56 - .L_55)
	.align		4
.L_55:
        /*0040*/ 	.word	index@(_ZN3cub18CUB_300001_SM_10006detail8for_each13static_kernelINS2_12policy_hub_t12policy_500_tEmN6thrust24THRUST_300001_SM_1000_NS8cuda_cub20__uninitialized_fill7functorINS7_10device_ptrIiEEiEEEEvT0_T1_)
        /*0044*/ 	.word	0x00000000


	//----- nvinfo : EIATTR_REGCOUNT
	.align		4
.L_56:
        /*0048*/ 	.byte	0x04, 0x2f
        /*004a*/ 	.short	(.L_58 - .L_57)
	.align		4
.L_57:
        /*004c*/ 	.word	index@(_ZN3cub18CUB_300001_SM_10006detail8for_each13static_kernelINS2_12policy_hub_t12policy_500_tElN6thrust24THRUST_300001_SM_1000_NS8cuda_cub10__tabulate7functorINS7_6detail15normal_iteratorINS7_10device_ptrIiEEEENS7_6system6detail7generic6detail22compute_sequence_valueIivEElEEEEvT0_T1_)
        /*0050*/ 	.word	0x0000000a


	//----- nvinfo : EIATTR_FRAME_SIZE
	.align		4
.L_58:
        /*0054*/ 	.byte	0x04, 0x11
        /*0056*/ 	.short	(.L_60 - .L_59)
	.align		4
.L_59:
        /*0058*/ 	.word	index@(_ZN3cub18CUB_300001_SM_10006detail8for_each13static_kernelINS2_12policy_hub_t12policy_500_tElN6thrust24THRUST_300001_SM_1000_NS8cuda_cub10__tabulate7functorINS7_6detail15normal_iteratorINS7_10device_ptrIiEEEENS7_6system6detail7generic6detail22compute_sequence_valueIivEElEEEEvT0_T1_)
        /*005c*/ 	.word	0x00000000


	//----- nvinfo : EIATTR_REGCOUNT
	.align		4
.L_60:
        /*0060*/ 	.byte	0x04, 0x2f
        /*0062*/ 	.short	(.L_62 - .L_61)
	.align		4
.L_61:
        /*0064*/ 	.word	index@(_ZN3cub18CUB_300001_SM_10006detail4scan23DeviceCompactInitKernelINS0_13ScanTileStateIjLb1EEEPjEEvT_iT0_)
        /*0068*/ 	.word	0x0000000a


	//----- nvinfo : EIATTR_FRAME_SIZE
	.align		4
.L_62:
        /*006c*/ 	.byte	0x04, 0x11
        /*006e*/ 	.short	(.L_64 - .L_63)
	.align		4
.L_63:
        /*0070*/ 	.word	index@(_ZN3cub18CUB_300001_SM_10006detail4scan23DeviceCompactInitKernelINS0_13ScanTileStateIjLb1EEEPjEEvT_iT0_)
        /*0074*/ 	.word	0x00000000


	//----- nvinfo : EIATTR_REGCOUNT
	.align		4
.L_64:
        /*0078*/ 	.byte	0x04, 0x2f
        /*007a*/ 	.short	(.L_66 - .L_65)
	.align		4
.L_65:
        /*007c*/ 	.word	index@(_ZN3cub18CUB_300001_SM_10006detail4scan23DeviceCompactInitKernelINS0_13ScanTileStateIyLb1EEEPmEEvT_iT0_)
        /*0080*/ 	.word	0x0000000e


	//----- nvinfo : EIATTR_FRAME_SIZE
	.align		4
.L_66:
        /*0084*/ 	.byte	0x04, 0x11
        /*0086*/ 	.short	(.L_68 - .L_67)
	.align		4
.L_67:
        /*0088*/ 	.word	index@(_ZN3cub18CUB_300001_SM_10006detail4scan23DeviceCompactInitKernelINS0_13ScanTileStateIyLb1EEEPmEEvT_iT0_)
        /*008c*/ 	.word	0x00000000


	//----- nvinfo : EIATTR_REGCOUNT
	.align		4
.L_68:
        /*0090*/ 	.byte	0x04, 0x2f
        /*0092*/ 	.short	(.L_70 - .L_69)
	.align		4
.L_69:
        /*0094*/ 	.word	index@(_ZN3cub18CUB_300001_SM_10006detail13unique_by_key28DeviceUniqueByKeySweepKernelINS2_10policy_hubIiiE10Policy1000EN6thrust24THRUST_300001_SM_1000_NS10device_ptrIiEENS8_6detail15normal_iteratorISA_EESA_SD_PjNS0_13ScanTileStateIjLb1EEEN4cuda3std3__48equal_toIiEEjNS2_11VSMemHelperEEEvT0_T1_T2_T3_T4_T5_T6_T7_iNS1_7vsmem_tE)
        /*0098*/ 	.word	0x00000040


	//----- nvinfo : EIATTR_FRAME_SIZE
	.align		4
.L_70:
        /*009c*/ 	.byte	0x04, 0x11
        /*009e*/ 	.short	(.L_72 - .L_71)
	.align		4
.L_71:
        /*00a0*/ 	.word	index@(_ZN3cub18CUB_300001_SM_10006detail13unique_by_key28DeviceUniqueByKeySweepKernelINS2_10policy_hubIiiE10Policy1000EN6thrust24THRUST_300001_SM_1000_NS10device_ptrIiEENS8_6detail15normal_iteratorISA_EESA_SD_PjNS0_13ScanTileStateIjLb1EEEN4cuda3std3__48equal_toIiEEjNS2_11VSMemHelperEEEvT0_T1_T2_T3_T4_T5_T6_T7_iNS1_7vsmem_tE)
        /*00a4*/ 	.word	0x00000000


	//----- nvinfo : EIATTR_REGCOUNT
	.align		4
.L_72:
        /*00a8*/ 	.byte	0x04, 0x2f
        /*00aa*/ 	.short	(.L_74 - .L_73)
	.align		4
.L_73:
        /*00ac*/ 	.word	index@(_ZN3cub18CUB_300001_SM_10006detail13unique_by_key28DeviceUniqueByKeySweepKernelINS2_10policy_hubIiiE10Policy1000EN6thrust24THRUST_300001_SM_1000_NS10device_ptrIiEENS8_6detail15normal_iteratorISA_EESA_SD_PmNS0_13ScanTileStateIyLb1EEEN4cuda3std3__48equal_toIiEEyNS2_11VSMemHelperEEEvT0_T1_T2_T3_T4_T5_T6_T7_iNS1_7vsmem_tE)
        /*00b0*/ 	.word	0x00000040


	//----- nvinfo : EIATTR_FRAME_SIZE
	.align		4
.L_74:
        /*00b4*/ 	.byte	0x04, 0x11
        /*00b6*/ 	.short	(.L_76 - .L_75)
	.align		4
.L_75:
        /*00b8*/ 	.word	index@(_ZN3cub18CUB_300001_SM_10006detail13unique_by_key28DeviceUniqueByKeySweepKernelINS2_10policy_hubIiiE10Policy1000EN6thrust24THRUST_300001_SM_1000_NS10device_ptrIiEENS8_6detail15normal_iteratorISA_EESA_SD_PmNS0_13ScanTileStateIyLb1EEEN4cuda3std3__48equal_toIiEEyNS2_11VSMemHelperEEEvT0_T1_T2_T3_T4_T5_T6_T7_iNS1_7vsmem_tE)
        /*00bc*/ 	.word	0x00000010


	//----- nvinfo : EIATTR_REGCOUNT
	.align		4
.L_76:
        /*00c0*/ 	.byte	0x04, 0x2f
        /*00c2*/ 	.short	(.L_78 - .L_77)
	.align		4
.L_77:
        /*00c4*/ 	.word	index@(_ZN3cub18CUB_300001_SM_10006detail10radix_sort31DeviceRadixSortSingleTileKernelINS1_5radix10policy_hubIiiyE10Policy1000ELNS0_9SortOrderE0EiiyNS1_21identity_decomposer_tEEEvPKT1_PSA_PKT2_PSE_T3_iiT4_)
        /*00c8*/ 	.word	0x00000099


	//----- nvinfo : EIATTR_FRAME_SIZE
	.align		4
.L_78:
        /*00cc*/ 	.byte	0x04, 0x11
        /*00ce*/ 	.short	(.L_80 - .L_79)
	.align		4
.L_79:
        /*00d0*/ 	.word	index@(_ZN3cub18CUB_300001_SM_10006detail10radix_sort31DeviceRadixSortSingleTileKernelINS1_5radix10policy_hubIiiyE10Policy1000ELNS0_9SortOrderE0EiiyNS1_21identity_decomposer_tEEEvPKT1_PSA_PKT2_PSE_T3_iiT4_)
        /*00d4*/ 	.word	0x00000000


	//----- nvinfo : EIATTR_REGCOUNT
	.align		4
.L_80:
        /*00d8*/ 	.byte	0x04, 0x2f
        /*00da*/ 	.short	(.L_82 - .L_81)
	.align		4
.L_81:
        /*00dc*/ 	.word	index@(_ZN3cub18CUB_300001_SM_10006detail10radix_sort30DeviceRadixSortHistogramKernelINS1_5radix10policy_hubIiiyE10Policy1000ELNS0_9SortOrderE0EiyNS1_21identity_decomposer_tEEEvPT2_PKT1_SA_iiT3_)
        /*00e0*/ 	.word	0x00000020


	//----- nvinfo : EIATTR_FRAME_SIZE
	.align		4
.L_82:
        /*00e4*/ 	.byte	0x04, 0x11
        /*00e6*/ 	.short	(.L_84 - .L_83)
	.align		4
.L_83:
        /*00e8*/ 	.word	index@(_ZN3cub18CUB_300001_SM_10006detail10radix_sort30DeviceRadixSortHistogramKernelINS1_5radix10policy_hubIiiyE10Policy1000ELNS0_9SortOrderE0EiyNS1_21identity_decomposer_tEEEvPT2_PKT1_SA_iiT3_)
        /*00ec*/ 	.word	0x00000000


	//----- nvinfo : EIATTR_REGCOUNT
	.align		4
.L_84:
        /*00f0*/ 	.byte	0x04, 0x2f
        /*00f2*/ 	.short	(.L_86 - .L_85)
	.align		4
.L_85:
        /*00f4*/ 	.word	index@(_ZN3cub18CUB_300001_SM_10006detail10radix_sort33DeviceRadixSortExclusiveSumKernelINS1_5radix10policy_hubIiiyE10Policy1000EyEEvPT0_)
        /*00f8*/ 	.word	0x00000020


	//----- nvinfo : EIATTR_FRAME_SIZE
	.align		4
.L_86:
        /*00fc*/ 	.byte	0x04, 0x11
        /*00fe*/ 	.short	(.L_88 - .L_87)
	.align		4
.L_87:
        /*0100*/ 	.word	index@(_ZN3cub18CUB_300001_SM_10006detail10radix_sort33DeviceRadixSortExclusiveSumKernelINS1_5radix10policy_hubIiiyE10Policy1000EyEEvPT0_)
        /*0104*/ 	.word	0x00000000


	//----- nvinfo : EIATTR_REGCOUNT
	.align		4
.L_88:
        /*0108*/ 	.byte	0x04, 0x2f
        /*010a*/ 	.short	(.L_90 - .L_89)
	.align		4
.L_89:
        /*010c*/ 	.word	index@(_ZN3cub18CUB_300001_SM_10006detail10radix_sort29DeviceRadixSortOnesweepKernelINS1_5radix10policy_hubIiiyE10Policy1000ELNS0_9SortOrderE0EiiyiiNS1_21identity_decomposer_tEEEvPT5_SB_PT3_PKSC_PT1_PKSG_PT2_PKSK_T4_iiT6_)
        /*0110*/ 	.word	0x00000049


	//----- nvinfo : EIATTR_FRAME_SIZE
	.align		4
.L_90:
        /*0114*/ 	.byte	0x04, 0x11
        /*0116*/ 	.short	(.L_92 - .L_91)
	.align		4
.L_91:
        /*0118*/ 	.word	index@(_ZN3cub18CUB_300001_SM_10006detail10radix_sort29DeviceRadixSortOnesweepKernelINS1_5radix10policy_hubIiiyE10Policy1000ELNS0_9SortOrderE0EiiyiiNS1_21identity_decomposer_tEEEvPT5_SB_PT3_PKSC_PT1_PKSG_PT2_PKSK_T4_iiT6_)
        /*011c*/ 	.word	0x00000000


	//----- nvinfo : EIATTR_MIN_STACK_SIZE
	.align		4
.L_92:
        /*0120*/ 	.byte	0x04, 0x12
        /*0122*/ 	.short	(.L_94 - .L_93)
	.align		4
.L_93:
        /*0124*/ 	.word	index@(_ZN3cub18CUB_300001_SM_10006detail10radix_sort29DeviceRadixSortOnesweepKernelINS1_5radix10policy_hubIiiyE10Policy1000ELNS0_9SortOrderE0EiiyiiNS1_21identity_decomposer_tEEEvPT5_SB_PT3_PKSC_PT1_PKSG_PT2_PKSK_T4_iiT6_)
        /*0128*/ 	.word	0x00000000


	//----- nvinfo : EIATTR_MIN_STACK_SIZE
	.align		4
.L_94:
        /*012c*/ 	.byte	0x04, 0x12
        /*012e*/ 	.short	(.L_96 - .L_95)
	.align		4
.L_95:
        /*0130*/ 	.word	index@(_ZN3cub18CUB_300001_SM_10006detail10radix_sort33DeviceRadixSortExclusiveSumKernelINS1_5radix10policy_hubIiiyE10Policy1000EyEEvPT0_)
        /*0134*/ 	.word	0x00000000


	//----- nvinfo : EIATTR_MIN_STACK_SIZE
	.align		4
.L_96:
        /*0138*/ 	.byte	0x04, 0x12
        /*013a*/ 	.short	(.L_98 - .L_97)
	.align		4
.L_97:
        /*013c*/ 	.word	index@(_ZN3cub18CUB_300001_SM_10006detail10radix_sort30DeviceRadixSortHistogramKernelINS1_5radix10policy_hubIiiyE10Policy1000ELNS0_9SortOrderE0EiyNS1_21identity_decomposer_tEEEvPT2_PKT1_SA_iiT3_)
        /*0140*/ 	.word	0x00000000


	//----- nvinfo : EIATTR_MIN_STACK_SIZE
	.align		4
.L_98:
        /*0144*/ 	.byte	0x04, 0x12
        /*0146*/ 	.short	(.L_100 - .L_99)
	.align		4
.L_99:
        /*0148*/ 	.word	index@(_ZN3cub18CUB_300001_SM_10006detail10radix_sort31DeviceRadixSortSingleTileKernelINS1_5radix10policy_hubIiiyE10Policy1000ELNS0_9SortOrderE0EiiyNS1_21identity_decomposer_tEEEvPKT1_PSA_PKT2_PSE_T3_iiT4_)
        /*014c*/ 	.word	0x00000000


	//----- nvinfo : EIATTR_MIN_STACK_SIZE
	.align		4
.L_100:
        /*0150*/ 	.byte	0x04, 0x12
        /*0152*/ 	.short	(.L_102 - .L_101)
	.align		4
.L_101:
        /*0154*/ 	.word	index@(_ZN3cub18CUB_300001_SM_10006detail13unique_by_key28DeviceUniqueByKeySweepKernelINS2_10policy_hubIiiE10Policy1000EN6thrust24THRUST_300001_SM_1000_NS10device_ptrIiEENS8_6detail15normal_iteratorISA_EESA_SD_PmNS0_13ScanTileStateIyLb1EEEN4cuda3std3__48equal_toIiEEyNS2_11VSMemHelperEEEvT0_T1_T2_T3_T4_T5_T6_T7_iNS1_7vsmem_tE)
        /*0158*/ 	.word	0x00000010


	//----- nvinfo : EIATTR_MIN_STACK_SIZE
	.align		4
.L_102:
        /*015c*/ 	.byte	0x04, 0x12
        /*015e*/ 	.short	(.L_104 - .L_103)
	.align		4
.L_103:
        /*0160*/ 	.word	index@(_ZN3cub18CUB_300001_SM_10006detail13unique_by_key28DeviceUniqueByKeySweepKernelINS2_10policy_hubIiiE10Policy1000EN6thrust24THRUST_300001_SM_1000_NS10device_ptrIiEENS8_6detail15normal_iteratorISA_EESA_SD_PjNS0_13ScanTileStateIjLb1EEEN4cuda3std3__48equal_toIiEEjNS2_11VSMemHelperEEEvT0_T1_T2_T3_T4_T5_T6_T7_iNS1_7vsmem_tE)
        /*0164*/ 	.word	0x00000000


	//----- nvinfo : EIATTR_MIN_STACK_SIZE
	.align		4
.L_104:
        /*0168*/ 	.byte	0x04, 0x12
        /*016a*/ 	.short	(.L_106 - .L_105)
	.align		4
.L_105:
        /*016c*/ 	.word	index@(_ZN3cub18CUB_300001_SM_10006detail4scan23DeviceCompactInitKernelINS0_13ScanTileStateIyLb1EEEPmEEvT_iT0_)
        /*0170*/ 	.word	0x00000000


	//----- nvinfo : EIATTR_MIN_STACK_SIZE
	.align		4
.L_106:
        /*0174*/ 	.byte	0x04, 0x12
        /*0176*/ 	.short	(.L_108 - .L_107)
	.align		4
.L_107:
        /*0178*/ 	.word	index@(_ZN3cub18CUB_300001_SM_10006detail4scan23DeviceCompactInitKernelINS0_13ScanTileStateIjLb1EEEPjEEvT_iT0_)
        /*017c*/ 	.word	0x00000000


	//----- nvinfo : EIATTR_MIN_STACK_SIZE
	.align		4
.L_108:
        /*0180*/ 	.byte	0x04, 0x12
        /*0182*/ 	.short	(.L_110 - .L_109)
	.align		4
.L_109:
        /*0184*/ 	.word	index@(_ZN3cub18CUB_300001_SM_10006detail8for_each13static_kernelINS2_12policy_hub_t12policy_500_tElN6thrust24THRUST_300001_SM_1000_NS8cuda_cub10__tabulate7functorINS7_6detail15normal_iteratorINS7_10device_ptrIiEEEENS7_6system6detail7generic6detail22compute_sequence_valueIivEElEEEEvT0_T1_)
        /*0188*/ 	.word	0x00000000


	//----- nvinfo : EIATTR_MIN_STACK_SIZE
	.align		4
.L_110:
        /*018c*/ 	.byte	0x04, 0x12
        /*018e*/ 	.short	(.L_112 - .L_111)
	.align		4
.L_111:
        /*0190*/ 	.word	index@(_ZN3cub18CUB_300001_SM_10006detail8for_each13static_kernelINS2_12policy_hub_t12policy_500_tEmN6thrust24THRUST_300001_SM_1000_NS8cuda_cub20__uninitialized_fill7functorINS7_10device_ptrIiEEiEEEEvT0_T1_)
        /*0194*/ 	.word	0x00000000


	//----- nvinfo : EIATTR_MIN_STACK_SIZE
	.align		4
.L_112:
        /*0198*/ 	.byte	0x04, 0x12
        /*019a*/ 	.short	(.L_114 - .L_113)
	.align		4
.L_113:
        /*019c*/ 	.word	index@(_ZN3cub18CUB_300001_SM_10006detail11EmptyKernelIvEEvv)
        /*01a0*/ 	.word	0x00000000


	//----- nvinfo : EIATTR_MIN_STACK_SIZE
	.align		4
.L_114:
        /*01a4*/ 	.byte	0x04, 0x12
        /*01a6*/ 	.short	(.L_116 - .L_115)
	.align		4
.L_115:
        /*01a8*/ 	.word	index@(_Z12remap_kernelN6thrust24THRUST_300001_SM_1000_NS10device_ptrIKiEES3_Piii)
        /*01ac*/ 	.word	0x00000000
.L_116:


//--------------------- .nv.compat                --------------------------
	.section	.nv.compat,"",@"SHT_CUDA_COMPAT_INFO"
	.align	4
        /*0000*/ 	.byte	0x02, 0x09, 0x00, 0x00, 0x02, 0x02, 0x01, 0x00, 0x02, 0x05, 0x05, 0x00, 0x03, 0x07, 0x01, 0x01
        /*0010*/ 	.byte	0x02, 0x03, 0x00, 0x00, 0x02, 0x06, 0x01, 0x00, 0x04, 0x0b, 0x08, 0x00, 0x09, 0x00, 0x00, 0x00
        /*0020*/ 	.byte	0x00, 0x00, 0x00, 0x00


//--------------------- .nv.info._ZN3cub18CUB_300001_SM_10006detail10radix_sort29DeviceRadixSortOnesweepKernelINS1_5radix10policy_hubIiiyE10Policy1000ELNS0_9SortOrderE0EiiyiiNS1_21identity_decomposer_tEEEvPT5_SB_PT3_PKSC_PT1_PKSG_PT2_PKSK_T4_iiT6_ --------------------------
	.section	.nv.info._ZN3cub18CUB_300001_SM_10006detail10radix_sort29DeviceRadixSortOnesweepKernelINS1_5radix10policy_hubIiiyE10Policy1000ELNS0_9SortOrderE0EiiyiiNS1_21identity_decomposer_tEEEvPT5_SB_PT3_PKSC_PT1_PKSG_PT2_PKSK_T4_iiT6_,"",@"SHT_CUDA_INFO"
	.sectionflags	@""
	.align	4


	//----- nvinfo : EIATTR_CUDA_API_VERSION
	.align		4
        /*0000*/ 	.byte	0x04, 0x37
        /*0002*/ 	.short	(.L_118 - .L_117)
.L_117:
        /*0004*/ 	.word	0x00000082


	//----- nvinfo : EIATTR_KPARAM_INFO
	.align		4
.L_118:
        /*0008*/ 	.byte	0x04, 0x17
        /*000a*/ 	.short	(.L_120 - .L_119)
.L_119:
        /*000c*/ 	.word	0x00000000
        /*0010*/ 	.short	0x000b
        /*0012*/ 	.short	0x004c
        /*0014*/ 	.byte	0x00, 0xf0, 0x05, 0x00


	//----- nvinfo : EIATTR_KPARAM_INFO
	.align		4
.L_120:
        /*0018*/ 	.byte	0x04, 0x17
        /*001a*/ 	.short	(.L_122 - .L_121)
.L_121:
        /*001c*/ 	.word	0x00000000
        /*0020*/ 	.short	0x000a
        /*0022*/ 	.short	0x0048
        /*0024*/ 	.byte	0x00, 0xf0, 0x11, 0x00


	//----- nvinfo : EIATTR_KPARAM_INFO
	.align		4
.L_122:
        /*0028*/ 	.byte	0x04, 0x17
        /*002a*/ 	.short	(.L_124 - .L_123)
.L_123:
        /*002c*/ 	.word	0x00000000
        /*0030*/ 	.short	0x0009
        /*0032*/ 	.short	0x0044
        /*0034*/ 	.byte	0x00, 0xf0, 0x11, 0x00


	//----- nvinfo : EIATTR_KPARAM_INFO
	.align		4
.L_124:
        /*0038*/ 	.byte	0x04, 0x17
        /*003a*/ 	.short	(.L_126 - .L_125)
.L_125:
        /*003c*/ 	.word	0x00000000
        /*0040*/ 	.short	0x0008
        /*0042*/ 	.short	0x0040
        /*0044*/ 	.byte	0x00, 0xf0, 0x11, 0x00


	//----- nvinfo : EIATTR_KPARAM_INFO
	.align		4
.L_126:
        /*0048*/ 	.byte	0x04, 0x17
        /*004a*/ 	.short	(.L_128 - .L_127)
.L_127:
        /*004c*/ 	.word	0x00000000
        /*0050*/ 	.short	0x0007
        /*0052*/ 	.short	0x0038
        /*0054*/ 	.byte	0x00, 0xf5, 0x21, 0x00


	//----- nvinfo : EIATTR_KPARAM_INFO
	.align		4
.L_128:
        /*0058*/ 	.byte	0x04, 0x17
        /*005a*/ 	.short	(.L_130 - .L_129)
.L_129:
        /*005c*/ 	.word	0x00000000
        /*0060*/ 	.short	0x0006
        /*0062*/ 	.short	0x0030
        /*0064*/ 	.byte	0x00, 0xf5, 0x21, 0x00


	//----- nvinfo : EIATTR_KPARAM_INFO
	.align		4
.L_130:
        /*0068*/ 	.byte	0x04, 0x17
        /*006a*/ 	.short	(.L_132 - .L_131)
.L_131:
        /*006c*/ 	.word	0x00000000
        /*0070*/ 	.short	0x0005
        /*0072*/ 	.short	0x0028
        /*0074*/ 	.byte	0x00, 0xf5, 0x21, 0x00


	//----- nvinfo : EIATTR_KPARAM_INFO
	.align		4
.L_132:
        /*0078*/ 	.byte	0x04, 0x17
        /*007a*/ 	.short	(.L_134 - .L_133)
.L_133:
        /*007c*/ 	.word	0x00000000
        /*0080*/ 	.short	0x0004
        /*0082*/ 	.short	0x0020
        /*0084*/ 	.byte	0x00, 0xf5, 0x21, 0x00


	//----- nvinfo : EIATTR_KPARAM_INFO
	.align		4
.L_134:
        /*0088*/ 	.byte	0x04, 0x17
        /*008a*/ 	.short	(.L_136 - .L_135)
.L_135:
        /*008c*/ 	.word	0x00000000
        /*0090*/ 	.short	0x0003
        /*0092*/ 	.short	0x0018
        /*0094*/ 	.byte	0x00, 0xf5, 0x21, 0x00


	//----- nvinfo : EIATTR_KPARAM_INFO
	.align		4
.L_136:
        /*0098*/ 	.byte	0x04, 0x17
        /*009a*/ 	.short	(.L_138 - .L_137)
.L_137:
        /*009c*/ 	.word	0x00000000
        /*00a0*/ 	.short	0x0002
        /*00a2*/ 	.short	0x0010
        /*00a4*/ 	.byte	0x00, 0xf5, 0x21, 0x00


	//----- nvinfo : EIATTR_KPARAM_INFO
	.align		4
.L_138:
        /*00a8*/ 	.byte	0x04, 0x17
        /*00aa*/ 	.short	(.L_140 - .L_139)
.L_139:
        /*00ac*/ 	.word	0x00000000
        /*00b0*/ 	.short	0x0001
        /*00b2*/ 	.short	0x0008
        /*00b4*/ 	.byte	0x00, 0xf5, 0x21, 0x00


	//----- nvinfo : EIATTR_KPARAM_INFO
	.align		4
.L_140:
        /*00b8*/ 	.byte	0x04, 0x17
        /*00ba*/ 	.short	(.L_142 - .L_141)
.L_141:
        /*00bc*/ 	.word	0x00000000
        /*00c0*/ 	.short	0x0000
        /*00c2*/ 	.short	0x0000
        /*00c4*/ 	.byte	0x00, 0xf5, 0x21, 0x00


	//----- nvinfo : EIATTR_SPARSE_MMA_MASK
	.align		4
.L_142:
        /*00c8*/ 	.byte	0x03, 0x50
        /*00ca*/ 	.short	0x0000


	//----- nvinfo : EIATTR_MAXREG_COUNT
	.align		4
        /*00cc*/ 	.byte	0x03, 0x1b
        /*00ce*/ 	.short	0x00a8


	//----- nvinfo : EIATTR_NUM_BARRIERS
	.align		4
        /*00d0*/ 	.byte	0x02, 0x4c
        /*00d2*/ 	.byte	0x01
	.zero		1


	//----- nvinfo : EIATTR_MERCURY_ISA_VERSION
	.align		4
        /*00d4*/ 	.byte	0x03, 0x5f
        /*00d6*/ 	.short	0x0101


	//----- nvinfo : EIATTR_COOP_GROUP_MASK_REGIDS
	.align		4
        /*00d8*/ 	.byte	0x04, 0x29
        /*00da*/ 	.short	(.L_144 - .L_143)


	//   ....[0]....
.L_143:
        /*00dc*/ 	.word	0xffffffff


	//   ....[1]....
        /*00e0*/ 	.word	0x05000006


	//   ....[2]....
        /*00e4*/ 	.word	0xffffffff


	//   ....[3]....
        /*00e8*/ 	.word	0xffffffff


	//   ....[4]....
        /*00ec*/ 	.word	0xffffffff


	//   ....[5]....
        /*00f0*/ 	.word	0xffffffff


	//   ....[6]....
        /*00f4*/ 	.word	0xffffffff


	//   ....[7]....
        /*00f8*/ 	.word	0xffffffff


	//   ....[8]....
        /*00fc*/ 	.word	0xffffffff


	//   ....[9]....
        /*0100*/ 	.word	0xffffffff


	//   ....[10]....
        /*0104*/ 	.word	0xffffffff


	//   ....[11]....
        /*0108*/ 	.word	0xffffffff


	//   ....[12]....
        /*010c*/ 	.word	0xffffffff


	//   ....[13]....
        /*0110*/ 	.word	0xffffffff


	//   ....[14]....
        /*0114*/ 	.word	0xffffffff


	//   ....[15]....
        /*0118*/ 	.word	0xffffffff


	//   ....[16]....
        /*011c*/ 	.word	0xffffffff


	//   ....[17]....
        /*0120*/ 	.word	0xffffffff


	//   ....[18]....
        /*0124*/ 	.word	0xffffffff


	//   ....[19]....
        /*0128*/ 	.word	0xffffffff


	//   ....[20]....
        /*012c*/ 	.word	0xffffffff


	//   ....[21]....
        /*0130*/ 	.word	0xffffffff


	//   ....[22]....
        /*0134*/ 	.word	0xffffffff


	//   ....[23]....
        /*0138*/ 	.word	0xffffffff


	//   ....[24]....
        /*013c*/ 	.word	0xffffffff


	//   ....[25]....
        /*0140*/ 	.word	0xffffffff


	//   ....[26]....
        /*0144*/ 	.word	0xffffffff


	//   ....[27]....
        /*0148*/ 	.word	0xffffffff


	//   ....[28]....
        /*014c*/ 	.word	0xffffffff


	//   ....[29]....
        /*0150*/ 	.word	0xffffffff


	//   ....[30]....
        /*0154*/ 	.word	0xffffffff


	//   ....[31]....
        /*0158*/ 	.word	0xffffffff


	//   ....[32]....
        /*015c*/ 	.word	0xffffffff


	//   ....[33]....
        /*0160*/ 	.word	0xffffffff


	//   ....[34]....
        /*0164*/ 	.word	0xffffffff


	//   ....[35]....
        /*0168*/ 	.word	0xffffffff


	//   ....[36]....
        /*016c*/ 	.word	0xffffffff


	//   ....[37]....
        /*0170*/ 	.word	0xffffffff


	//   ....[38]....
        /*0174*/ 	.word	0xffffffff


	//   ....[39]....
        /*0178*/ 	.word	0xffffffff


	//   ....[40]....
        /*017c*/ 	.word	0xffffffff


	//   ....[41]....
        /*0180*/ 	.word	0xffffffff


	//   ....[42]....
        /*0184*/ 	.word	0xffffffff


	//   ....[43]....
        /*0188*/ 	.word	0xffffffff


	//   ....[44]....
        /*018c*/ 	.word	0xffffffff


	//   ....[45]....
        /*0190*/ 	.word	0xffffffff


	//   ....[46]....
        /*0194*/ 	.word	0xffffffff


	//   ....[47]....
        /*0198*/ 	.word	0xffffffff


	//   ....[48]....
        /*019c*/ 	.word	0xffffffff


	//   ....[49]....
        /*01a0*/ 	.word	0xffffffff


	//   ....[50]....
        /*01a4*/ 	.word	0xffffffff


	//   ....[51]....
        /*01a8*/ 	.word	0xffffffff


	//   ....[52]....
        /*01ac*/ 	.word	0xffffffff


	//   ....[53]....
        /*01b0*/ 	.word	0xffffffff


	//   ....[54]....
        /*01b4*/ 	.word	0xffffffff


	//   ....[55]....
        /*01b8*/ 	.word	0xffffffff


	//   ....[56]....
        /*01bc*/ 	.word	0xffffffff


	//   ....[57]....
        /*01c0*/ 	.word	0xffffffff


	//   ....[58]....
        /*01c4*/ 	.word	0xffffffff


	//   ....[59]....
        /*01c8*/ 	.word	0xffffffff


	//   ....[60]....
        /*01cc*/ 	.word	0xffffffff


	//   ....[61]....
        /*01d0*/ 	.word	0xffffffff


	//   ....[62]....
        /*01d4*/ 	.word	0xffffffff


	//   ....[63]....
        /*01d8*/ 	.word	0xffffffff


	//   ....[64]....
        /*01dc*/ 	.word	0xffffffff


	//   ....[65]....
        /*01e0*/ 	.word	0xffffffff


	//   ....[66]....
        /*01e4*/ 	.word	0xffffffff


	//   ....[67]....
        /*01e8*/ 	.word	0xffffffff


	//   ....[68]....
        /*01ec*/ 	.word	0xffffffff


	//   ....[69]....
        /*01f0*/ 	.word	0xffffffff


	//   ....[70]....
        /*01f4*/ 	.word	0xffffffff


	//   ....[71]....
        /*01f8*/ 	.word	0xffffffff


	//   ....[72]....
        /*01fc*/ 	.word	0xffffffff


	//   ....[73]....
        /*0200*/ 	.word	0xffffffff


	//   ....[74]....
        /*0204*/ 	.word	0xffffffff


	//   ....[75]....
        /*0208*/ 	.word	0xffffffff


	//   ....[76]....
        /*020c*/ 	.word	0xffffffff


	//   ....[77]....
        /*0210*/ 	.word	0xffffffff


	//   ....[78]....
        /*0214*/ 	.word	0xffffffff


	//   ....[79]....
        /*0218*/ 	.word	0xffffffff


	//   ....[80]....
        /*021c*/ 	.word	0xffffffff


	//   ....[81]....
        /*0220*/ 	.word	0xffffffff


	//   ....[82]....
        /*0224*/ 	.word	0xffffffff


	//   ....[83]....
        /*0228*/ 	.word	0xffffffff


	//   ....[84]....
        /*022c*/ 	.word	0xffffffff


	//   ....[85]....
        /*0230*/ 	.word	0xffffffff


	//   ....[86]....
        /*0234*/ 	.word	0xffffffff


	//   ....[87]....
        /*0238*/ 	.word	0xffffffff


	//   ....[88]....
        /*023c*/ 	.word	0xffffffff


	//   ....[89]....
        /*0240*/ 	.word	0xffffffff


	//   ....[90]....
        /*0244*/ 	.word	0xffffffff


	//   ....[91]....
        /*0248*/ 	.word	0xffffffff


	//   ....[92]....
        /*024c*/ 	.word	0xffffffff


	//   ....[93]....
        /*0250*/ 	.word	0xffffffff


	//   ....[94]....
        /*0254*/ 	.word	0xffffffff


	//   ....[95]....
        /*0258*/ 	.word	0xffffffff


	//   ....[96]....
        /*025c*/ 	.word	0xffffffff


	//   ....[97]....
        /*0260*/ 	.word	0xffffffff


	//   ....[98]....
        /*0264*/ 	.word	0xffffffff


	//   ....[99]....
        /*0268*/ 	.word	0xffffffff


	//   ....[100]....
        /*026c*/ 	.word	0xffffffff


	//   ....[101]....
        /*0270*/ 	.word	0xffffffff


	//   ....[102]....
        /*0274*/ 	.word	0xffffffff


	//   ....[103]....
        /*0278*/ 	.word	0xffffffff


	//   ....[104]....
        /*027c*/ 	.word	0xffffffff


	//   ....[105]....
        /*0280*/ 	.word	0xffffffff


	//   ....[106]....
        /*0284*/ 	.word	0xffffffff


	//   ....[107]....
        /*0288*/ 	.word	0xffffffff


	//   ....[108]....
        /*028c*/ 	.word	0xffffffff


	//   ....[109]....
        /*0290*/ 	.word	0xffffffff


	//   ....[110]....
        /*0294*/ 	.word	0xffffffff


	//   ....[111]....
        /*0298*/ 	.word	0xffffffff


	//   ....[112]....
        /*029c*/ 	.word	0xffffffff


	//   ....[113]....
        /*02a0*/ 	.word	0xffffffff


	//   ....[114]....
        /*02a4*/ 	.word	0xffffffff


	//   ....[115]....
        /*02a8*/ 	.word	0xffffffff


	//   ....[116]....
        /*02ac*/ 	.word	0xffffffff


	//   ....[117]....
        /*02b0*/ 	.word	0xffffffff


	//   ....[118]....
        /*02b4*/ 	.word	0xffffffff


	//   ....[119]....
        /*02b8*/ 	.word	0xffffffff


	//   ....[120]....
        /*02bc*/ 	.word	0xffffffff


	//   ....[121]....
        /*02c0*/ 	.word	0xffffffff


	//   ....[122]....
        /*02c4*/ 	.word	0xffffffff


	//   ....[123]....
        /*02c8*/ 	.word	0xffffffff


	//   ....[124]....
        /*02cc*/ 	.word	0xffffffff


	//   ....[125]....
        /*02d0*/ 	.word	0xffffffff


	//   ....[126]....
        /*02d4*/ 	.word	0xffffffff


	//   ....[127]....
        /*02d8*/ 	.word	0xffffffff


	//   ....[128]....
        /*02dc*/ 	.word	0xffffffff


	//   ....[129]....
        /*02e0*/ 	.word	0xffffffff


	//   ....[130]....
        /*02e4*/ 	.word	0xffffffff


	//   ....[131]....
        /*02e8*/ 	.word	0xffffffff


	//   ....[132]....
        /*02ec*/ 	.word	0xffffffff


	//   ....[133]....
        /*02f0*/ 	.word	0xffffffff


	//   ....[134]....
        /*02f4*/ 	.word	0xffffffff


	//   ....[135]....
        /*02f8*/ 	.word	0xffffffff


	//   ....[136]....
        /*02fc*/ 	.word	0xffffffff


	//   ....[137]....
        /*0300*/ 	.word	0xffffffff


	//   ....[138]....
        /*0304*/ 	.word	0xffffffff


	//   ....[139]....
        /*0308*/ 	.word	0xffffffff


	//   ....[140]....
        /*030c*/ 	.word	0xffffffff


	//   ....[141]....
        /*0310*/ 	.word	0xffffffff


	//   ....[142]....
        /*0314*/ 	.word	0xffffffff


	//   ....[143]....
        /*0318*/ 	.word	0xffffffff


	//   ....[144]....
        /*031c*/ 	.word	0xffffffff


	//   ....[145]....
        /*0320*/ 	.word	0xffffffff


	//   ....[146]....
        /*0324*/ 	.word	0xffffffff


	//   ....[147]....
        /*0328*/ 	.word	0xffffffff


	//   ....[148]....
        /*032c*/ 	.word	0xffffffff


	//   ....[149]....
        /*0330*/ 	.word	0xffffffff


	//   ....[150]....
        /*0334*/ 	.word	0xffffffff


	//   ....[151]....
        /*0338*/ 	.word	0xffffffff


	//   ....[152]....
        /*033c*/ 	.word	0xffffffff


	//   ....[153]....
        /*0340*/ 	.word	0xffffffff


	//   ....[154]....
        /*0344*/ 	.word	0xffffffff


	//   ....[155]....
        /*0348*/ 	.word	0xffffffff


	//   ....[156]....
        /*034c*/ 	.word	0xffffffff


	//   ....[157]....
        /*0350*/ 	.word	0xffffffff


	//   ....[158]....
        /*0354*/ 	.word	0xffffffff


	//   ....[159]....
        /*0358*/ 	.word	0xffffffff


	//   ....[160]....
        /*035c*/ 	.word	0x05000006


	//   ....[161]....
        /*0360*/ 	.word	0xffffffff


	//   ....[162]....
        /*0364*/ 	.word	0xffffffff


	//   ....[163]....
        /*0368*/ 	.word	0xffffffff


	//   ....[164]....
        /*036c*/ 	.word	0xffffffff


	//   ....[165]....
        /*0370*/ 	.word	0xffffffff


	//   ....[166]....
        /*0374*/ 	.word	0xffffffff


	//   ....[167]....
        /*0378*/ 	.word	0xffffffff


	//   ....[168]....
        /*037c*/ 	.word	0xffffffff


	//   ....[169]....
        /*0380*/ 	.word	0xffffffff


	//   ....[170]....
        /*0384*/ 	.word	0xffffffff


	//   ....[171]....
        /*0388*/ 	.word	0xffffffff


	//   ....[172]....
        /*038c*/ 	.word	0xffffffff


	//   ....[173]....
        /*0390*/ 	.word	0xffffffff


	//   ....[174]....
        /*0394*/ 	.word	0xffffffff


	//   ....[175]....
        /*0398*/ 	.word	0xffffffff


	//   ....[176]....
        /*039c*/ 	.word	0xffffffff


	//   ....[177]....
        /*03a0*/ 	.word	0xffffffff


	//   ....[178]....
        /*03a4*/ 	.word	0xffffffff


	//   ....[179]....
        /*03a8*/ 	.word	0xffffffff


	//   ....[180]....
        /*03ac*/ 	.word	0xffffffff


	//   ....[181]....
        /*03b0*/ 	.word	0xffffffff


	//   ....[182]....
        /*03b4*/ 	.word	0xffffffff


	//   ....[183]....
        /*03b8*/ 	.word	0xffffffff


	//   ....[184]....
        /*03bc*/ 	.word	0xffffffff


	//   ....[185]....
        /*03c0*/ 	.word	0xffffffff


	//   ....[186]....
        /*03c4*/ 	.word	0xffffffff


	//   ....[187]....
        /*03c8*/ 	.word	0xffffffff


	//   ....[188]....
        /*03cc*/ 	.word	0xffffffff


	//   ....[189]....
        /*03d0*/ 	.word	0xffffffff


	//   ....[190]....
        /*03d4*/ 	.word	0xffffffff


	//   ....[191]....
        /*03d8*/ 	.word	0xffffffff


	//   ....[192]....
        /*03dc*/ 	.word	0xffffffff


	//   ....[193]....
        /*03e0*/ 	.word	0xffffffff


	//   ....[194]....
        /*03e4*/ 	.word	0xffffffff


	//   ....[195]....
        /*03e8*/ 	.word	0xffffffff


	//   ....[196]....
        /*03ec*/ 	.word	0xffffffff


	//   ....[197]....
        /*03f0*/ 	.word	0xffffffff


	//   ....[198]....
        /*03f4*/ 	.word	0xffffffff


	//   ....[199]....
        /*03f8*/ 	.word	0xffffffff


	//   ....[200]....
        /*03fc*/ 	.word	0xffffffff


	//   ....[201]....
        /*0400*/ 	.word	0xffffffff


	//   ....[202]....
        /*0404*/ 	.word	0xffffffff


	//   ....[203]....
        /*0408*/ 	.word	0xffffffff


	//   ....[204]....
        /*040c*/ 	.word	0xffffffff


	//   ....[205]....
        /*0410*/ 	.word	0xffffffff


	//   ....[206]....
        /*0414*/ 	.word	0xffffffff


	//   ....[207]....
        /*0418*/ 	.word	0xffffffff


	//   ....[208]....
        /*041c*/ 	.word	0xffffffff


	//   ....[209]....
        /*0420*/ 	.word	0xffffffff


	//   ....[210]....
        /*0424*/ 	.word	0xffffffff


	//   ....[211]....
        /*0428*/ 	.word	0xffffffff


	//   ....[212]....
        /*042c*/ 	.word	0xffffffff


	//   ....[213]....
        /*0430*/ 	.word	0xffffffff


	//   ....[214]....
        /*0434*/ 	.word	0xffffffff


	//   ....[215]....
        /*0438*/ 	.word	0xffffffff


	//   ....[216]....
        /*043c*/ 	.word	0xffffffff


	//   ....[217]....
        /*0440*/ 	.word	0xffffffff


	//   ....[218]....
        /*0444*/ 	.word	0xffffffff


	//   ....[219]....
        /*0448*/ 	.word	0xffffffff


	//   ....[220]....
        /*044c*/ 	.word	0xffffffff


	//   ....[221]....
        /*0450*/ 	.word	0xffffffff


	//   ....[222]....
        /*0454*/ 	.word	0xffffffff


	//   ....[223]....
        /*0458*/ 	.word	0xffffffff


	//   ....[224]....
        /*045c*/ 	.word	0xffffffff


	//   ....[225]....
        /*0460*/ 	.word	0xffffffff


	//   ....[226]....
        /*0464*/ 	.word	0xffffffff


	//   ....[227]....
        /*0468*/ 	.word	0xffffffff


	//   ....[228]....
        /*046c*/ 	.word	0xffffffff


	//   ....[229]....
        /*0470*/ 	.word	0x0500002f


	//   ....[230]....
        /*0474*/ 	.word	0x0500002f


	//   ....[231]....
        /*0478*/ 	.word	0x0500002f


	//   ....[232]....
        /*047c*/ 	.word	0x0500002f


	//   ....[233]....
        /*0480*/ 	.word	0x0500002f


	//----- nvinfo : EIATTR_COOP_GROUP_INSTR_OFFSETS
	.align		4
.L_144:
        /*0484*/ 	.byte	0x04, 0x28
        /*0486*/ 	.short	(.L_146 - .L_145)


	//   ....[0]....
.L_145:
        /*0488*/ 	.word	0x00000e40


	//   ....[1]....
        /*048c*/ 	.word	0x00001890


	//   ....[2]....
        /*0490*/ 	.word	0x00002ad0


	//   ....[3]....
        /*0494*/ 	.word	0x00002af0


	//   ....[4]....
        /*0498*/ 	.word	0x00002b10


	//   ....[5]....
        /*049c*/ 	.word	0x00002b30


	//   ....[6]....
        /*04a0*/ 	.word	0x00002b50


	//   ....[7]....
        /*04a4*/ 	.word	0x00003000


	//   ....[8]....
        /*04a8*/ 	.word	0x00003010


	//   ....[9]....
        /*04ac*/ 	.word	0x00003030


	//   ....[10]....
        /*04b0*/ 	.word	0x00003050


	//   ....[11]....
        /*04b4*/ 	.word	0x000030a0


	//   ....[12]....
        /*04b8*/ 	.word	0x000030d0


	//   ....[13]....
        /*04bc*/ 	.word	0x00003120


	//   ....[14]....
        /*04c0*/ 	.word	0x00003160


	//   ....[15]....
        /*04c4*/ 	.word	0x00003250


	//   ....[16]....
        /*04c8*/ 	.word	0x00003280


	//   ....[17]....
        /*04cc*/ 	.word	0x00003290


	//   ....[18]....
        /*04d0*/ 	.word	0x000032b0


	//   ....[19]....
        /*04d4*/ 	.word	0x000032f0


	//   ....[20]....
        /*04d8*/ 	.word	0x00003320


	//   ....[21]....
        /*04dc*/ 	.word	0x00003360


	//   ....[22]....
        /*04e0*/ 	.word	0x00003380


	//   ....[23]....
        /*04e4*/ 	.word	0x000033a0


	//   ....[24]....
        /*04e8*/ 	.word	0x00003490


	//   ....[25]....
        /*04ec*/ 	.word	0x000034c0


	//   ....[26]....
        /*04f0*/ 	.word	0x000034d0


	//   ....[27]....
        /*04f4*/ 	.word	0x000034f0


	//   ....[28]....
        /*04f8*/ 	.word	0x00003530


	//   ....[29]....
        /*04fc*/ 	.word	0x00003560


	//   ....[30]....
        /*0500*/ 	.word	0x000035a0


	//   ....[31]....
        /*0504*/ 	.word	0x000035c0


	//   ....[32]....
        /*0508*/ 	.word	0x000035e0


	//   ....[33]....
        /*050c*/ 	.word	0x000036d0


	//   ....[34]....
        /*0510*/ 	.word	0x00003700


	//   ....[35]....
        /*0514*/ 	.word	0x00003710


	//   ....[36]....
        /*0518*/ 	.word	0x00003730


	//   ....[37]....
        /*051c*/ 	.word	0x00003770


	//   ....[38]....
        /*0520*/ 	.word	0x000037a0


	//   ....[39]....
        /*0524*/ 	.word	0x000037e0


	//   ....[40]....
        /*0528*/ 	.word	0x00003800


	//   ....[41]....
        /*052c*/ 	.word	0x00003820


	//   ....[42]....
        /*0530*/ 	.word	0x00003930


	//   ....[43]....
        /*0534*/ 	.word	0x00003960


	//   ....[44]....
        /*0538*/ 	.word	0x00003970


	//   ....[45]....
        /*053c*/ 	.word	0x00003990


	//   ....[46]....
        /*0540*/ 	.word	0x000039d0


	//   ....[47]....
        /*0544*/ 	.word	0x00003a00


	//   ....[48]....
        /*0548*/ 	.word	0x00003a40


	//   ....[49]....
        /*054c*/ 	.word	0x00003a60


	//   ....[50]....
        /*0550*/ 	.word	0x00003a80


	//   ....[51]....
        /*0554*/ 	.word	0x00003b90


	//   ....[52]....
        /*0558*/ 	.word	0x00003bc0


	//   ....[53]....
        /*055c*/ 	.word	0x00003bd0


	//   ....[54]....
        /*0560*/ 	.word	0x00003bf0


	//   ....[55]....
        /*0564*/ 	.word	0x00003c30


	//   ....[56]....
        /*0568*/ 	.word	0x00003c60


	//   ....[57]....
        /*056c*/ 	.word	0x00003ca0


	//   ....[58]....
        /*0570*/ 	.word	0x00003cc0


	//   ....[59]....
        /*0574*/ 	.word	0x00003ce0


	//   ....[60]....
        /*0578*/ 	.word	0x00003df0


	//   ....[61]....
        /*057c*/ 	.word	0x00003e20


	//   ....[62]....
        /*0580*/ 	.word	0x00003e30


	//   ....[63]....
        /*0584*/ 	.word	0x00003e50


	//   ....[64]....
        /*0588*/ 	.word	0x00003e90


	//   ....[65]....
        /*058c*/ 	.word	0x00003ec0


	//   ....[66]....
        /*0590*/ 	.word	0x00003f00


	//   ....[67]....
        /*0594*/ 	.word	0x00003f20


	//   ....[68]....
        /*0598*/ 	.word	0x00003f40


	//   ....[69]....
        /*059c*/ 	.word	0x00004050


	//   ....[70]....
        /*05a0*/ 	.word	0x00004080


	//   ....[71]....
        /*05a4*/ 	.word	0x00004090


	//   ....[72]....
        /*05a8*/ 	.word	0x000040b0


	//   ....[73]....
        /*05ac*/ 	.word	0x000040f0


	//   ....[74]....
        /*05b0*/ 	.word	0x00004120


	//   ....[75]....
        /*05b4*/ 	.word	0x00004160


	//   ....[76]....
        /*05b8*/ 	.word	0x00004180


	//   ....[77]....
        /*05bc*/ 	.word	0x000041a0


	//   ....[78]....
        /*05c0*/ 	.word	0x000042b0


	//   ....[79]....
        /*05c4*/ 	.word	0x00004300


	//   ....[80]....
        /*05c8*/ 	.word	0x00004310


	//   ....[81]....
        /*05cc*/ 	.word	0x00004330


	//   ....[82]....
        /*05d0*/ 	.word	0x00004370


	//   ....[83]....
        /*05d4*/ 	.word	0x000043a0


	//   ....[84]....
        /*05d8*/ 	.word	0x000043e0


	//   ....[85]....
        /*05dc*/ 	.word	0x00004400


	//   ....[86]....
        /*05e0*/ 	.word	0x00004420


	//   ....[87]....
        /*05e4*/ 	.word	0x00004510


	//   ....[88]....
        /*05e8*/ 	.word	0x00004560


	//   ....[89]....
        /*05ec*/ 	.word	0x00004570


	//   ....[90]....
        /*05f0*/ 	.word	0x000045a0


	//   ....[91]....
        /*05f4*/ 	.word	0x000045c0


	//   ....[92]....
        /*05f8*/ 	.word	0x00004610


	//   ....[93]....
        /*05fc*/ 	.word	0x00004630


	//   ....[94]....
        /*0600*/ 	.word	0x00004670


	//   ....[95]....
        /*0604*/ 	.word	0x00004690


	//   ....[96]....
        /*0608*/ 	.word	0x00004770


	//   ....[97]....
        /*060c*/ 	.word	0x000047c0


	//   ....[98]....
        /*0610*/ 	.word	0x000047d0


	//   ....[99]....
        /*0614*/ 	.word	0x00004820


	//   ....[100]....
        /*0618*/ 	.word	0x00004850


	//   ....[101]....
        /*061c*/ 	.word	0x00004880


	//   ....[102]....
        /*0620*/ 	.word	0x000048b0


	//   ....[103]....
        /*0624*/ 	.word	0x000048e0


	//   ....[104]....
        /*0628*/ 	.word	0x00004910


	//   ....[105]....
        /*062c*/ 	.word	0x000049d0


	//   ....[106]....
        /*0630*/ 	.word	0x00004a20


	//   ....[107]....
        /*0634*/ 	.word	0x00004a30


	//   ....[108]....
        /*0638*/ 	.word	0x00004a80


	//   ....[109]....
        /*063c*/ 	.word	0x00004ab0


	//   ....[110]....
        /*0640*/ 	.word	0x00004ae0


	//   ....[111]....
        /*0644*/ 	.word	0x00004b10


	//   ....[112]....
        /*0648*/ 	.word	0x00004b40


	//   ....[113]....
        /*064c*/ 	.word	0x00004b70


	//   ....[114]....
        /*0650*/ 	.word	0x00004c60


	//   ....[115]....
        /*0654*/ 	.word	0x00004c80


	//   ....[116]....
        /*0658*/ 	.word	0x00004c90


	//   ....[117]....
        /*065c*/ 	.word	0x00004ce0


	//   ....[118]....
        /*0660*/ 	.word	0x00004d10


	//   ....[119]....
        /*0664*/ 	.word	0x00004d40


	//   ....[120]....
        /*0668*/ 	.word	0x00004d70


	//   ....[121]....
        /*066c*/ 	.word	0x00004da0


	//   ....[122]....
        /*0670*/ 	.word	0x00004dd0


	//   ....[123]....
        /*0674*/ 	.word	0x00004ec0


	//   ....[124]....
        /*0678*/ 	.word	0x00004f00


	//   ....[125]....
        /*067c*/ 	.word	0x00004f10


	//   ....[126]....
        /*0680*/ 	.word	0x00004f60


	//   ....[127]....
        /*0684*/ 	.word	0x00004f90


	//   ....[128]....
        /*0688*/ 	.word	0x00004fc0


	//   ....[129]....
        /*068c*/ 	.word	0x00004ff0


	//   ....[130]....
        /*0690*/ 	.word	0x00005020


	//   ....[131]....
        /*0694*/ 	.word	0x00005050


	//   ....[132]....
        /*0698*/ 	.word	0x00005140


	//   ....[133]....
        /*069c*/ 	.word	0x00005170


	//   ....[134]....
        /*06a0*/ 	.word	0x00005180


	//   ....[135]....
        /*06a4*/ 	.word	0x000051d0


	//   ....[136]....
        /*06a8*/ 	.word	0x00005200


	//   ....[137]....
        /*06ac*/ 	.word	0x00005230


	//   ....[138]....
        /*06b0*/ 	.word	0x00005260


	//   ....[139]....
        /*06b4*/ 	.word	0x00005290


	//   ....[140]....
        /*06b8*/ 	.word	0x000052c0


	//   ....[141]....
        /*06bc*/ 	.word	0x000053e0


	//   ....[142]....
        /*06c0*/ 	.word	0x000053f0


	//   ....[143]....
        /*06c4*/ 	.word	0x00005440


	//   ....[144]....
        /*06c8*/ 	.word	0x00005470


	//   ....[145]....
        /*06cc*/ 	.word	0x000054a0


	//   ....[146]....
        /*06d0*/ 	.word	0x000054d0


	//   ....[147]....
        /*06d4*/ 	.word	0x00005500


	//   ....[148]....
        /*06d8*/ 	.word	0x00005530


	//   ....[149]....
        /*06dc*/ 	.word	0x00005560


	//   ....[150]....
        /*06e0*/ 	.word	0x00005600


	//   ....[151]....
        /*06e4*/ 	.word	0x00005620


	//   ....[152]....
        /*06e8*/ 	.word	0x00005630


	//   ....[153]....
        /*06ec*/ 	.word	0x00005680


	//   ....[154]....
        /*06f0*/ 	.word	0x000056b0


	//   ....[155]....
        /*06f4*/ 	.word	0x000056e0


	//   ....[156]....
        /*06f8*/ 	.word	0x00005710


	//   ....[157]....
        /*06fc*/ 	.word	0x00005740


	//   ....[158]....
        /*0700*/ 	.word	0x00005770


	//   ....[159]....
        /*0704*/ 	.word	0x000058a0


	//   ....[160]....
        /*0708*/ 	.word	0x00005d40


	//   ....[161]....
        /*070c*/ 	.word	0x00006070


	//   ....[162]....
        /*0710*/ 	.word	0x00006130


	//   ....[163]....
        /*0714*/ 	.word	0x000061f0


	//   ....[164]....
        /*0718*/ 	.word	0x000062b0


	//   ....[165]....
        /*071c*/ 	.word	0x00006370


	//   ....[166]....
        /*0720*/ 	.word	0x00006430


	//   ....[167]....
        /*0724*/ 	.word	0x000064f0


	//   ....[168]....
        /*0728*/ 	.word	0x000065b0


	//   ....[169]....
        /*072c*/ 	.word	0x00006670


	//   ....[170]....
        /*0730*/ 	.word	0x00006730


	//   ....[171]....
        /*0734*/ 	.word	0x000067f0


	//   ....[172]....
        /*0738*/ 	.word	0x000068b0


	//   ....[173]....
        /*073c*/ 	.word	0x00006970


	//   ....[174]....
        /*0740*/ 	.word	0x00006a30


	//   ....[175]....
        /*0744*/ 	.word	0x00006af0


	//   ....[176]....
        /*0748*/ 	.word	0x00006bb0


	//   ....[177]....
        /*074c*/ 	.word	0x00006c70


	//   ....[178]....
        /*0750*/ 	.word	0x00006e60


	//   ....[179]....
        /*0754*/ 	.word	0x00006f90


	//   ....[180]....
        /*0758*/ 	.word	0x000070c0


	//   ....[181]....
        /*075c*/ 	.word	0x000071f0


	//   ....[182]....
        /*0760*/ 	.word	0x00007320


	//   ....[183]....
        /*0764*/ 	.word	0x00007450


	//   ....[184]....
        /*0768*/ 	.word	0x00007580


	//   ....[185]....
        /*076c*/ 	.word	0x000076b0


	//   ....[186]....
        /*0770*/ 	.word	0x000077e0


	//   ....[187]....
        /*0774*/ 	.word	0x00007910


	//   ....[188]....
        /*0778*/ 	.word	0x00007a40


	//   ....[189]....
        /*077c*/ 	.word	0x00007b60


	//   ....[190]....
        /*0780*/ 	.word	0x00007c70


	//   ....[191]....
        /*0784*/ 	.word	0x00007d80


	//   ....[192]....
        /*0788*/ 	.word	0x00007e90


	//   ....[193]....
        /*078c*/ 	.word	0x00007fa0


	//   ....[194]....
        /*0790*/ 	.word	0x000080b0


	//   ....[195]....
        /*0794*/ 	.word	0x00008eb0


	//   ....[196]....
        /*0798*/ 	.word	0x00008f40


	//   ....[197]....
        /*079c*/ 	.word	0x00008fc0


	//   ....[198]....
        /*07a0*/ 	.word	0x00009050


	//   ....[199]....
        /*07a4*/ 	.word	0x000090d0


	//   ....[200]....
        /*07a8*/ 	.word	0x00009160


	//   ....[201]....
        /*07ac*/ 	.word	0x000091e0


	//   ....[202]....
        /*07b0*/ 	.word	0x00009270


	//   ....[203]....
        /*07b4*/ 	.word	0x000092f0


	//   ....[204]....
        /*07b8*/ 	.word	0x00009380


	//   ....[205]....
        /*07bc*/ 	.word	0x00009400


	//   ....[206]....
        /*07c0*/ 	.word	0x00009490


	//   ....[207]....
        /*07c4*/ 	.word	0x00009510


	//   ....[208]....
        /*07c8*/ 	.word	0x000095a0


	//   ....[209]....
        /*07cc*/ 	.word	0x00009620


	//   ....[210]....
        /*07d0*/ 	.word	0x000096b0


	//   ....[211]....
        /*07d4*/ 	.word	0x00009730


	//   ....[212]....
        /*07d8*/ 	.word	0x00009890


	//   ....[213]....
        /*07dc*/ 	.word	0x00009960


	//   ....[214]....
        /*07e0*/ 	.word	0x00009a10


	//   ....[215]....
        /*07e4*/ 	.word	0x00009ad0


	//   ....[216]....
        /*07e8*/ 	.word	0x00009b80


	//   ....[217]....
        /*07ec*/ 	.word	0x00009c40


	//   ....[218]....
        /*07f0*/ 	.word	0x00009cf0


	//   ....[219]....
        /*07f4*/ 	.word	0x00009db0


	//   ....[220]....
        /*07f8*/ 	.word	0x00009e60


	//   ....[221]....
        /*07fc*/ 	.word	0x00009f20


	//   ....[222]....
        /*0800*/ 	.word	0x00009fd0


	//   ....[223]....
        /*0804*/ 	.word	0x0000a090


	//   ....[224]....
        /*0808*/ 	.word	0x0000a140


	//   ....[225]....
        /*080c*/ 	.word	0x0000a200


	//   ....[226]....
        /*0810*/ 	.word	0x0000a2a0


	//   ....[227]....
        /*0814*/ 	.word	0x0000a360


	//   ....[228]....
        /*0818*/ 	.word	0x0000a400


	//   ....[229]....
        /*081c*/ 	.word	0x0000a470


	//   ....[230]....
        /*0820*/ 	.word	0x0000a4e0


	//   ....[231]....
        /*0824*/ 	.word	0x0000a550


	//   ....[232]....
        /*0828*/ 	.word	0x0000a5c0


	//   ....[233]....
        /*082c*/ 	.word	0x0000a630


	//----- nvinfo : EIATTR_VRC_CTA_INIT_COUNT
	.align		4
.L_146:
        /*0830*/ 	.byte	0x02, 0x4a
	.zero		1
	.zero		1


	//----- nvinfo : EIATTR_EXIT_INSTR_OFFSETS
	.align		4
        /*0834*/ 	.byte	0x04, 0x1c
        /*0836*/ 	.short	(.L_148 - .L_147)


	//   ....[0]....
.L_147:
        /*0838*/ 	.word	0x00002570


	//   ....[1]....
        /*083c*/ 	.word	0x000028d0


	//   ....[2]....
        /*0840*/ 	.word	0x000028f0


	//   ....[3]....
        /*0844*/ 	.word	0x00009740


	//   ....[4]....
        /*0848*/ 	.word	0x0000a410


	//----- nvinfo : EIATTR_MAX_THREADS
	.align		4
.L_148:
        /*084c*/ 	.byte	0x04, 0x05
        /*084e*/ 	.short	(.L_150 - .L_149)
.L_149:
        /*0850*/ 	.word	0x00000180
        /*0854*/ 	.word	0x00000001
        /*0858*/ 	.word	0x00000001


	//----- nvinfo : EIATTR_CRS_STACK_SIZE
	.align		4
.L_150:
        /*085c*/ 	.byte	0x04, 0x1e
        /*085e*/ 	.short	(.L_152 - .L_151)
.L_151:
        /*0860*/ 	.word	0x00000000


	//----- nvinfo : EIATTR_CBANK_PARAM_SIZE
	.align		4
.L_152:
        /*0864*/ 	.byte	0x03, 0x19
        /*0866*/ 	.short	0x004d


	//----- nvinfo : EIATTR_PARAM_CBANK
	.align		4
        /*0868*/ 	.byte	0x04, 0x0a
        /*086a*/ 	.short	(.L_154 - .L_153)
	.align		4
.L_153:
        /*086c*/ 	.word	index@(.nv.constant0._ZN3cub18CUB_300001_SM_10006detail10radix_sort29DeviceRadixSortOnesweepKernelINS1_5radix10policy_hubIiiyE10Policy1000ELNS0_9SortOrderE0EiiyiiNS1_21identity_decomposer_tEEEvPT5_SB_PT3_PKSC_PT1_PKSG_PT2_PKSK_T4_iiT6_)
        /*0870*/ 	.short	0x0380
        /*0872*/ 	.short	0x004d


	//----- nvinfo : EIATTR_SW_WAR
	.align		4
.L_154:
        /*0874*/ 	.byte	0x04, 0x36
        /*0876*/ 	.short	(.L_156 - .L_155)
.L_155:
        /*0878*/ 	.word	0x00000008
.L_156:


//--------------------- .nv.info._ZN3cub18CUB_300001_SM_10006detail10radix_sort33DeviceRadixSortExclusiveSumKernelINS1_5radix10policy_hubIiiyE10Policy1000EyEEvPT0_ --------------------------
	.section	.nv.info._ZN3cub18CUB_300001_SM_10006detail10radix_sort33DeviceRadixSortExclusiveSumKernelINS1_5radix10policy_hubIiiyE10Policy1000EyEEvPT0_,"",@"SHT_CUDA_INFO"
	.sectionflags	@""
	.align	4


	//----- nvinfo : EIATTR_CUDA_API_VERSION
	.align		4
        /*0000*/ 	.byte	0x04, 0x37
        /*0002*/ 	.short	(.L_158 - .L_157)
.L_157:
        /*0004*/ 	.word	0x00000082


	//----- nvinfo : EIATTR_KPARAM_INFO
	.align		4
.L_158:
        /*0008*/ 	.byte	0x04, 0x17
        /*000a*/ 	.short	(.L_160 - .L_159)
.L_159:
        /*000c*/ 	.word	0x00000000
        /*0010*/ 	.short	0x0000
        /*0012*/ 	.short	0x0000
        /*0014*/ 	.byte	0x00, 0xf5, 0x21, 0x00


	//----- nvinfo : EIATTR_SPARSE_MMA_MASK
	.align		4
.L_160:
        /*0018*/ 	.byte	0x03, 0x50
        /*001a*/ 	.short	0x0000


	//----- nvinfo : EIATTR_MAXREG_COUNT
	.align		4
        /*001c*/ 	.byte	0x03, 0x1b
        /*001e*/ 	.short	0x00ff


	//----- nvinfo : EIATTR_NUM_BARRIERS
	.align		4
        /*0020*/ 	.byte	0x02, 0x4c
        /*0022*/ 	.byte	0x01
	.zero		1


	//----- nvinfo : EIATTR_MERCURY_ISA_VERSION
	.align		4
        /*0024*/ 	.byte	0x03, 0x5f
        /*0026*/ 	.short	0x0101


	//----- nvinfo : EIATTR_COOP_GROUP_MASK_REGIDS
	.align		4
        /*0028*/ 	.byte	0x04, 0x29
        /*002a*/ 	.short	(.L_162 - .L_161)


	//   ....[0]....
.L_161:
        /*002c*/ 	.word	0xffffffff


	//   ....[1]....
        /*0030*/ 	.word	0xffffffff


	//   ....[2]....
        /*0034*/ 	.word	0xffffffff


	//   ....[3]....
        /*0038*/ 	.word	0xffffffff


	//   ....[4]....
        /*003c*/ 	.word	0xffffffff


	//   ....[5]....
        /*0040*/ 	.word	0xffffffff


	//   ....[6]....
        /*0044*/ 	.word	0xffffffff


	//   ....[7]....
        /*0048*/ 	.word	0xffffffff


	//   ....[8]....
        /*004c*/ 	.word	0xffffffff


	//   ....[9]....
        /*0050*/ 	.word	0xffffffff


	//   ....[10]....
        /*0054*/ 	.word	0x05000015


	//   ....[11]....
        /*0058*/ 	.word	0x05000015


	//   ....[12]....
        /*005c*/ 	.word	0x05000015


	//   ....[13]....
        /*0060*/ 	.word	0x05000015


	//   ....[14]....
        /*0064*/ 	.word	0x05000015


	//   ....[15]....
        /*0068*/ 	.word	0x05000015


	//   ....[16]....
        /*006c*/ 	.word	0x05000015


	//   ....[17]....
        /*0070*/ 	.word	0x05000015


	//   ....[18]....
        /*0074*/ 	.word	0x05000015


	//   ....[19]....
        /*0078*/ 	.word	0x05000015


	//----- nvinfo : EIATTR_COOP_GROUP_INSTR_OFFSETS
	.align		4
.L_162:
        /*007c*/ 	.byte	0x04, 0x28
        /*007e*/ 	.short	(.L_164 - .L_163)


	//   ....[0]....
.L_163:
        /*0080*/ 	.word	0x00000250


	//   ....[1]....
        /*0084*/ 	.word	0x00000260


	//   ....[2]....
        /*0088*/ 	.word	0x000002a0


	//   ....[3]....
        /*008c*/ 	.word	0x000002c0


	//   ....[4]....
        /*0090*/ 	.word	0x00000310


	//   ....[5]....
        /*0094*/ 	.word	0x00000320


	//   ....[6]....
        /*0098*/ 	.word	0x00000360


	//   ....[7]....
        /*009c*/ 	.word	0x00000380


	//   ....[8]....
        /*00a0*/ 	.word	0x000003d0


	//   ....[9]....
        /*00a4*/ 	.word	0x000003e0


	//   ....[10]....
        /*00a8*/ 	.word	0x00000660


	//   ....[11]....
        /*00ac*/ 	.word	0x000006b0


	//   ....[12]....
        /*00b0*/ 	.word	0x00000740


	//   ....[13]....
        /*00b4*/ 	.word	0x00000790


	//   ....[14]....
        /*00b8*/ 	.word	0x00000820


	//   ....[15]....
        /*00bc*/ 	.word	0x00000870


	//   ....[16]....
        /*00c0*/ 	.word	0x00000900


	//   ....[17]....
        /*00c4*/ 	.word	0x00000950


	//   ....[18]....
        /*00c8*/ 	.word	0x000009e0


	//   ....[19]....
        /*00cc*/ 	.word	0x00000a30


	//----- nvinfo : EIATTR_VRC_CTA_INIT_COUNT
	.align		4
.L_164:
        /*00d0*/ 	.byte	0x02, 0x4a
	.zero		1
	.zero		1


	//----- nvinfo : EIATTR_EXIT_INSTR_OFFSETS
	.align		4
        /*00d4*/ 	.byte	0x04, 0x1c
        /*00d6*/ 	.short	(.L_166 - .L_165)


	//   ....[0]....
.L_165:
        /*00d8*/ 	.word	0x000005d0


	//   ....[1]....
        /*00dc*/ 	.word	0x00000600


	//----- nvinfo : EIATTR_CRS_STACK_SIZE
	.align		4
.L_166:
        /*00e0*/ 	.byte	0x04, 0x1e
        /*00e2*/ 	.short	(.L_168 - .L_167)
.L_167:
        /*00e4*/ 	.word	0x00000000


	//----- nvinfo : EIATTR_CBANK_PARAM_SIZE
	.align		4
.L_168:
        /*00e8*/ 	.byte	0x03, 0x19
        /*00ea*/ 	.short	0x0008


	//----- nvinfo : EIATTR_PARAM_CBANK
	.align		4
        /*00ec*/ 	.byte	0x04, 0x0a
        /*00ee*/ 	.short	(.L_170 - .L_169)
	.align		4
.L_169:
        /*00f0*/ 	.word	index@(.nv.constant0._ZN3cub18CUB_300001_SM_10006detail10radix_sort33DeviceRadixSortExclusiveSumKernelINS1_5radix10policy_hubIiiyE10Policy1000EyEEvPT0_)
        /*00f4*/ 	.short	0x0380
        /*00f6*/ 	.short	0x0008


	//----- nvinfo : EIATTR_SW_WAR
	.align		4
.L_170:
        /*00f8*/ 	.byte	0x04, 0x36
        /*00fa*/ 	.short	(.L_172 - .L_171)
.L_171:
        /*00fc*/ 	.word	0x00000008
.L_172:


//--------------------- .nv.info._ZN3cub18CUB_300001_SM_10006detail10radix_sort30DeviceRadixSortHistogramKernelINS1_5radix10policy_hubIiiyE10Policy1000ELNS0_9SortOrderE0EiyNS1_21identity_decomposer_tEEEvPT2_PKT1_SA_iiT3_ --------------------------
	.section	.nv.info._ZN3cub18CUB_300001_SM_10006detail10radix_sort30DeviceRadixSortHistogramKernelINS1_5radix10policy_hubIiiyE10Policy1000ELNS0_9SortOrderE0EiyNS1_21identity_decomposer_tEEEvPT2_PKT1_SA_iiT3_,"",@"SHT_CUDA_INFO"
	.sectionflags	@""
	.align	4


	//----- nvinfo : EIATTR_CUDA_API_VERSION
	.align		4
        /*0000*/ 	.byte	0x04, 0x37
        /*0002*/ 	.short	(.L_174 - .L_173)
.L_173:
        /*0004*/ 	.word	0x00000082


	//----- nvinfo : EIATTR_KPARAM_INFO
	.align		4
.L_174:
        /*0008*/ 	.byte	0x04, 0x17
        /*000a*/ 	.short	(.L_176 - .L_175)
.L_175:
        /*000c*/ 	.word	0x00000000
        /*0010*/ 	.short	0x0005
        /*0012*/ 	.short	0x0020
        /*0014*/ 	.byte	0x00, 0xf0, 0x05, 0x00


	//----- nvinfo : EIATTR_KPARAM_INFO
	.align		4
.L_176:
        /*0018*/ 	.byte	0x04, 0x17
        /*001a*/ 	.short	(.L_178 - .L_177)
.L_177:
        /*001c*/ 	.word	0x00000000
        /*0020*/ 	.short	0x0004
        /*0022*/ 	.short	0x001c
        /*0024*/ 	.byte	0x00, 0xf0, 0x11, 0x00


	//----- nvinfo : EIATTR_KPARAM_INFO
	.align		4
.L_178:
        /*0028*/ 	.byte	0x04, 0x17
        /*002a*/ 	.short	(.L_180 - .L_179)
.L_179:
        /*002c*/ 	.word	0x00000000
        /*0030*/ 	.short	0x0003
        /*0032*/ 	.short	0x0018
        /*0034*/ 	.byte	0x00, 0xf0, 0x11, 0x00


	//----- nvinfo : EIATTR_KPARAM_INFO
	.align		4
.L_180:
        /*0038*/ 	.byte	0x04, 0x17
        /*003a*/ 	.short	(.L_182 - .L_181)
.L_181:
        /*003c*/ 	.word	0x00000000
        /*0040*/ 	.short	0x0002
        /*0042*/ 	.short	0x0010
        /*0044*/ 	.byte	0x00, 0xf0, 0x21, 0x00


	//----- nvinfo : EIATTR_KPARAM_INFO
	.align		4
.L_182:
        /*0048*/ 	.byte	0x04, 0x17
        /*004a*/ 	.short	(.L_184 - .L_183)
.L_183:
        /*004c*/ 	.word	0x00000000
        /*0050*/ 	.short	0x0001
        /*0052*/ 	.short	0x0008
        /*0054*/ 	.byte	0x00, 0xf5, 0x21, 0x00


	//----- nvinfo : EIATTR_KPARAM_INFO
	.align		4
.L_184:
        /*0058*/ 	.byte	0x04, 0x17
        /*005a*/ 	.short	(.L_186 - .L_185)
.L_185:
        /*005c*/ 	.word	0x00000000
        /*0060*/ 	.short	0x0000
        /*0062*/ 	.short	0x0000
        /*0064*/ 	.byte	0x00, 0xf5, 0x21, 0x00


	//----- nvinfo : EIATTR_SPARSE_MMA_MASK
	.align		4
.L_186:
        /*0068*/ 	.byte	0x03, 0x50
        /*006a*/ 	.short	0x0000


	//----- nvinfo : EIATTR_MAXREG_COUNT
	.align		4
        /*006c*/ 	.byte	0x03, 0x1b
        /*006e*/ 	.short	0x00ff


	//----- nvinfo : EIATTR_NUM_BARRIERS
	.align		4
        /*0070*/ 	.byte	0x02, 0x4c
        /*0072*/ 	.byte	0x01
	.zero		1


	//----- nvinfo : EIATTR_MERCURY_ISA_VERSION
	.align		4
        /*0074*/ 	.byte	0x03, 0x5f
        /*0076*/ 	.short	0x0101


	//----- nvinfo : EIATTR_VRC_CTA_INIT_COUNT
	.align		4
        /*0078*/ 	.byte	0x02, 0x4a
	.zero		1
	.zero		1


	//----- nvinfo : EIATTR_EXIT_INSTR_OFFSETS
	.align		4
        /*007c*/ 	.byte	0x04, 0x1c
        /*007e*/ 	.short	(.L_188 - .L_187)


	//   ....[0]....
.L_187:
        /*0080*/ 	.word	0x00000040


	//   ....[1]....
        /*0084*/ 	.word	0x00002ee0


	//----- nvinfo : EIATTR_MAX_THREADS
	.align		4
.L_188:
        /*0088*/ 	.byte	0x04, 0x05
        /*008a*/ 	.short	(.L_190 - .L_189)
.L_189:
        /*008c*/ 	.word	0x00000080
        /*0090*/ 	.word	0x00000001
        /*0094*/ 	.word	0x00000001


	//----- nvinfo : EIATTR_CRS_STACK_SIZE
	.align		4
.L_190:
        /*0098*/ 	.byte	0x04, 0x1e
        /*009a*/ 	.short	(.L_192 - .L_191)
.L_191:
        /*009c*/ 	.word	0x00000000


	//----- nvinfo : EIATTR_CBANK_PARAM_SIZE
	.align		4
.L_192:
        /*00a0*/ 	.byte	0x03, 0x19
        /*00a2*/ 	.short	0x0021


	//----- nvinfo : EIATTR_PARAM_CBANK
	.align		4
        /*00a4*/ 	.byte	0x04, 0x0a
        /*00a6*/ 	.short	(.L_194 - .L_193)
	.align		4
.L_193:
        /*00a8*/ 	.word	index@(.nv.constant0._ZN3cub18CUB_300001_SM_10006detail10radix_sort30DeviceRadixSortHistogramKernelINS1_5radix10policy_hubIiiyE10Policy1000ELNS0_9SortOrderE0EiyNS1_21identity_decomposer_tEEEvPT2_PKT1_SA_iiT3_)
        /*00ac*/ 	.short	0x0380
        /*00ae*/ 	.short	0x0021


	//----- nvinfo : EIATTR_SW_WAR
	.align		4
.L_194:
        /*00b0*/ 	.byte	0x04, 0x36
        /*00b2*/ 	.short	(.L_196 - .L_195)
.L_195:
        /*00b4*/ 	.word	0x00000008
.L_196:


//--------------------- .nv.info._ZN3cub18CUB_300001_SM_10006detail10radix_sort31DeviceRadixSortSingleTileKernelINS1_5radix10policy_hubIiiyE10Policy1000ELNS0_9SortOrderE0EiiyNS1_21identity_decomposer_tEEEvPKT1_PSA_PKT2_PSE_T3_iiT4_ --------------------------
	.section	.nv.info._ZN3cub18CUB_300001_SM_10006detail10radix_sort31DeviceRadixSortSingleTileKernelINS1_5radix10policy_hubIiiyE10Policy1000ELNS0_9SortOrderE0EiiyNS1_21identity_decomposer_tEEEvPKT1_PSA_PKT2_PSE_T3_iiT4_,"",@"SHT_CUDA_INFO"
	.sectionflags	@""
	.align	4


	//----- nvinfo : EIATTR_CUDA_API_VERSION
	.align		4
        /*0000*/ 	.byte	0x04, 0x37
        /*0002*/ 	.short	(.L_198 - .L_197)
.L_197:
        /*0004*/ 	.word	0x00000082


	//----- nvinfo : EIATTR_KPARAM_INFO
	.align		4
.L_198:
        /*0008*/ 	.byte	0x04, 0x17
        /*000a*/ 	.short	(.L_200 - .L_199)
.L_199:
        /*000c*/ 	.word	0x00000000
        /*0010*/ 	.short	0x0007
        /*0012*/ 	.short	0x0030
        /*0014*/ 	.byte	0x00, 0xf0, 0x05, 0x00


	//----- nvinfo : EIATTR_KPARAM_INFO
	.align		4
.L_200:
        /*0018*/ 	.byte	0x04, 0x17
        /*001a*/ 	.short	(.L_202 - .L_201)
.L_201:
        /*001c*/ 	.word	0x00000000
        /*0020*/ 	.short	0x0006
        /*0022*/ 	.short	0x002c
        /*0024*/ 	.byte	0x00, 0xf0, 0x11, 0x00


	//----- nvinfo : EIATTR_KPARAM_INFO
	.align		4
.L_202:
        /*0028*/ 	.byte	0x04, 0x17
        /*002a*/ 	.short	(.L_204 - .L_203)
.L_203:
        /*002c*/ 	.word	0x00000000
        /*0030*/ 	.short	0x0005
        /*0032*/ 	.short	0x0028
        /*0034*/ 	.byte	0x00, 0xf0, 0x11, 0x00


	//----- nvinfo : EIATTR_KPARAM_INFO
	.align		4
.L_204:
        /*0038*/ 	.byte	0x04, 0x17
        /*003a*/ 	.short	(.L_206 - .L_205)
.L_205:
        /*003c*/ 	.word	0x00000000
        /*0040*/ 	.short	0x0004
        /*0042*/ 	.short	0x0020
        /*0044*/ 	.byte	0x00, 0xf0, 0x21, 0x00


	//----- nvinfo : EIATTR_KPARAM_INFO
	.align		4
.L_206:
        /*0048*/ 	.byte	0x04, 0x17
        /*004a*/ 	.short	(.L_208 - .L_207)
.L_207:
        /*004c*/ 	.word	0x00000000
        /*0050*/ 	.short	0x0003
        /*0052*/ 	.short	0x0018
        /*0054*/ 	.byte	0x00, 0xf5, 0x21, 0x00


	//----- nvinfo : EIATTR_KPARAM_INFO
	.align		4
.L_208:
        /*0058*/ 	.byte	0x04, 0x17
        /*005a*/ 	.short	(.L_210 - .L_209)
.L_209:
        /*005c*/ 	.word	0x00000000
        /*0060*/ 	.short	0x0002
        /*0062*/ 	.short	0x0010
        /*0064*/ 	.byte	0x00, 0xf5, 0x21, 0x00


	//----- nvinfo : EIATTR_KPARAM_INFO
	.align		4
.L_210:
        /*0068*/ 	.byte	0x04, 0x17
        /*006a*/ 	.short	(.L_212 - .L_211)
.L_211:
        /*006c*/ 	.word	0x00000000
        /*0070*/ 	.short	0x0001
        /*0072*/ 	.short	0x0008
        /*0074*/ 	.byte	0x00, 0xf5, 0x21, 0x00


	//----- nvinfo : EIATTR_KPARAM_INFO
	.align		4
.L_212:
        /*0078*/ 	.byte	0x04, 0x17
        /*007a*/ 	.short	(.L_214 - .L_213)
.L_213:
        /*007c*/ 	.word	0x00000000
        /*0080*/ 	.short	0x0000
        /*0082*/ 	.short	0x0000
        /*0084*/ 	.byte	0x00, 0xf5, 0x21, 0x00


	//----- nvinfo : EIATTR_SPARSE_MMA_MASK
	.align		4
.L_214:
        /*0088*/ 	.byte	0x03, 0x50
        /*008a*/ 	.short	0x0000


	//----- nvinfo : EIATTR_MAXREG_COUNT
	.align		4
        /*008c*/ 	.byte	0x03, 0x1b
        /*008e*/ 	.short	0x00ff


	//----- nvinfo : EIATTR_NUM_BARRIERS
	.align		4
        /*0090*/ 	.byte	0x02, 0x4c
        /*0092*/ 	.byte	0x01
	.zero		1


	//----- nvinfo : EIATTR_MERCURY_ISA_VERSION
	.align		4
        /*0094*/ 	.byte	0x03, 0x5f
        /*0096*/ 	.short	0x0101


	//----- nvinfo : EIATTR_COOP_GROUP_MASK_REGIDS
	.align		4
        /*0098*/ 	.byte	0x04, 0x29
        /*009a*/ 	.short	(.L_216 - .L_215)


	//   ....[0]....
.L_215:
        /*009c*/ 	.word	0xffffffff


	//   ....[1]....
        /*00a0*/ 	.word	0xffffffff


	//   ....[2]....
        /*00a4*/ 	.word	0xffffffff


	//   ....[3]....
        /*00a8*/ 	.word	0xffffffff


	//   ....[4]....
        /*00ac*/ 	.word	0xffffffff


	//----- nvinfo : EIATTR_COOP_GROUP_INSTR_OFFSETS
	.align		4
.L_216:
        /*00b0*/ 	.byte	0x04, 0x28
        /*00b2*/ 	.short	(.L_218 - .L_217)


	//   ....[0]....
.L_217:
        /*00b4*/ 	.word	0x00001e20


	//   ....[1]....
        /*00b8*/ 	.word	0x00001e40


	//   ....[2]....
        /*00bc*/ 	.word	0x00001e60


	//   ....[3]....
        /*00c0*/ 	.word	0x00001e80


	//   ....[4]....
        /*00c4*/ 	.word	0x00001ea0


	//----- nvinfo : EIATTR_VRC_CTA_INIT_COUNT
	.align		4
.L_218:
        /*00c8*/ 	.byte	0x02, 0x4a
	.zero		1
	.zero		1


	//----- nvinfo : EIATTR_EXIT_INSTR_OFFSETS
	.align		4
        /*00cc*/ 	.byte	0x04, 0x1c
        /*00ce*/ 	.short	(.L_220 - .L_219)


	//   ....[0]....
.L_219:
        /*00d0*/ 	.word	0x00003bf0


	//   ....[1]....
        /*00d4*/ 	.word	0x00003c40


	//----- nvinfo : EIATTR_MAX_THREADS
	.align		4
.L_220:
        /*00d8*/ 	.byte	0x04, 0x05
        /*00da*/ 	.short	(.L_222 - .L_221)
.L_221:
        /*00dc*/ 	.word	0x00000100
        /*00e0*/ 	.word	0x00000001
        /*00e4*/ 	.word	0x00000001


	//----- nvinfo : EIATTR_CBANK_PARAM_SIZE
	.align		4
.L_222:
        /*00e8*/ 	.byte	0x03, 0x19
        /*00ea*/ 	.short	0x0031


	//----- nvinfo : EIATTR_PARAM_CBANK
	.align		4
        /*00ec*/ 	.byte	0x04, 0x0a
        /*00ee*/ 	.short	(.L_224 - .L_223)
	.align		4
.L_223:
        /*00f0*/ 	.word	index@(.nv.constant0._ZN3cub18CUB_300001_SM_10006detail10radix_sort31DeviceRadixSortSingleTileKernelINS1_5radix10policy_hubIiiyE10Policy1000ELNS0_9SortOrderE0EiiyNS1_21identity_decomposer_tEEEvPKT1_PSA_PKT2_PSE_T3_iiT4_)
        /*00f4*/ 	.short	0x0380
        /*00f6*/ 	.short	0x0031


	//----- nvinfo : EIATTR_SW_WAR
	.align		4
.L_224:
        /*00f8*/ 	.byte	0x04, 0x36
        /*00fa*/ 	.short	(.L_226 - .L_225)
.L_225:
        /*00fc*/ 	.word	0x00000008
.L_226:


//--------------------- .nv.info._ZN3cub18CUB_300001_SM_10006detail13unique_by_key28DeviceUniqueByKeySweepKernelINS2_10policy_hubIiiE10Policy1000EN6thrust24THRUST_300001_SM_1000_NS10device_ptrIiEENS8_6detail15normal_iteratorISA_EESA_SD_PmNS0_13ScanTileStateIyLb1EEEN4cuda3std3__48equal_toIiEEyNS2_11VSMemHelperEEEvT0_T1_T2_T3_T4_T5_T6_T7_iNS1_7vsmem_tE --------------------------
	.section	.nv.info._ZN3cub18CUB_300001_SM_10006detail13unique_by_key28DeviceUniqueByKeySweepKernelINS2_10policy_hubIiiE10Policy1000EN6thrust24THRUST_300001_SM_1000_NS10device_ptrIiEENS8_6detail15normal_iteratorISA_EESA_SD_PmNS0_13ScanTileStateIyLb1EEEN4cuda3std3__48equal_toIiEEyNS2_11VSMemHelperEEEvT0_T1_T2_T3_T4_T5_T6_T7_iNS1_7vsmem_tE,"",@"SHT_CUDA_INFO"
	.sectionflags	@""
	.align	4


	//----- nvinfo : EIATTR_CUDA_API_VERSION
	.align		4
        /*0000*/ 	.byte	0x04, 0x37
        /*0002*/ 	.short	(.L_228 - .L_227)
.L_227:
        /*0004*/ 	.word	0x00000082


	//----- nvinfo : EIATTR_KPARAM_INFO
	.align		4
.L_228:
        /*0008*/ 	.byte	0x04, 0x17
        /*000a*/ 	.short	(.L_230 - .L_229)
.L_229:
        /*000c*/ 	.word	0x00000000
        /*0010*/ 	.short	0x0009
        /*0012*/ 	.short	0x0048
        /*0014*/ 	.byte	0x00, 0xf0, 0x21, 0x00


	//----- nvinfo : EIATTR_KPARAM_INFO
	.align		4
.L_230:
        /*0018*/ 	.byte	0x04, 0x17
        /*001a*/ 	.short	(.L_232 - .L_231)
.L_231:
        /*001c*/ 	.word	0x00000000
        /*0020*/ 	.short	0x0008
        /*0022*/ 	.short	0x0040
        /*0024*/ 	.byte	0x00, 0xf0, 0x11, 0x00


	//----- nvinfo : EIATTR_KPARAM_INFO
	.align		4
.L_232:
        /*0028*/ 	.byte	0x04, 0x17
        /*002a*/ 	.short	(.L_234 - .L_233)
.L_233:
        /*002c*/ 	.word	0x00000000
        /*0030*/ 	.short	0x0007
        /*0032*/ 	.short	0x0038
        /*0034*/ 	.byte	0x00, 0xf0, 0x21, 0x00


	//----- nvinfo : EIATTR_KPARAM_INFO
	.align		4
.L_234:
        /*0038*/ 	.byte	0x04, 0x17
        /*003a*/ 	.short	(.L_236 - .L_235)
.L_235:
        /*003c*/ 	.word	0x00000000
        /*0040*/ 	.short	0x0006
        /*0042*/ 	.short	0x0030
        /*0044*/ 	.byte	0x00, 0xf0, 0x05, 0x00


	//----- nvinfo : EIATTR_KPARAM_INFO
	.align		4
.L_236:
        /*0048*/ 	.byte	0x04, 0x17
        /*004a*/ 	.short	(.L_238 - .L_237)
.L_237:
        /*004c*/ 	.word	0x00000000
        /*0050*/ 	.short	0x0005
        /*0052*/ 	.short	0x0028
        /*0054*/ 	.byte	0x00, 0xf0, 0x21, 0x00


	//----- nvinfo : EIATTR_KPARAM_INFO
	.align		4
.L_238:
        /*0058*/ 	.byte	0x04, 0x17
        /*005a*/ 	.short	(.L_240 - .L_239)
.L_239:
        /*005c*/ 	.word	0x00000000
        /*0060*/ 	.short	0x0004
        /*0062*/ 	.short	0x0020
        /*0064*/ 	.byte	0x00, 0xf5, 0x21, 0x00


	//----- nvinfo : EIATTR_KPARAM_INFO
	.align		4
.L_240:
        /*0068*/ 	.byte	0x04, 0x17
        /*006a*/ 	.short	(.L_242 - .L_241)
.L_241:
        /*006c*/ 	.word	0x00000000
        /*0070*/ 	.short	0x0003
        /*0072*/ 	.short	0x0018
        /*0074*/ 	.byte	0x00, 0xf0, 0x21, 0x00


	//----- nvinfo : EIATTR_KPARAM_INFO
	.align		4
.L_242:
        /*0078*/ 	.byte	0x04, 0x17
        /*007a*/ 	.short	(.L_244 - .L_243)
.L_243:
        /*007c*/ 	.word	0x00000000
        /*0080*/ 	.short	0x0002
        /*0082*/ 	.short	0x0010
        /*0084*/ 	.byte	0x00, 0xf0, 0x21, 0x00


	//----- nvinfo : EIATTR_KPARAM_INFO
	.align		4
.L_244:
        /*0088*/ 	.byte	0x04, 0x17
        /*008a*/ 	.short	(.L_246 - .L_245)
.L_245:
        /*008c*/ 	.word	0x00000000
        /*0090*/ 	.short	0x0001
        /*0092*/ 	.short	0x0008
        /*0094*/ 	.byte	0x00, 0xf0, 0x21, 0x00


	//----- nvinfo : EIATTR_KPARAM_INFO
	.align		4
.L_246:
        /*0098*/ 	.byte	0x04, 0x17
        /*009a*/ 	.short	(.L_248 - .L_247)
.L_247:
        /*009c*/ 	.word	0x00000000
        /*00a0*/ 	.short	0x0000
        /*00a2*/ 	.short	0x0000
        /*00a4*/ 	.byte	0x00, 0xf0, 0x21, 0x00


	//----- nvinfo : EIATTR_SPARSE_MMA_MASK
	.align		4
.L_248:
        /*00a8*/ 	.byte	0x03, 0x50
        /*00aa*/ 	.short	0x0000


	//----- nvinfo : EIATTR_MAXREG_COUNT
	.align		4
        /*00ac*/ 	.byte	0x03, 0x1b
        /*00ae*/ 	.short	0x0080


	//----- nvinfo : EIATTR_NUM_BARRIERS
	.align		4
        /*00b0*/ 	.byte	0x02, 0x4c
        /*00b2*/ 	.byte	0x01
	.zero		1


	//----- nvinfo : EIATTR_ANNOTATIONS
	.align		4
        /*00b4*/ 	.byte	0x04, 0x55
        /*00b6*/ 	.short	(.L_250 - .L_249)


	//   ....[0]....
.L_249:
        /*00b8*/ 	.word	0x00000001
        /*00bc*/ 	.byte	0x80, 0x50, 0x00, 0x00, 0x01, 0x00, 0x00, 0x00, 0xc0, 0x50, 0x00, 0x00, 0x01, 0x00, 0x00, 0x00
        /*00cc*/ 	.byte	0xe0, 0x50, 0x00, 0x00, 0x01, 0x00, 0x00, 0x00, 0x60, 0x52, 0x00, 0x00, 0x01, 0x00, 0x00, 0x00
        /*00dc*/ 	.byte	0x40, 0x5d, 0x00, 0x00, 0x01, 0x00, 0x00, 0x00, 0xd0, 0x5d, 0x00, 0x00, 0x01, 0x00, 0x00, 0x00
        /*00ec*/ 	.byte	0x80, 0x5e, 0x00, 0x00, 0x01, 0x00, 0x00, 0x00, 0x40, 0x5f, 0x00, 0x00


	//----- nvinfo : EIATTR_MERCURY_ISA_VERSION
	.align		4
.L_250:
        /*00f8*/ 	.byte	0x03, 0x5f
        /*00fa*/ 	.short	0x0101


	//----- nvinfo : EIATTR_COOP_GROUP_MASK_REGIDS
	.align		4
        /*00fc*/ 	.byte	0x04, 0x29
        /*00fe*/ 	.short	(.L_252 - .L_251)


	//   ....[0]....
.L_251:
        /*0100*/ 	.word	0xffffffff


	//   ....[1]....
        /*0104*/ 	.word	0xffffffff


	//   ....[2]....
        /*0108*/ 	.word	0xffffffff


	//   ....[3]....
        /*010c*/ 	.word	0xffffffff


	//   ....[4]....
        /*0110*/ 	.word	0xffffffff


	//   ....[5]....
        /*0114*/ 	.word	0xffffffff


	//   ....[6]....
        /*0118*/ 	.word	0xffffffff


	//   ....[7]....
        /*011c*/ 	.word	0xffffffff


	//   ....[8]....
        /*0120*/ 	.word	0xffffffff


	//   ....[9]....
        /*0124*/ 	.word	0xffffffff


	//   ....[10]....
        /*0128*/ 	.word	0xffffffff


	//   ....[11]....
        /*012c*/ 	.word	0xffffffff


	//   ....[12]....
        /*0130*/ 	.word	0xffffffff


	//   ....[13]....
        /*0134*/ 	.word	0xffffffff


	//   ....[14]....
        /*0138*/ 	.word	0xffffffff


	//   ....[15]....
        /*013c*/ 	.word	0xffffffff


	//   ....[16]....
        /*0140*/ 	.word	0xffffffff


	//   ....[17]....
        /*0144*/ 	.word	0xffffffff


	//   ....[18]....
        /*0148*/ 	.word	0xffffffff


	//   ....[19]....
        /*014c*/ 	.word	0xffffffff


	//   ....[20]....
        /*0150*/ 	.word	0xffffffff


	//   ....[21]....
        /*0154*/ 	.word	0xffffffff


	//   ....[22]....
        /*0158*/ 	.word	0xffffffff


	//   ....[23]....
        /*015c*/ 	.word	0xffffffff


	//   ....[24]....
        /*0160*/ 	.word	0xffffffff


	//   ....[25]....
        /*0164*/ 	.word	0xffffffff


	//   ....[26]....
        /*0168*/ 	.word	0xffffffff


	//   ....[27]....
        /*016c*/ 	.word	0xffffffff


	//   ....[28]....
        /*0170*/ 	.word	0xffffffff


	//   ....[29]....
        /*0174*/ 	.word	0xffffffff


	//   ....[30]....
        /*0178*/ 	.word	0xffffffff


	//   ....[31]....
        /*017c*/ 	.word	0xffffffff


	//   ....[32]....
        /*0180*/ 	.word	0xffffffff


	//   ....[33]....
        /*0184*/ 	.word	0xffffffff


	//   ....[34]....
        /*0188*/ 	.word	0xffffffff


	//   ....[35]....
        /*018c*/ 	.word	0xffffffff


	//   ....[36]....
        /*0190*/ 	.word	0xffffffff


	//   ....[37]....
        /*0194*/ 	.word	0xffffffff


	//   ....[38]....
        /*0198*/ 	.word	0xffffffff


	//   ....[39]....
        /*019c*/ 	.word	0xffffffff


	//   ....[40]....
        /*01a0*/ 	.word	0xffffffff


	//   ....[41]....
        /*01a4*/ 	.word	0xffffffff


	//   ....[42]....
        /*01a8*/ 	.word	0xffffffff


	//   ....[43]....
        /*01ac*/ 	.word	0xffffffff


	//   ....[44]....
        /*01b0*/ 	.word	0xffffffff


	//   ....[45]....
        /*01b4*/ 	.word	0xffffffff


	//   ....[46]....
        /*01b8*/ 	.word	0xffffffff


	//   ....[47]....
        /*01bc*/ 	.word	0xffffffff


	//   ....[48]....
        /*01c0*/ 	.word	0xffffffff


	//   ....[49]....
        /*01c4*/ 	.word	0xffffffff


	//   ....[50]....
        /*01c8*/ 	.word	0xffffffff


	//   ....[51]....
        /*01cc*/ 	.word	0xffffffff


	//   ....[52]....
        /*01d0*/ 	.word	0xffffffff


	//   ....[53]....
        /*01d4*/ 	.word	0xffffffff


	//   ....[54]....
        /*01d8*/ 	.word	0xffffffff


	//   ....[55]....
        /*01dc*/ 	.word	0xffffffff


	//   ....[56]....
        /*01e0*/ 	.word	0xffffffff


	//   ....[57]....
        /*01e4*/ 	.word	0xffffffff


	//   ....[58]....
        /*01e8*/ 	.word	0xffffffff


	//   ....[59]....
        /*01ec*/ 	.word	0xffffffff


	//   ....[60]....
        /*01f0*/ 	.word	0xffffffff


	//   ....[61]....
        /*01f4*/ 	.word	0xffffffff


	//   ....[62]....
        /*01f8*/ 	.word	0xffffffff


	//   ....[63]....
        /*01fc*/ 	.word	0xffffffff


	//   ....[64]....
        /*0200*/ 	.word	0xffffffff


	//   ....[65]....
        /*0204*/ 	.word	0xffffffff


	//   ....[66]....
        /*0208*/ 	.word	0xffffffff


	//   ....[67]....
        /*020c*/ 	.word	0xffffffff


	//   ....[68]....
        /*0210*/ 	.word	0xffffffff


	//   ....[69]....
        /*0214*/ 	.word	0xffffffff


	//   ....[70]....
        /*0218*/ 	.word	0xffffffff


	//   ....[71]....
        /*021c*/ 	.word	0xffffffff


	//   ....[72]....
        /*0220*/ 	.word	0xffffffff


	//   ....[73]....
        /*0224*/ 	.word	0xffffffff


	//   ....[74]....
        /*0228*/ 	.word	0xffffffff


	//   ....[75]....
        /*022c*/ 	.word	0xffffffff


	//   ....[76]....
        /*0230*/ 	.word	0xffffffff


	//   ....[77]....
        /*0234*/ 	.word	0xffffffff


	//   ....[78]....
        /*0238*/ 	.word	0xffffffff


	//   ....[79]....
        /*023c*/ 	.word	0xffffffff


	//   ....[80]....
        /*0240*/ 	.word	0xffffffff


	//   ....[81]....
        /*0244*/ 	.word	0xffffffff


	//   ....[82]....
        /*0248*/ 	.word	0xffffffff


	//   ....[83]....
        /*024c*/ 	.word	0xffffffff


	//   ....[84]....
        /*0250*/ 	.word	0xffffffff


	//   ....[85]....
        /*0254*/ 	.word	0xffffffff


	//   ....[86]....
        /*0258*/ 	.word	0xffffffff


	//   ....[87]....
        /*025c*/ 	.word	0xffffffff


	//   ....[88]....
        /*0260*/ 	.word	0xffffffff


	//   ....[89]....
        /*0264*/ 	.word	0xffffffff


	//   ....[90]....
        /*0268*/ 	.word	0xffffffff


	//   ....[91]....
        /*026c*/ 	.word	0xffffffff


	//   ....[92]....
        /*0270*/ 	.word	0xffffffff


	//   ....[93]....
        /*0274*/ 	.word	0xffffffff


	//   ....[94]....
        /*0278*/ 	.word	0xffffffff


	//   ....[95]....
        /*027c*/ 	.word	0xffffffff


	//   ....[96]....
        /*0280*/ 	.word	0xffffffff


	//   ....[97]....
        /*0284*/ 	.word	0xffffffff


	//   ....[98]....
        /*0288*/ 	.word	0xffffffff


	//   ....[99]....
        /*028c*/ 	.word	0xffffffff


	//   ....[100]....
        /*0290*/ 	.word	0xffffffff


	//   ....[101]....
        /*0294*/ 	.word	0xffffffff


	//   ....[102]....
        /*0298*/ 	.word	0xffffffff


	//   ....[103]....
        /*029c*/ 	.word	0xffffffff


	//   ....[104]....
        /*02a0*/ 	.word	0x05000003


	//   ....[105]....
        /*02a4*/ 	.word	0x05000003


	//   ....[106]....
        /*02a8*/ 	.word	0x05000003


	//   ....[107]....
        /*02ac*/ 	.word	0x05000003


	//   ....[108]....
        /*02b0*/ 	.word	0x05000003


	//   ....[109]....
        /*02b4*/ 	.word	0x05000003


	//   ....[110]....
        /*02b8*/ 	.word	0x05000003


	//   ....[111]....
        /*02bc*/ 	.word	0x05000003


	//   ....[112]....
        /*02c0*/ 	.word	0x05000003


	//   ....[113]....
        /*02c4*/ 	.word	0x05000003


	//   ....[114]....
        /*02c8*/ 	.word	0x05000003


	//   ....[115]....
        /*02cc*/ 	.word	0x05000003


	//   ....[116]....
        /*02d0*/ 	.word	0x05000003


	//   ....[117]....
        /*02d4*/ 	.word	0x05000003


	//   ....[118]....
        /*02d8*/ 	.word	0x05000003


	//   ....[119]....
        /*02dc*/ 	.word	0x05000003


	//   ....[120]....
        /*02e0*/ 	.word	0x05000003


	//   ....[121]....
        /*02e4*/ 	.word	0x05000003


	//   ....[122]....
        /*02e8*/ 	.word	0x05000003


	//   ....[123]....
        /*02ec*/ 	.word	0x05000003


	//   ....[124]....
        /*02f0*/ 	.word	0x05000003


	//   ....[125]....
        /*02f4*/ 	.word	0x05000003


	//   ....[126]....
        /*02f8*/ 	.word	0x05000003


	//   ....[127]....
        /*02fc*/ 	.word	0x05000003


	//   ....[128]....
        /*0300*/ 	.word	0x05000003


	//   ....[129]....
        /*0304*/ 	.word	0x05000003


	//   ....[130]....
        /*0308*/ 	.word	0x05000003


	//   ....[131]....
        /*030c*/ 	.word	0x05000003


	//   ....[132]....
        /*0310*/ 	.word	0x05000003


	//   ....[133]....
        /*0314*/ 	.word	0x05000003


	//   ....[134]....
        /*0318*/ 	.word	0x05000003


	//   ....[135]....
        /*031c*/ 	.word	0x05000003


	//   ....[136]....
        /*0320*/ 	.word	0x05000003


	//   ....[137]....
        /*0324*/ 	.word	0x05000003


	//   ....[138]....
        /*0328*/ 	.word	0x05000003


	//   ....[139]....
        /*032c*/ 	.word	0x05000003


	//   ....[140]....
        /*0330*/ 	.word	0x05000003


	//   ....[141]....
        /*0334*/ 	.word	0x05000003


	//   ....[142]....
        /*0338*/ 	.word	0x05000003


	//   ....[143]....
        /*033c*/ 	.word	0x05000003


	//   ....[144]....
        /*0340*/ 	.word	0x05000003


	//   ....[145]....
        /*0344*/ 	.word	0x05000003


	//   ....[146]....
        /*0348*/ 	.word	0x05000003


	//   ....[147]....
        /*034c*/ 	.word	0x05000003


	//   ....[148]....
        /*0350*/ 	.word	0x05000003


	//   ....[149]....
        /*0354*/ 	.word	0x05000003


	//   ....[150]....
        /*0358*/ 	.word	0x05000003


	//   ....[151]....
        /*035c*/ 	.word	0x05000003


	//   ....[152]....
        /*0360*/ 	.word	0x05000003


	//   ....[153]....
        /*0364*/ 	.word	0x05000003


	//   ....[154]....
        /*0368*/ 	.word	0x05000003


	//   ....[155]....
        /*036c*/ 	.word	0x05000003


	//   ....[156]....
        /*0370*/ 	.word	0x05000003


	//   ....[157]....
        /*0374*/ 	.word	0x05000003


	//   ....[158]....
        /*0378*/ 	.word	0x05000003


	//   ....[159]....
        /*037c*/ 	.word	0x05000003


	//----- nvinfo : EIATTR_COOP_GROUP_INSTR_OFFSETS
	.align		4
.L_252:
        /*0380*/ 	.byte	0x04, 0x28
        /*0382*/ 	.short	(.L_254 - .L_253)


	//   ....[0]....
.L_253:
        /*0384*/ 	.word	0x00000400


	//   ....[1]....
        /*0388*/ 	.word	0x00000730


	//   ....[2]....
        /*038c*/ 	.word	0x00000a50


	//   ....[3]....
        /*0390*/ 	.word	0x00000a60


	//   ....[4]....
        /*0394*/ 	.word	0x00000aa0


	//   ....[5]....
        /*0398*/ 	.word	0x00000ac0


	//   ....[6]....
        /*039c*/ 	.word	0x00000b00


	//   ....[7]....
        /*03a0*/ 	.word	0x00000b20


	//   ....[8]....
        /*03a4*/ 	.word	0x00000b70


	//   ....[9]....
        /*03a8*/ 	.word	0x00000b80


	//   ....[10]....
        /*03ac*/ 	.word	0x00000bd0


	//   ....[11]....
        /*03b0*/ 	.word	0x00000bf0


	//   ....[12]....
        /*03b4*/ 	.word	0x00001d70


	//   ....[13]....
        /*03b8*/ 	.word	0x00001fe0


	//   ....[14]....
        /*03bc*/ 	.word	0x00002380


	//   ....[15]....
        /*03c0*/ 	.word	0x000023d0


	//   ....[16]....
        /*03c4*/ 	.word	0x00002440


	//   ....[17]....
        /*03c8*/ 	.word	0x00002450


	//   ....[18]....
        /*03cc*/ 	.word	0x00002490


	//   ....[19]....
        /*03d0*/ 	.word	0x000024b0


	//   ....[20]....
        /*03d4*/ 	.word	0x000024f0


	//   ....[21]....
        /*03d8*/ 	.word	0x00002510


	//   ....[22]....
        /*03dc*/ 	.word	0x00002550


	//   ....[23]....
        /*03e0*/ 	.word	0x00002570


	//   ....[24]....
        /*03e4*/ 	.word	0x00002b70


	//   ....[25]....
        /*03e8*/ 	.word	0x00002bf0


	//   ....[26]....
        /*03ec*/ 	.word	0x00002c60


	//   ....[27]....
        /*03f0*/ 	.word	0x00002cc0


	//   ....[28]....
        /*03f4*/ 	.word	0x00002ce0


	//   ....[29]....
        /*03f8*/ 	.word	0x00002d30


	//   ....[30]....
        /*03fc*/ 	.word	0x00002d50


	//   ....[31]....
        /*0400*/ 	.word	0x00002da0


	//   ....[32]....
        /*0404*/ 	.word	0x00002de0


	//   ....[33]....
        /*0408*/ 	.word	0x00002e20


	//   ....[34]....
        /*040c*/ 	.word	0x00002e60


	//   ....[35]....
        /*0410*/ 	.word	0x00002eb0


	//   ....[36]....
        /*0414*/ 	.word	0x00002f00


	//   ....[37]....
        /*0418*/ 	.word	0x00002f30


	//   ....[38]....
        /*041c*/ 	.word	0x00003020


	//   ....[39]....
        /*0420*/ 	.word	0x000030a0


	//   ....[40]....
        /*0424*/ 	.word	0x00003100


	//   ....[41]....
        /*0428*/ 	.word	0x00003160


	//   ....[42]....
        /*042c*/ 	.word	0x00003180


	//   ....[43]....
        /*0430*/ 	.word	0x000031d0


	//   ....[44]....
        /*0434*/ 	.word	0x000031f0


	//   ....[45]....
        /*0438*/ 	.word	0x00003230


	//   ....[46]....
        /*043c*/ 	.word	0x00003260


	//   ....[47]....
        /*0440*/ 	.word	0x000032a0


	//   ....[48]....
        /*0444*/ 	.word	0x000032d0


	//   ....[49]....
        /*0448*/ 	.word	0x00003310


	//   ....[50]....
        /*044c*/ 	.word	0x00003360


	//   ....[51]....
        /*0450*/ 	.word	0x00003370


	//   ....[52]....
        /*0454*/ 	.word	0x000048f0


	//   ....[53]....
        /*0458*/ 	.word	0x00004e00


	//   ....[54]....
        /*045c*/ 	.word	0x00005480


	//   ....[55]....
        /*0460*/ 	.word	0x00005490


	//   ....[56]....
        /*0464*/ 	.word	0x000054e0


	//   ....[57]....
        /*0468*/ 	.word	0x000054f0


	//   ....[58]....
        /*046c*/ 	.word	0x00005530


	//   ....[59]....
        /*0470*/ 	.word	0x00005550


	//   ....[60]....
        /*0474*/ 	.word	0x000055a0


	//   ....[61]....
        /*0478*/ 	.word	0x000055b0


	//   ....[62]....
        /*047c*/ 	.word	0x000055f0


	//   ....[63]....
        /*0480*/ 	.word	0x00005610


	//   ....[64]....
        /*0484*/ 	.word	0x00006ba0


	//   ....[65]....
        /*0488*/ 	.word	0x00007020


	//   ....[66]....
        /*048c*/ 	.word	0x000076d0


	//   ....[67]....
        /*0490*/ 	.word	0x000076e0


	//   ....[68]....
        /*0494*/ 	.word	0x00007730


	//   ....[69]....
        /*0498*/ 	.word	0x00007740


	//   ....[70]....
        /*049c*/ 	.word	0x00007780


	//   ....[71]....
        /*04a0*/ 	.word	0x000077a0


	//   ....[72]....
        /*04a4*/ 	.word	0x000077f0


	//   ....[73]....
        /*04a8*/ 	.word	0x00007800


	//   ....[74]....
        /*04ac*/ 	.word	0x00007840


	//   ....[75]....
        /*04b0*/ 	.word	0x00007860


	//   ....[76]....
        /*04b4*/ 	.word	0x00007ee0


	//   ....[77]....
        /*04b8*/ 	.word	0x00007f60


	//   ....[78]....
        /*04bc*/ 	.word	0x00008000


	//   ....[79]....
        /*04c0*/ 	.word	0x00008090


	//   ....[80]....
        /*04c4*/ 	.word	0x000080b0


	//   ....[81]....
        /*04c8*/ 	.word	0x00008100


	//   ....[82]....
        /*04cc*/ 	.word	0x00008130


	//   ....[83]....
        /*04d0*/ 	.word	0x00008180


	//   ....[84]....
        /*04d4*/ 	.word	0x000081b0


	//   ....[85]....
        /*04d8*/ 	.word	0x00008200


	//   ....[86]....
        /*04dc*/ 	.word	0x00008230


	//   ....[87]....
        /*04e0*/ 	.word	0x00008290


	//   ....[88]....
        /*04e4*/ 	.word	0x000082b0


	//   ....[89]....
        /*04e8*/ 	.word	0x00008330


	//   ....[90]....
        /*04ec*/ 	.word	0x000083c0


	//   ....[91]....
        /*04f0*/ 	.word	0x00008440


	//   ....[92]....
        /*04f4*/ 	.word	0x000084a0


	//   ....[93]....
        /*04f8*/ 	.word	0x00008510


	//   ....[94]....
        /*04fc*/ 	.word	0x00008530


	//   ....[95]....
        /*0500*/ 	.word	0x00008590


	//   ....[96]....
        /*0504*/ 	.word	0x000085b0


	//   ....[97]....
        /*0508*/ 	.word	0x00008600


	//   ....[98]....
        /*050c*/ 	.word	0x00008630


	//   ....[99]....
        /*0510*/ 	.word	0x00008680


	//   ....[100]....
        /*0514*/ 	.word	0x000086b0


	//   ....[101]....
        /*0518*/ 	.word	0x00008710


	//   ....[102]....
        /*051c*/ 	.word	0x00008720


	//   ....[103]....
        /*0520*/ 	.word	0x00008790


	//   ....[104]....
        /*0524*/ 	.word	0x00009620


	//   ....[105]....
        /*0528*/ 	.word	0x000096a0


	//   ....[106]....
        /*052c*/ 	.word	0x00009730


	//   ....[107]....
        /*0530*/ 	.word	0x000097f0


	//   ....[108]....
        /*0534*/ 	.word	0x00009850


	//   ....[109]....
        /*0538*/ 	.word	0x00009900


	//   ....[110]....
        /*053c*/ 	.word	0x00009950


	//   ....[111]....
        /*0540*/ 	.word	0x000099e0


	//   ....[112]....
        /*0544*/ 	.word	0x00009a80


	//   ....[113]....
        /*0548*/ 	.word	0x00009af0


	//   ....[114]....
        /*054c*/ 	.word	0x00009ba0


	//   ....[115]....
        /*0550*/ 	.word	0x00009c10


	//   ....[116]....
        /*0554*/ 	.word	0x00009ca0


	//   ....[117]....
        /*0558*/ 	.word	0x00009d20


	//   ....[118]....
        /*055c*/ 	.word	0x00009d90


	//   ....[119]....
        /*0560*/ 	.word	0x00009e10


	//   ....[120]....
        /*0564*/ 	.word	0x00009e90


	//   ....[121]....
        /*0568*/ 	.word	0x00009f50


	//   ....[122]....
        /*056c*/ 	.word	0x00009fb0


	//   ....[123]....
        /*0570*/ 	.word	0x0000a050


	//   ....[124]....
        /*0574*/ 	.word	0x0000a0a0


	//   ....[125]....
        /*0578*/ 	.word	0x0000a110


	//   ....[126]....
        /*057c*/ 	.word	0x0000a1a0


	//   ....[127]....
        /*0580*/ 	.word	0x0000a200


	//   ....[128]....
        /*0584*/ 	.word	0x0000a280


	//   ....[129]....
        /*0588*/ 	.word	0x0000a2f0


	//   ....[130]....
        /*058c*/ 	.word	0x0000a360


	//   ....[131]....
        /*0590*/ 	.word	0x0000a400


	//   ....[132]....
        /*0594*/ 	.word	0x0000a470


	//   ....[133]....
        /*0598*/ 	.word	0x0000a4f0


	//   ....[134]....
        /*059c*/ 	.word	0x0000a570


	//   ....[135]....
        /*05a0*/ 	.word	0x0000a630


	//   ....[136]....
        /*05a4*/ 	.word	0x0000a680


	//   ....[137]....
        /*05a8*/ 	.word	0x0000a730


	//   ....[138]....
        /*05ac*/ 	.word	0x0000a780


	//   ....[139]....
        /*05b0*/ 	.word	0x0000a830


	//   ....[140]....
        /*05b4*/ 	.word	0x0000a880


	//   ....[141]....
        /*05b8*/ 	.word	0x0000a930


	//   ....[142]....
        /*05bc*/ 	.word	0x0000a980


	//   ....[143]....
        /*05c0*/ 	.word	0x0000aa30


	//   ....[144]....
        /*05c4*/ 	.word	0x0000aa80


	//   ....[145]....
        /*05c8*/ 	.word	0x0000ab70


	//   ....[146]....
        /*05cc*/ 	.word	0x0000abe0


	//   ....[147]....
        /*05d0*/ 	.word	0x0000ac60


	//   ....[148]....
        /*05d4*/ 	.word	0x0000ace0


	//   ....[149]....
        /*05d8*/ 	.word	0x0000ada0


	//   ....[150]....
        /*05dc*/ 	.word	0x0000adf0


	//   ....[151]....
        /*05e0*/ 	.word	0x0000aea0


	//   ....[152]....
        /*05e4*/ 	.word	0x0000af00


	//   ....[153]....
        /*05e8*/ 	.word	0x0000afa0


	//   ....[154]....
        /*05ec*/ 	.word	0x0000b000


	//   ....[155]....
        /*05f0*/ 	.word	0x0000b080


	//   ....[156]....
        /*05f4*/ 	.word	0x0000b100


	//   ....[157]....
        /*05f8*/ 	.word	0x0000b180


	//   ....[158]....
        /*05fc*/ 	.word	0x0000b1f0


	//   ....[159]....
        /*0600*/ 	.word	0x0000b290


	//----- nvinfo : EIATTR_VRC_CTA_INIT_COUNT
	.align		4
.L_254:
        /*0604*/ 	.byte	0x02, 0x4a
	.zero		1
	.zero		1


	//----- nvinfo : EIATTR_EXIT_INSTR_OFFSETS
	.align		4
        /*0608*/ 	.byte	0x04, 0x1c
        /*060a*/ 	.short	(.L_256 - .L_255)


	//   ....[0]....
.L_255:
        /*060c*/ 	.word	0x00001a40


	//   ....[1]....
        /*0610*/ 	.word	0x00004210


	//   ....[2]....
        /*0614*/ 	.word	0x00009590


	//   ....[3]....
        /*0618*/ 	.word	0x000095d0


	//----- nvinfo : EIATTR_MAX_THREADS
	.align		4
.L_256:
        /*061c*/ 	.byte	0x04, 0x05
        /*061e*/ 	.short	(.L_258 - .L_257)
.L_257:
        /*0620*/ 	.word	0x00000200
        /*0624*/ 	.word	0x00000001
        /*0628*/ 	.word	0x00000001


	//----- nvinfo : EIATTR_CRS_STACK_SIZE
	.align		4
.L_258:
        /*062c*/ 	.byte	0x04, 0x1e
        /*062e*/ 	.short	(.L_260 - .L_259)
.L_259:
        /*0630*/ 	.word	0x00000000


	//----- nvinfo : EIATTR_CBANK_PARAM_SIZE
	.align		4
.L_260:
        /*0634*/ 	.byte	0x03, 0x19
        /*0636*/ 	.short	0x0050


	//----- nvinfo : EIATTR_PARAM_CBANK
	.align		4
        /*0638*/ 	.byte	0x04, 0x0a
        /*063a*/ 	.short	(.L_262 - .L_261)
	.align		4
.L_261:
        /*063c*/ 	.word	index@(.nv.constant0._ZN3cub18CUB_300001_SM_10006detail13unique_by_key28DeviceUniqueByKeySweepKernelINS2_10policy_hubIiiE10Policy1000EN6thrust24THRUST_300001_SM_1000_NS10device_ptrIiEENS8_6detail15normal_iteratorISA_EESA_SD_PmNS0_13ScanTileStateIyLb1EEEN4cuda3std3__48equal_toIiEEyNS2_11VSMemHelperEEEvT0_T1_T2_T3_T4_T5_T6_T7_iNS1_7vsmem_tE)
        /*0640*/ 	.short	0x0380
        /*0642*/ 	.short	0x0050


	//----- nvinfo : EIATTR_SW_WAR
	.align		4
.L_262:
        /*0644*/ 	.byte	0x04, 0x36
        /*0646*/ 	.short	(.L_264 - .L_263)
.L_263:
        /*0648*/ 	.word	0x00000008
.L_264:


//--------------------- .nv.info._ZN3cub18CUB_300001_SM_10006detail13unique_by_key28DeviceUniqueByKeySweepKernelINS2_10policy_hubIiiE10Policy1000EN6thrust24THRUST_300001_SM_1000_NS10device_ptrIiEENS8_6detail15normal_iteratorISA_EESA_SD_PjNS0_13ScanTileStateIjLb1EEEN4cuda3std3__48equal_toIiEEjNS2_11VSMemHelperEEEvT0_T1_T2_T3_T4_T5_T6_T7_iNS1_7vsmem_tE --------------------------
	.section	.nv.info._ZN3cub18CUB_300001_SM_10006detail13unique_by_key28DeviceUniqueByKeySweepKernelINS2_10policy_hubIiiE10Policy1000EN6thrust24THRUST_300001_SM_1000_NS10device_ptrIiEENS8_6detail15normal_iteratorISA_EESA_SD_PjNS0_13ScanTileStateIjLb1EEEN4cuda3std3__48equal_toIiEEjNS2_11VSMemHelperEEEvT0_T1_T2_T3_T4_T5_T6_T7_iNS1_7vsmem_tE,"",@"SHT_CUDA_INFO"
	.sectionflags	@""
	.align	4


	//----- nvinfo : EIATTR_CUDA_API_VERSION
	.align		4
        /*0000*/ 	.byte	0x04, 0x37
        /*0002*/ 	.short	(.L_266 - .L_265)
.L_265:
        /*0004*/ 	.word	0x00000082


	//----- nvinfo : EIATTR_KPARAM_INFO
	.align		4
.L_266:
        /*0008*/ 	.byte	0x04, 0x17
        /*000a*/ 	.short	(.L_268 - .L_267)
.L_267:
        /*000c*/ 	.word	0x00000000
        /*0010*/ 	.short	0x0009
        /*0012*/ 	.short	0x0040
        /*0014*/ 	.byte	0x00, 0xf0, 0x21, 0x00


	//----- nvinfo : EIATTR_KPARAM_INFO
	.align		4
.L_268:
        /*0018*/ 	.byte	0x04, 0x17
        /*001a*/ 	.short	(.L_270 - .L_269)
.L_269:
        /*001c*/ 	.word	0x00000000
        /*0020*/ 	.short	0x0008
        /*0022*/ 	.short	0x0038
        /*0024*/ 	.byte	0x00, 0xf0, 0x11, 0x00


	//----- nvinfo : EIATTR_KPARAM_INFO
	.align		4
.L_270:
        /*0028*/ 	.byte	0x04, 0x17
        /*002a*/ 	.short	(.L_272 - .L_271)
.L_271:
        /*002c*/ 	.word	0x00000000
        /*0030*/ 	.short	0x0007
        /*0032*/ 	.short	0x0034
        /*0034*/ 	.byte	0x00, 0xf0, 0x11, 0x00


	//----- nvinfo : EIATTR_KPARAM_INFO
	.align		4
.L_272:
        /*0038*/ 	.byte	0x04, 0x17
        /*003a*/ 	.short	(.L_274 - .L_273)
.L_273:
        /*003c*/ 	.word	0x00000000
        /*0040*/ 	.short	0x0006
        /*0042*/ 	.short	0x0030
        /*0044*/ 	.byte	0x00, 0xf0, 0x05, 0x00


	//----- nvinfo : EIATTR_KPARAM_INFO
	.align		4
.L_274:
        /*0048*/ 	.byte	0x04, 0x17
        /*004a*/ 	.short	(.L_276 - .L_275)
.L_275:
        /*004c*/ 	.word	0x00000000
        /*0050*/ 	.short	0x0005
        /*0052*/ 	.short	0x0028
        /*0054*/ 	.byte	0x00, 0xf0, 0x21, 0x00


	//----- nvinfo : EIATTR_KPARAM_INFO
	.align		4
.L_276:
        /*0058*/ 	.byte	0x04, 0x17
        /*005a*/ 	.short	(.L_278 - .L_277)
.L_277:
        /*005c*/ 	.word	0x00000000
        /*0060*/ 	.short	0x0004
        /*0062*/ 	.short	0x0020
        /*0064*/ 	.byte	0x00, 0xf5, 0x21, 0x00


	//----- nvinfo : EIATTR_KPARAM_INFO
	.align		4
.L_278:
        /*0068*/ 	.byte	0x04, 0x17
        /*006a*/ 	.short	(.L_280 - .L_279)
.L_279:
        /*006c*/ 	.word	0x00000000
        /*0070*/ 	.short	0x0003
        /*0072*/ 	.short	0x0018
        /*0074*/ 	.byte	0x00, 0xf0, 0x21, 0x00


	//----- nvinfo : EIATTR_KPARAM_INFO
	.align		4
.L_280:
        /*0078*/ 	.byte	0x04, 0x17
        /*007a*/ 	.short	(.L_282 - .L_281)
.L_281:
        /*007c*/ 	.word	0x00000000
        /*0080*/ 	.short	0x0002
        /*0082*/ 	.short	0x0010
        /*0084*/ 	.byte	0x00, 0xf0, 0x21, 0x00


	//----- nvinfo : EIATTR_KPARAM_INFO
	.align		4
.L_282:
        /*0088*/ 	.byte	0x04, 0x17
        /*008a*/ 	.short	(.L_284 - .L_283)
.L_283:
        /*008c*/ 	.word	0x00000000
        /*0090*/ 	.short	0x0001
        /*0092*/ 	.short	0x0008
        /*0094*/ 	.byte	0x00, 0xf0, 0x21, 0x00


	//----- nvinfo : EIATTR_KPARAM_INFO
	.align		4
.L_284:
        /*0098*/ 	.byte	0x04, 0x17
        /*009a*/ 	.short	(.L_286 - .L_285)
.L_285:
        /*009c*/ 	.word	0x00000000
        /*00a0*/ 	.short	0x0000
        /*00a2*/ 	.short	0x0000
        /*00a4*/ 	.byte	0x00, 0xf0, 0x21, 0x00


	//----- nvinfo : EIATTR_SPARSE_MMA_MASK
	.align		4
.L_286:
        /*00a8*/ 	.byte	0x03, 0x50
        /*00aa*/ 	.short	0x0000


	//----- nvinfo : EIATTR_MAXREG_COUNT
	.align		4
        /*00ac*/ 	.byte	0x03, 0x1b
        /*00ae*/ 	.short	0x0080


	//----- nvinfo : EIATTR_NUM_BARRIERS
	.align		4
        /*00b0*/ 	.byte	0x02, 0x4c
        /*00b2*/ 	.byte	0x01
	.zero		1


	//----- nvinfo : EIATTR_MERCURY_ISA_VERSION
	.align		4
        /*00b4*/ 	.byte	0x03, 0x5f
        /*00b6*/ 	.short	0x0101


	//----- nvinfo : EIATTR_UNUSED_LOAD_BYTE_OFFSET
	.align		4
        /*00b8*/ 	.byte	0x04, 0x44
        /*00ba*/ 	.short	(.L_288 - .L_287)


	//   ....[0]....
.L_287:
        /*00bc*/ 	.word	0x00007240
        /*00c0*/ 	.word	0x0000fff0


	//----- nvinfo : EIATTR_COOP_GROUP_MASK_REGIDS
	.align		4
.L_288:
        /*00c4*/ 	.byte	0x04, 0x29
        /*00c6*/ 	.short	(.L_290 - .L_289)


	//   ....[0]....
.L_289:
        /*00c8*/ 	.word	0xffffffff


	//   ....[1]....
        /*00cc*/ 	.word	0xffffffff


	//   ....[2]....
        /*00d0*/ 	.word	0xffffffff


	//   ....[3]....
        /*00d4*/ 	.word	0xffffffff


	//   ....[4]....
        /*00d8*/ 	.word	0xffffffff


	//   ....[5]....
        /*00dc*/ 	.word	0xffffffff


	//   ....[6]....
        /*00e0*/ 	.word	0xffffffff


	//   ....[7]....
        /*00e4*/ 	.word	0xffffffff


	//   ....[8]....
        /*00e8*/ 	.word	0xffffffff


	//   ....[9]....
        /*00ec*/ 	.word	0xffffffff


	//   ....[10]....
        /*00f0*/ 	.word	0xffffffff


	//   ....[11]....
        /*00f4*/ 	.word	0xffffffff


	//   ....[12]....
        /*00f8*/ 	.word	0xffffffff


	//   ....[13]....
        /*00fc*/ 	.word	0xffffffff


	//   ....[14]....
        /*0100*/ 	.word	0xffffffff


	//   ....[15]....
        /*0104*/ 	.word	0xffffffff


	//   ....[16]....
        /*0108*/ 	.word	0xffffffff


	//   ....[17]....
        /*010c*/ 	.word	0xffffffff


	//   ....[18]....
        /*0110*/ 	.word	0xffffffff


	//   ....[19]....
        /*0114*/ 	.word	0xffffffff


	//   ....[20]....
        /*0118*/ 	.word	0xffffffff


	//   ....[21]....
        /*011c*/ 	.word	0xffffffff


	//   ....[22]....
        /*0120*/ 	.word	0xffffffff


	//   ....[23]....
        /*0124*/ 	.word	0xffffffff


	//   ....[24]....
        /*0128*/ 	.word	0xffffffff


	//   ....[25]....
        /*012c*/ 	.word	0xffffffff


	//   ....[26]....
        /*0130*/ 	.word	0xffffffff


	//   ....[27]....
        /*0134*/ 	.word	0xffffffff


	//   ....[28]....
        /*0138*/ 	.word	0xffffffff


	//   ....[29]....
        /*013c*/ 	.word	0xffffffff


	//   ....[30]....
        /*0140*/ 	.word	0xffffffff


	//   ....[31]....
        /*0144*/ 	.word	0xffffffff


	//   ....[32]....
        /*0148*/ 	.word	0xffffffff


	//   ....[33]....
        /*014c*/ 	.word	0xffffffff


	//   ....[34]....
        /*0150*/ 	.word	0xffffffff


	//   ....[35]....
        /*0154*/ 	.word	0xffffffff


	//   ....[36]....
        /*0158*/ 	.word	0xffffffff


	//   ....[37]....
        /*015c*/ 	.word	0xffffffff


	//   ....[38]....
        /*0160*/ 	.word	0xffffffff


	//   ....[39]....
        /*0164*/ 	.word	0xffffffff


	//   ....[40]....
        /*0168*/ 	.word	0xffffffff


	//   ....[41]....
        /*016c*/ 	.word	0xffffffff


	//   ....[42]....
        /*0170*/ 	.word	0xffffffff


	//   ....[43]....
        /*0174*/ 	.word	0xffffffff


	//   ....[44]....
        /*0178*/ 	.word	0xffffffff


	//   ....[45]....
        /*017c*/ 	.word	0xffffffff


	//   ....[46]....
        /*0180*/ 	.word	0xffffffff


	//   ....[47]....
        /*0184*/ 	.word	0xffffffff


	//   ....[48]....
        /*0188*/ 	.word	0xffffffff


	//   ....[49]....
        /*018c*/ 	.word	0xffffffff


	//   ....[50]....
        /*0190*/ 	.word	0xffffffff


	//   ....[51]....
        /*0194*/ 	.word	0xffffffff


	//   ....[52]....
        /*0198*/ 	.word	0xffffffff


	//   ....[53]....
        /*019c*/ 	.word	0xffffffff


	//   ....[54]....
        /*01a0*/ 	.word	0xffffffff


	//   ....[55]....
        /*01a4*/ 	.word	0xffffffff


	//   ....[56]....
        /*01a8*/ 	.word	0xffffffff


	//   ....[57]....
        /*01ac*/ 	.word	0xffffffff


	//   ....[58]....
        /*01b0*/ 	.word	0xffffffff


	//   ....[59]....
        /*01b4*/ 	.word	0xffffffff


	//   ....[60]....
        /*01b8*/ 	.word	0xffffffff


	//   ....[61]....
        /*01bc*/ 	.word	0xffffffff


	//   ....[62]....
        /*01c0*/ 	.word	0xffffffff


	//   ....[63]....
        /*01c4*/ 	.word	0xffffffff


	//   ....[64]....
        /*01c8*/ 	.word	0x05000033


	//   ....[65]....
        /*01cc*/ 	.word	0x05000033


	//   ....[66]....
        /*01d0*/ 	.word	0x05000033


	//   ....[67]....
        /*01d4*/ 	.word	0x05000033


	//   ....[68]....
        /*01d8*/ 	.word	0x05000033


	//   ....[69]....
        /*01dc*/ 	.word	0x05000033


	//   ....[70]....
        /*01e0*/ 	.word	0x05000033


	//   ....[71]....
        /*01e4*/ 	.word	0x05000033


	//   ....[72]....
        /*01e8*/ 	.word	0x05000033


	//   ....[73]....
        /*01ec*/ 	.word	0x05000033


	//   ....[74]....
        /*01f0*/ 	.word	0x05000033


	//   ....[75]....
        /*01f4*/ 	.word	0x05000033


	//   ....[76]....
        /*01f8*/ 	.word	0x05000033


	//   ....[77]....
        /*01fc*/ 	.word	0x05000033


	//   ....[78]....
        /*0200*/ 	.word	0x05000033


	//   ....[79]....
        /*0204*/ 	.word	0x05000033


	//   ....[80]....
        /*0208*/ 	.word	0x05000033


	//   ....[81]....
        /*020c*/ 	.word	0x05000033


	//   ....[82]....
        /*0210*/ 	.word	0x05000033


	//   ....[83]....
        /*0214*/ 	.word	0x05000033


	//   ....[84]....
        /*0218*/ 	.word	0x05000033


	//   ....[85]....
        /*021c*/ 	.word	0x05000033


	//   ....[86]....
        /*0220*/ 	.word	0x05000033


	//   ....[87]....
        /*0224*/ 	.word	0x05000033


	//   ....[88]....
        /*0228*/ 	.word	0x05000033


	//   ....[89]....
        /*022c*/ 	.word	0x05000033


	//   ....[90]....
        /*0230*/ 	.word	0x05000033


	//   ....[91]....
        /*0234*/ 	.word	0x05000033


	//   ....[92]....
        /*0238*/ 	.word	0x05000033


	//   ....[93]....
        /*023c*/ 	.word	0x05000033


	//   ....[94]....
        /*0240*/ 	.word	0x05000033


	//   ....[95]....
        /*0244*/ 	.word	0x05000033


	//   ....[96]....
        /*0248*/ 	.word	0x05000033


	//   ....[97]....
        /*024c*/ 	.word	0x05000033


	//   ....[98]....
        /*0250*/ 	.word	0x05000033


	//   ....[99]....
        /*0254*/ 	.word	0x05000033


	//----- nvinfo : EIATTR_COOP_GROUP_INSTR_OFFSETS
	.align		4
.L_290:
        /*0258*/ 	.byte	0x04, 0x28
        /*025a*/ 	.short	(.L_292 - .L_291)


	//   ....[0]....
.L_291:
        /*025c*/ 	.word	0x000003c0


	//   ....[1]....
        /*0260*/ 	.word	0x000006b0


	//   ....[2]....
        /*0264*/ 	.word	0x00000a00


	//   ....[3]....
        /*0268*/ 	.word	0x00000a30


	//   ....[4]....
        /*026c*/ 	.word	0x00000a50


	//   ....[5]....
        /*0270*/ 	.word	0x00000a70


	//   ....[6]....
        /*0274*/ 	.word	0x00000a90


	//   ....[7]....
        /*0278*/ 	.word	0x00001920


	//   ....[8]....
        /*027c*/ 	.word	0x00001b90


	//   ....[9]....
        /*0280*/ 	.word	0x00001f50


	//   ....[10]....
        /*0284*/ 	.word	0x00001f80


	//   ....[11]....
        /*0288*/ 	.word	0x00001fa0


	//   ....[12]....
        /*028c*/ 	.word	0x00001fc0


	//   ....[13]....
        /*0290*/ 	.word	0x00001fe0


	//   ....[14]....
        /*0294*/ 	.word	0x000024d0


	//   ....[15]....
        /*0298*/ 	.word	0x00002540


	//   ....[16]....
        /*029c*/ 	.word	0x000025a0


	//   ....[17]....
        /*02a0*/ 	.word	0x00002610


	//   ....[18]....
        /*02a4*/ 	.word	0x00002660


	//   ....[19]....
        /*02a8*/ 	.word	0x000026b0


	//   ....[20]....
        /*02ac*/ 	.word	0x00002700


	//   ....[21]....
        /*02b0*/ 	.word	0x00002760


	//   ....[22]....
        /*02b4*/ 	.word	0x00002770


	//   ....[23]....
        /*02b8*/ 	.word	0x00002850


	//   ....[24]....
        /*02bc*/ 	.word	0x000028c0


	//   ....[25]....
        /*02c0*/ 	.word	0x00002910


	//   ....[26]....
        /*02c4*/ 	.word	0x000029a0


	//   ....[27]....
        /*02c8*/ 	.word	0x000029c0


	//   ....[28]....
        /*02cc*/ 	.word	0x00002a10


	//   ....[29]....
        /*02d0*/ 	.word	0x00002a50


	//   ....[30]....
        /*02d4*/ 	.word	0x00002aa0


	//   ....[31]....
        /*02d8*/ 	.word	0x00002ae0


	//   ....[32]....
        /*02dc*/ 	.word	0x00003de0


	//   ....[33]....
        /*02e0*/ 	.word	0x000042b0


	//   ....[34]....
        /*02e4*/ 	.word	0x000048a0


	//   ....[35]....
        /*02e8*/ 	.word	0x000048c0


	//   ....[36]....
        /*02ec*/ 	.word	0x000048e0


	//   ....[37]....
        /*02f0*/ 	.word	0x00004900


	//   ....[38]....
        /*02f4*/ 	.word	0x00004920


	//   ....[39]....
        /*02f8*/ 	.word	0x00005a20


	//   ....[40]....
        /*02fc*/ 	.word	0x00005e20


	//   ....[41]....
        /*0300*/ 	.word	0x00006480


	//   ....[42]....
        /*0304*/ 	.word	0x000064a0


	//   ....[43]....
        /*0308*/ 	.word	0x000064c0


	//   ....[44]....
        /*030c*/ 	.word	0x000064e0


	//   ....[45]....
        /*0310*/ 	.word	0x00006500


	//   ....[46]....
        /*0314*/ 	.word	0x00006a10


	//   ....[47]....
        /*0318*/ 	.word	0x00006a80


	//   ....[48]....
        /*031c*/ 	.word	0x00006ae0


	//   ....[49]....
        /*0320*/ 	.word	0x00006b50


	//   ....[50]....
        /*0324*/ 	.word	0x00006ba0


	//   ....[51]....
        /*0328*/ 	.word	0x00006c00


	//   ....[52]....
        /*032c*/ 	.word	0x00006c50


	//   ....[53]....
        /*0330*/ 	.word	0x00006cb0


	//   ....[54]....
        /*0334*/ 	.word	0x00006cf0


	//   ....[55]....
        /*0338*/ 	.word	0x00006d90


	//   ....[56]....
        /*033c*/ 	.word	0x00006e00


	//   ....[57]....
        /*0340*/ 	.word	0x00006e50


	//   ....[58]....
        /*0344*/ 	.word	0x00006eb0


	//   ....[59]....
        /*0348*/ 	.word	0x00006f00


	//   ....[60]....
        /*034c*/ 	.word	0x00006f40


	//   ....[61]....
        /*0350*/ 	.word	0x00006f80


	//   ....[62]....
        /*0354*/ 	.word	0x00006fc0


	//   ....[63]....
        /*0358*/ 	.word	0x00007000


	//   ....[64]....
        /*035c*/ 	.word	0x00007bd0


	//   ....[65]....
        /*0360*/ 	.word	0x00007c50


	//   ....[66]....
        /*0364*/ 	.word	0x00007cf0


	//   ....[67]....
        /*0368*/ 	.word	0x00007db0


	//   ....[68]....
        /*036c*/ 	.word	0x00007e50


	//   ....[69]....
        /*0370*/ 	.word	0x00007ee0


	//   ....[70]....
        /*0374*/ 	.word	0x00007f70


	//   ....[71]....
        /*0378*/ 	.word	0x00007ff0


	//   ....[72]....
        /*037c*/ 	.word	0x00008060


	//   ....[73]....
        /*0380*/ 	.word	0x000080f0


	//   ....[74]....
        /*0384*/ 	.word	0x00008170


	//   ....[75]....
        /*0388*/ 	.word	0x000081f0


	//   ....[76]....
        /*038c*/ 	.word	0x000082b0


	//   ....[77]....
        /*0390*/ 	.word	0x00008350


	//   ....[78]....
        /*0394*/ 	.word	0x000083f0


	//   ....[79]....
        /*0398*/ 	.word	0x00008480


	//   ....[80]....
        /*039c*/ 	.word	0x00008500


	//   ....[81]....
        /*03a0*/ 	.word	0x00008560


	//   ....[82]....
        /*03a4*/ 	.word	0x000085d0


	//   ....[83]....
        /*03a8*/ 	.word	0x00008650


	//   ....[84]....
        /*03ac*/ 	.word	0x00008720


	//   ....[85]....
        /*03b0*/ 	.word	0x00008810


	//   ....[86]....
        /*03b4*/ 	.word	0x000088a0


	//   ....[87]....
        /*03b8*/ 	.word	0x00008940


	//   ....[88]....
        /*03bc*/ 	.word	0x000089d0


	//   ....[89]....
        /*03c0*/ 	.word	0x00008a60


	//   ....[90]....
        /*03c4*/ 	.word	0x00008b10


	//   ....[91]....
        /*03c8*/ 	.word	0x00008b80


	//   ....[92]....
        /*03cc*/ 	.word	0x00008c00


	//   ....[93]....
        /*03d0*/ 	.word	0x00008c80


	//   ....[94]....
        /*03d4*/ 	.word	0x00008d40


	//   ....[95]....
        /*03d8*/ 	.word	0x00008dc0


	//   ....[96]....
        /*03dc*/ 	.word	0x00008e40


	//   ....[97]....
        /*03e0*/ 	.word	0x00008ec0


	//   ....[98]....
        /*03e4*/ 	.word	0x00008f40


	//   ....[99]....
        /*03e8*/ 	.word	0x00008fb0


	//----- nvinfo : EIATTR_VRC_CTA_INIT_COUNT
	.align		4
.L_292:
        /*03ec*/ 	.byte	0x02, 0x4a
	.zero		1
	.zero		1


	//----- nvinfo : EIATTR_EXIT_INSTR_OFFSETS
	.align		4
        /*03f0*/ 	.byte	0x04, 0x1c
        /*03f2*/ 	.short	(.L_294 - .L_293)


	//   ....[0]....
.L_293:
        /*03f4*/ 	.word	0x000015e0


	//   ....[1]....
        /*03f8*/ 	.word	0x000036d0


	//   ....[2]....
        /*03fc*/ 	.word	0x00007b50


	//   ....[3]....
        /*0400*/ 	.word	0x00007b80


	//----- nvinfo : EIATTR_MAX_THREADS
	.align		4
.L_294:
        /*0404*/ 	.byte	0x04, 0x05
        /*0406*/ 	.short	(.L_296 - .L_295)
.L_295:
        /*0408*/ 	.word	0x00000200
        /*040c*/ 	.word	0x00000001
        /*0410*/ 	.word	0x00000001


	//----- nvinfo : EIATTR_CRS_STACK_SIZE
	.align		4
.L_296:
        /*0414*/ 	.byte	0x04, 0x1e
        /*0416*/ 	.short	(.L_298 - .L_297)
.L_297:
        /*0418*/ 	.word	0x00000000


	//----- nvinfo : EIATTR_CBANK_PARAM_SIZE
	.align		4
.L_298:
        /*041c*/ 	.byte	0x03, 0x19
        /*041e*/ 	.short	0x0048


	//----- nvinfo : EIATTR_PARAM_CBANK
	.align		4
        /*0420*/ 	.byte	0x04, 0x0a
        /*0422*/ 	.short	(.L_300 - .L_299)
	.align		4
.L_299:
        /*0424*/ 	.word	index@(.nv.constant0._ZN3cub18CUB_300001_SM_10006detail13unique_by_key28DeviceUniqueByKeySweepKernelINS2_10policy_hubIiiE10Policy1000EN6thrust24THRUST_300001_SM_1000_NS10device_ptrIiEENS8_6detail15normal_iteratorISA_EESA_SD_PjNS0_13ScanTileStateIjLb1EEEN4cuda3std3__48equal_toIiEEjNS2_11VSMemHelperEEEvT0_T1_T2_T3_T4_T5_T6_T7_iNS1_7vsmem_tE)
        /*0428*/ 	.short	0x0380
        /*042a*/ 	.short	0x0048


	//----- nvinfo : EIATTR_SW_WAR
	.align		4
.L_300:
        /*042c*/ 	.byte	0x04, 0x36
        /*042e*/ 	.short	(.L_302 - .L_301)
.L_301:
        /*0430*/ 	.word	0x00000008
.L_302:


//--------------------- .nv.info._ZN3cub18CUB_300001_SM_10006detail4scan23DeviceCompactInitKernelINS0_13ScanTileStateIyLb1EEEPmEEvT_iT0_ --------------------------
	.section	.nv.info._ZN3cub18CUB_300001_SM_10006detail4scan23DeviceCompactInitKernelINS0_13ScanTileStateIyLb1EEEPmEEvT_iT0_,"",@"SHT_CUDA_INFO"
	.sectionflags	@""
	.align	4


	//----- nvinfo : EIATTR_CUDA_API_VERSION
	.align		4
        /*0000*/ 	.byte	0x04, 0x37
        /*0002*/ 	.short	(.L_304 - .L_303)
.L_303:
        /*0004*/ 	.word	0x00000082


	//----- nvinfo : EIATTR_KPARAM_INFO
	.align		4
.L_304:
        /*0008*/ 	.byte	0x04, 0x17
        /*000a*/ 	.short	(.L_306 - .L_305)
.L_305:
        /*000c*/ 	.word	0x00000000
        /*0010*/ 	.short	0x0002
        /*0012*/ 	.short	0x0010
        /*0014*/ 	.byte	0x00, 0xf5, 0x21, 0x00


	//----- nvinfo : EIATTR_KPARAM_INFO
	.align		4
.L_306:
        /*0018*/ 	.byte	0x04, 0x17
        /*001a*/ 	.short	(.L_308 - .L_307)
.L_307:
        /*001c*/ 	.word	0x00000000
        /*0020*/ 	.short	0x0001
        /*0022*/ 	.short	0x0008
        /*0024*/ 	.byte	0x00, 0xf0, 0x11, 0x00


	//----- nvinfo : EIATTR_KPARAM_INFO
	.align		4
.L_308:
        /*0028*/ 	.byte	0x04, 0x17
        /*002a*/ 	.short	(.L_310 - .L_309)
.L_309:
        /*002c*/ 	.word	0x00000000
        /*0030*/ 	.short	0x0000
        /*0032*/ 	.short	0x0000
        /*0034*/ 	.byte	0x00, 0xf0, 0x21, 0x00


	//----- nvinfo : EIATTR_SPARSE_MMA_MASK
	.align		4
.L_310:
        /*0038*/ 	.byte	0x03, 0x50
        /*003a*/ 	.short	0x0000


	//----- nvinfo : EIATTR_MAXREG_COUNT
	.align		4
        /*003c*/ 	.byte	0x03, 0x1b
        /*003e*/ 	.short	0x00ff


	//----- nvinfo : EIATTR_MERCURY_ISA_VERSION
	.align		4
        /*0040*/ 	.byte	0x03, 0x5f
        /*0042*/ 	.short	0x0101


	//----- nvinfo : EIATTR_VRC_CTA_INIT_COUNT
	.align		4
        /*0044*/ 	.byte	0x02, 0x4a
	.zero		1
	.zero		1


	//----- nvinfo : EIATTR_EXIT_INSTR_OFFSETS
	.align		4
        /*0048*/ 	.byte	0x04, 0x1c
        /*004a*/ 	.short	(.L_312 - .L_311)


	//   ....[0]....
.L_311:
        /*004c*/ 	.word	0x00000140


	//   ....[1]....
        /*0050*/ 	.word	0x00000170


	//----- nvinfo : EIATTR_CBANK_PARAM_SIZE
	.align		4
.L_312:
        /*0054*/ 	.byte	0x03, 0x19
        /*0056*/ 	.short	0x0018


	//----- nvinfo : EIATTR_PARAM_CBANK
	.align		4
        /*0058*/ 	.byte	0x04, 0x0a
        /*005a*/ 	.short	(.L_314 - .L_313)
	.align		4
.L_313:
        /*005c*/ 	.word	index@(.nv.constant0._ZN3cub18CUB_300001_SM_10006detail4scan23DeviceCompactInitKernelINS0_13ScanTileStateIyLb1EEEPmEEvT_iT0_)
        /*0060*/ 	.short	0x0380
        /*0062*/ 	.short	0x0018


	//----- nvinfo : EIATTR_SW_WAR
	.align		4
.L_314:
        /*0064*/ 	.byte	0x04, 0x36
        /*0066*/ 	.short	(.L_316 - .L_315)
.L_315:
        /*0068*/ 	.word	0x00000008
.L_316:


//--------------------- .nv.info._ZN3cub18CUB_300001_SM_10006detail4scan23DeviceCompactInitKernelINS0_13ScanTileStateIjLb1EEEPjEEvT_iT0_ --------------------------
	.section	.nv.info._ZN3cub18CUB_300001_SM_10006detail4scan23DeviceCompactInitKernelINS0_13ScanTileStateIjLb1EEEPjEEvT_iT0_,"",@"SHT_CUDA_INFO"
	.sectionflags	@""
	.align	4


	//----- nvinfo : EIATTR_CUDA_API_VERSION
	.align		4
        /*0000*/ 	.byte	0x04, 0x37
        /*0002*/ 	.short	(.L_318 - .L_317)
.L_317:
        /*0004*/ 	.word	0x00000082


	//----- nvinfo : EIATTR_KPARAM_INFO
	.align		4
.L_318:
        /*0008*/ 	.byte	0x04, 0x17
        /*000a*/ 	.short	(.L_320 - .L_319)
.L_319:
        /*000c*/ 	.word	0x00000000
        /*0010*/ 	.short	0x0002
        /*0012*/ 	.short	0x0010
        /*0014*/ 	.byte	0x00, 0xf5, 0x21, 0x00


	//----- nvinfo : EIATTR_KPARAM_INFO
	.align		4
.L_320:
        /*0018*/ 	.byte	0x04, 0x17
        /*001a*/ 	.short	(.L_322 - .L_321)
.L_321:
        /*001c*/ 	.word	0x00000000
        /*0020*/ 	.short	0x0001
        /*0022*/ 	.short	0x0008
        /*0024*/ 	.byte	0x00, 0xf0, 0x11, 0x00


	//----- nvinfo : EIATTR_KPARAM_INFO
	.align		4
.L_322:
        /*0028*/ 	.byte	0x04, 0x17
        /*002a*/ 	.short	(.L_324 - .L_323)
.L_323:
        /*002c*/ 	.word	0x00000000
        /*0030*/ 	.short	0x0000
        /*0032*/ 	.short	0x0000
        /*0034*/ 	.byte	0x00, 0xf0, 0x21, 0x00


	//----- nvinfo : EIATTR_SPARSE_MMA_MASK
	.align		4
.L_324:
        /*0038*/ 	.byte	0x03, 0x50
        /*003a*/ 	.short	0x0000


	//----- nvinfo : EIATTR_MAXREG_COUNT
	.align		4
        /*003c*/ 	.byte	0x03, 0x1b
        /*003e*/ 	.short	0x00ff


	//----- nvinfo : EIATTR_MERCURY_ISA_VERSION
	.align		4
        /*0040*/ 	.byte	0x03, 0x5f
        /*0042*/ 	.short	0x0101


	//----- nvinfo : EIATTR_VRC_CTA_INIT_COUNT
	.align		4
        /*0044*/ 	.byte	0x02, 0x4a
	.zero		1
	.zero		1


	//----- nvinfo : EIATTR_EXIT_INSTR_OFFSETS
	.align		4
        /*0048*/ 	.byte	0x04, 0x1c
        /*004a*/ 	.short	(.L_326 - .L_325)


	//   ....[0]....
.L_325:
        /*004c*/ 	.word	0x00000130


	//   ....[1]....
        /*0050*/ 	.word	0x00000160


	//----- nvinfo : EIATTR_CBANK_PARAM_SIZE
	.align		4
.L_326:
        /*0054*/ 	.byte	0x03, 0x19
        /*0056*/ 	.short	0x0018


	//----- nvinfo : EIATTR_PARAM_CBANK
	.align		4
        /*0058*/ 	.byte	0x04, 0x0a
        /*005a*/ 	.short	(.L_328 - .L_327)
	.align		4
.L_327:
        /*005c*/ 	.word	index@(.nv.constant0._ZN3cub18CUB_300001_SM_10006detail4scan23DeviceCompactInitKernelINS0_13ScanTileStateIjLb1EEEPjEEvT_iT0_)
        /*0060*/ 	.short	0x0380
        /*0062*/ 	.short	0x0018


	//----- nvinfo : EIATTR_SW_WAR
	.align		4
.L_328:
        /*0064*/ 	.byte	0x04, 0x36
        /*0066*/ 	.short	(.L_330 - .L_329)
.L_329:
        /*0068*/ 	.word	0x00000008
.L_330:


//--------------------- .nv.info._ZN3cub18CUB_300001_SM_10006detail8for_each13static_kernelINS2_12policy_hub_t12policy_500_tElN6thrust24THRUST_300001_SM_1000_NS8cuda_cub10__tabulate7functorINS7_6detail15normal_iteratorINS7_10device_ptrIiEEEENS7_6system6detail7generic6detail22compute_sequence_valueIivEElEEEEvT0_T1_ --------------------------
	.section	.nv.info._ZN3cub18CUB_300001_SM_10006detail8for_each13static_kernelINS2_12policy_hub_t12policy_500_tElN6thrust24THRUST_300001_SM_1000_NS8cuda_cub10__tabulate7functorINS7_6detail15normal_iteratorINS7_10device_ptrIiEEEENS7_6system6detail7generic6detail22compute_sequence_valueIivEElEEEEvT0_T1_,"",@"SHT_CUDA_INFO"
	.sectionflags	@""
	.align	4


	//----- nvinfo : EIATTR_CUDA_API_VERSION
	.align		4
        /*0000*/ 	.byte	0x04, 0x37
        /*0002*/ 	.short	(.L_332 - .L_331)
.L_331:
        /*0004*/ 	.word	0x00000082


	//----- nvinfo : EIATTR_KPARAM_INFO
	.align		4
.L_332:
        /*0008*/ 	.byte	0x04, 0x17
        /*000a*/ 	.short	(.L_334 - .L_333)
.L_333:
        /*000c*/ 	.word	0x00000000
        /*0010*/ 	.short	0x0001
        /*0012*/ 	.short	0x0008
        /*0014*/ 	.byte	0x00, 0xf0, 0x41, 0x00


	//----- nvinfo : EIATTR_KPARAM_INFO
	.align		4
.L_334:
        /*0018*/ 	.byte	0x04, 0x17
        /*001a*/ 	.short	(.L_336 - .L_335)
.L_335:
        /*001c*/ 	.word	0x00000000
        /*0020*/ 	.short	0x0000
        /*0022*/ 	.short	0x0000
        /*0024*/ 	.byte	0x00, 0xf0, 0x21, 0x00


	//----- nvinfo : EIATTR_SPARSE_MMA_MASK
	.align		4
.L_336:
        /*0028*/ 	.byte	0x03, 0x50
        /*002a*/ 	.short	0x0000


	//----- nvinfo : EIATTR_MAXREG_COUNT
	.align		4
        /*002c*/ 	.byte	0x03, 0x1b
        /*002e*/ 	.short	0x00ff


	//----- nvinfo : EIATTR_MERCURY_ISA_VERSION
	.align		4
        /*0030*/ 	.byte	0x03, 0x5f
        /*0032*/ 	.short	0x0101


	//----- nvinfo : EIATTR_VRC_CTA_INIT_COUNT
	.align		4
        /*0034*/ 	.byte	0x02, 0x4a
	.zero		1
	.zero		1


	//----- nvinfo : EIATTR_EXIT_INSTR_OFFSETS
	.align		4
        /*0038*/ 	.byte	0x04, 0x1c
        /*003a*/ 	.short	(.L_338 - .L_337)


	//   ....[0]....
.L_337:
        /*003c*/ 	.word	0x00000160


	//   ....[1]....
        /*0040*/ 	.word	0x000002b0


	//   ....[2]....
        /*0044*/ 	.word	0x00000340


	//----- nvinfo : EIATTR_MAX_THREADS
	.align		4
.L_338:
        /*0048*/ 	.byte	0x04, 0x05
        /*004a*/ 	.short	(.L_340 - .L_339)
.L_339:
        /*004c*/ 	.word	0x00000100
        /*0050*/ 	.word	0x00000001
        /*0054*/ 	.word	0x00000001


	//----- nvinfo : EIATTR_CRS_STACK_SIZE
	.align		4
.L_340:
        /*0058*/ 	.byte	0x04, 0x1e
        /*005a*/ 	.short	(.L_342 - .L_341)
.L_341:
        /*005c*/ 	.word	0x00000000


	//----- nvinfo : EIATTR_CBANK_PARAM_SIZE
	.align		4
.L_342:
        /*0060*/ 	.byte	0x03, 0x19
        /*0062*/ 	.short	0x0018


	//----- nvinfo : EIATTR_PARAM_CBANK
	.align		4
        /*0064*/ 	.byte	0x04, 0x0a
        /*0066*/ 	.short	(.L_344 - .L_343)
	.align		4
.L_343:
        /*0068*/ 	.word	index@(.nv.constant0._ZN3cub18CUB_300001_SM_10006detail8for_each13static_kernelINS2_12policy_hub_t12policy_500_tElN6thrust24THRUST_300001_SM_1000_NS8cuda_cub10__tabulate7functorINS7_6detail15normal_iteratorINS7_10device_ptrIiEEEENS7_6system6detail7generic6detail22compute_sequence_valueIivEElEEEEvT0_T1_)
        /*006c*/ 	.short	0x0380
        /*006e*/ 	.short	0x0018


	//----- nvinfo : EIATTR_SW_WAR
	.align		4
.L_344:
        /*0070*/ 	.byte	0x04, 0x36
        /*0072*/ 	.short	(.L_346 - .L_345)
.L_345:
        /*0074*/ 	.word	0x00000008
.L_346:


//--------------------- .nv.info._ZN3cub18CUB_300001_SM_10006detail8for_each13static_kernelINS2_12policy_hub_t12policy_500_tEmN6thrust24THRUST_300001_SM_1000_NS8cuda_cub20__uninitialized_fill7functorINS7_10device_ptrIiEEiEEEEvT0_T1_ --------------------------
	.section	.nv.info._ZN3cub18CUB_300001_SM_10006detail8for_each13static_kernelINS2_12policy_hub_t12policy_500_tEmN6thrust24THRUST_300001_SM_1000_NS8cuda_cub20__uninitialized_fill7functorINS7_10device_ptrIiEEiEEEEvT0_T1_,"",@"SHT_CUDA_INFO"
	.sectionflags	@""
	.align	4


	//----- nvinfo : EIATTR_CUDA_API_VERSION
	.align		4
        /*0000*/ 	.byte	0x04, 0x37
        /*0002*/ 	.short	(.L_348 - .L_347)
.L_347:
        /*0004*/ 	.word	0x00000082


	//----- nvinfo : EIATTR_KPARAM_INFO
	.align		4
.L_348:
        /*0008*/ 	.byte	0x04, 0x17
        /*000a*/ 	.short	(.L_350 - .L_349)
.L_349:
        /*000c*/ 	.word	0x00000000
        /*0010*/ 	.short	0x0001
        /*0012*/ 	.short	0x0008
        /*0014*/ 	.byte	0x00, 0xf0, 0x41, 0x00


	//----- nvinfo : EIATTR_KPARAM_INFO
	.align		4
.L_350:
        /*0018*/ 	.byte	0x04, 0x17
        /*001a*/ 	.short	(.L_352 - .L_351)
.L_351:
        /*001c*/ 	.word	0x00000000
        /*0020*/ 	.short	0x0000
        /*0022*/ 	.short	0x0000
        /*0024*/ 	.byte	0x00, 0xf0, 0x21, 0x00


	//----- nvinfo : EIATTR_SPARSE_MMA_MASK
	.align		4
.L_352:
        /*0028*/ 	.byte	0x03, 0x50
        /*002a*/ 	.short	0x0000


	//----- nvinfo : EIATTR_MAXREG_COUNT
	.align		4
        /*002c*/ 	.byte	0x03, 0x1b
        /*002e*/ 	.short	0x00ff


	//----- nvinfo : EIATTR_MERCURY_ISA_VERSION
	.align		4
        /*0030*/ 	.byte	0x03, 0x5f
        /*0032*/ 	.short	0x0101


	//----- nvinfo : EIATTR_VRC_CTA_INIT_COUNT
	.align		4
        /*0034*/ 	.byte	0x02, 0x4a
	.zero		1
	.zero		1


	//----- nvinfo : EIATTR_EXIT_INSTR_OFFSETS
	.align		4
        /*0038*/ 	.byte	0x04, 0x1c
        /*003a*/ 	.short	(.L_354 - .L_353)


	//   ....[0]....
.L_353:
        /*003c*/ 	.word	0x00000130


	//   ....[1]....
        /*0040*/ 	.word	0x00000230


	//   ....[2]....
        /*0044*/ 	.word	0x00000260


	//----- nvinfo : EIATTR_MAX_THREADS
	.align		4
.L_354:
        /*0048*/ 	.byte	0x04, 0x05
        /*004a*/ 	.short	(.L_356 - .L_355)
.L_355:
        /*004c*/ 	.word	0x00000100
        /*0050*/ 	.word	0x00000001
        /*0054*/ 	.word	0x00000001


	//----- nvinfo : EIATTR_CBANK_PARAM_SIZE
	.align		4
.L_356:
        /*0058*/ 	.byte	0x03, 0x19
        /*005a*/ 	.short	0x0018


	//----- nvinfo : EIATTR_PARAM_CBANK
	.align		4
        /*005c*/ 	.byte	0x04, 0x0a
        /*005e*/ 	.short	(.L_358 - .L_357)
	.align		4
.L_357:
        /*0060*/ 	.word	index@(.nv.constant0._ZN3cub18CUB_300001_SM_10006detail8for_each13static_kernelINS2_12policy_hub_t12policy_500_tEmN6thrust24THRUST_300001_SM_1000_NS8cuda_cub20__uninitialized_fill7functorINS7_10device_ptrIiEEiEEEEvT0_T1_)
        /*0064*/ 	.short	0x0380
        /*0066*/ 	.short	0x0018


	//----- nvinfo : EIATTR_SW_WAR
	.align		4
.L_358:
        /*0068*/ 	.byte	0x04, 0x36
        /*006a*/ 	.short	(.L_360 - .L_359)
.L_359:
        /*006c*/ 	.word	0x00000008
.L_360:


//--------------------- .nv.info._ZN3cub18CUB_300001_SM_10006detail11EmptyKernelIvEEvv --------------------------
	.section	.nv.info._ZN3cub18CUB_300001_SM_10006detail11EmptyKernelIvEEvv,"",@"SHT_CUDA_INFO"
	.sectionflags	@""
	.align	4


	//----- nvinfo : EIATTR_CUDA_API_VERSION
	.align		4
        /*0000*/ 	.byte	0x04, 0x37
        /*0002*/ 	.short	(.L_362 - .L_361)
.L_361:
        /*0004*/ 	.word	0x00000082


	//----- nvinfo : EIATTR_SPARSE_MMA_MASK
	.align		4
.L_362:
        /*0008*/ 	.byte	0x03, 0x50
        /*000a*/ 	.short	0x0000


	//----- nvinfo : EIATTR_MAXREG_COUNT
	.align		4
        /*000c*/ 	.byte	0x03, 0x1b
        /*000e*/ 	.short	0x00ff


	//----- nvinfo : EIATTR_MERCURY_ISA_VERSION
	.align		4
        /*0010*/ 	.byte	0x03, 0x5f
        /*0012*/ 	.short	0x0101


	//----- nvinfo : EIATTR_VRC_CTA_INIT_COUNT
	.align		4
        /*0014*/ 	.byte	0x02, 0x4a
	.zero		1
	.zero		1


	//----- nvinfo : EIATTR_EXIT_INSTR_OFFSETS
	.align		4
        /*0018*/ 	.byte	0x04, 0x1c
        /*001a*/ 	.short	(.L_364 - .L_363)


	//   ....[0]....
.L_363:
        /*001c*/ 	.word	0x00000010


	//----- nvinfo : EIATTR_SW_WAR
	.align		4
.L_364:
        /*0020*/ 	.byte	0x04, 0x36
        /*0022*/ 	.short	(.L_366 - .L_365)
.L_365:
        /*0024*/ 	.word	0x00000008
.L_366:


//--------------------- .nv.info._Z12remap_kernelN6thrust24THRUST_300001_SM_1000_NS10device_ptrIKiEES3_Piii --------------------------
	.section	.nv.info._Z12remap_kernelN6thrust24THRUST_300001_SM_1000_NS10device_ptrIKiEES3_Piii,"",@"SHT_CUDA_INFO"
	.sectionflags	@""
	.align	4


	//----- nvinfo : EIATTR_CUDA_API_VERSION
	.align		4
        /*0000*/ 	.byte	0x04, 0x37
        /*0002*/ 	.short	(.L_368 - .L_367)
.L_367:
        /*0004*/ 	.word	0x00000082


	//----- nvinfo : EIATTR_KPARAM_INFO
	.align		4
.L_368:
        /*0008*/ 	.byte	0x04, 0x17
        /*000a*/ 	.short	(.L_370 - .L_369)
.L_369:
        /*000c*/ 	.word	0x00000000
        /*0010*/ 	.short	0x0004
        /*0012*/ 	.short	0x001c
        /*0014*/ 	.byte	0x00, 0xf0, 0x11, 0x00


	//----- nvinfo : EIATTR_KPARAM_INFO
	.align		4
.L_370:
        /*0018*/ 	.byte	0x04, 0x17
        /*001a*/ 	.short	(.L_372 - .L_371)
.L_371:
        /*001c*/ 	.word	0x00000000
        /*0020*/ 	.short	0x0003
        /*0022*/ 	.short	0x0018
        /*0024*/ 	.byte	0x00, 0xf0, 0x11, 0x00


	//----- nvinfo : EIATTR_KPARAM_INFO
	.align		4
.L_372:
        /*0028*/ 	.byte	0x04, 0x17
        /*002a*/ 	.short	(.L_374 - .L_373)
.L_373:
        /*002c*/ 	.word	0x00000000
        /*0030*/ 	.short	0x0002
        /*0032*/ 	.short	0x0010
        /*0034*/ 	.byte	0x00, 0xf5, 0x21, 0x00


	//----- nvinfo : EIATTR_KPARAM_INFO
	.align		4
.L_374:
        /*0038*/ 	.byte	0x04, 0x17
        /*003a*/ 	.short	(.L_376 - .L_375)
.L_375:
        /*003c*/ 	.word	0x00000000
        /*0040*/ 	.short	0x0001
        /*0042*/ 	.short	0x0008
        /*0044*/ 	.byte	0x00, 0xf0, 0x21, 0x00


	//----- nvinfo : EIATTR_KPARAM_INFO
	.align		4
.L_376:
        /*0048*/ 	.byte	0x04, 0x17
        /*004a*/ 	.short	(.L_378 - .L_377)
.L_377:
        /*004c*/ 	.word	0x00000000
        /*0050*/ 	.short	0x0000
        /*0052*/ 	.short	0x0000
        /*0054*/ 	.byte	0x00, 0xf0, 0x21, 0x00


	//----- nvinfo : EIATTR_SPARSE_MMA_MASK
	.align		4
.L_378:
        /*0058*/ 	.byte	0x03, 0x50
        /*005a*/ 	.short	0x0000


	//----- nvinfo : EIATTR_MAXREG_COUNT
	.align		4
        /*005c*/ 	.byte	0x03, 0x1b
        /*005e*/ 	.short	0x00ff


	//----- nvinfo : EIATTR_MERCURY_ISA_VERSION
	.align		4
        /*0060*/ 	.byte	0x03, 0x5f
        /*0062*/ 	.short	0x0101


	//----- nvinfo : EIATTR_VRC_CTA_INIT_COUNT
	.align		4
        /*0064*/ 	.byte	0x02, 0x4a
	.zero		1
	.zero		1


	//----- nvinfo : EIATTR_EXIT_INSTR_OFFSETS
	.align		4
        /*0068*/ 	.byte	0x04, 0x1c
        /*006a*/ 	.short	(.L_380 - .L_379)


	//   ....[0]....
.L_379:
        /*006c*/ 	.word	0x00000070


	//   ....[1]....
        /*0070*/ 	.word	0x00000150


	//   ....[2]....
        /*0074*/ 	.word	0x000001f0


	//   ....[3]....
        /*0078*/ 	.word	0x00000280


	//----- nvinfo : EIATTR_CRS_STACK_SIZE
	.align		4
.L_380:
        /*007c*/ 	.byte	0x04, 0x1e
        /*007e*/ 	.short	(.L_382 - .L_381)
.L_381:
        /*0080*/ 	.word	0x00000000


	//----- nvinfo : EIATTR_CBANK_PARAM_SIZE
	.align		4
.L_382:
        /*0084*/ 	.byte	0x03, 0x19
        /*0086*/ 	.short	0x0020


	//----- nvinfo : EIATTR_PARAM_CBANK
	.align		4
        /*0088*/ 	.byte	0x04, 0x0a
        /*008a*/ 	.short	(.L_384 - .L_383)
	.align		4
.L_383:
        /*008c*/ 	.word	index@(.nv.constant0._Z12remap_kernelN6thrust24THRUST_300001_SM_1000_NS10device_ptrIKiEES3_Piii)
        /*0090*/ 	.short	0x0380
        /*0092*/ 	.short	0x0020


	//----- nvinfo : EIATTR_SW_WAR
	.align		4
.L_384:
        /*0094*/ 	.byte	0x04, 0x36
        /*0096*/ 	.short	(.L_386 - .L_385)
.L_385:
        /*0098*/ 	.word	0x00000008
.L_386:


//--------------------- .nv.callgraph             --------------------------
	.section	.nv.callgraph,"",@"SHT_CUDA_CALLGRAPH"
	.align	4
	.sectionentsize	8
	.align		4
        /*0000*/ 	.word	0x00000000
	.align		4
        /*0004*/ 	.word	0xffffffff
	.align		4
        /*0008*/ 	.word	0x00000000
	.align		4
        /*000c*/ 	.word	0xfffffffe
	.align		4
        /*0010*/ 	.word	0x00000000
	.align		4
        /*0014*/ 	.word	0xfffffffd
	.align		4
        /*0018*/ 	.word	0x00000000
	.align		4
        /*001c*/ 	.word	0xfffffffc


//--------------------- .nv.constant4             --------------------------
	.section	.nv.constant4,"a",@progbits
	.align	8
	.align		8
.nv.constant4:
        /*0000*/ 	.dword	_ZN34_INTERNAL_6137e0a1_4_k_cu_ce2ecac74cuda3std3__45__cpo5beginE
	.align		8
        /*0008*/ 	.dword	_ZN34_INTERNAL_6137e0a1_4_k_cu_ce2ecac74cuda3std3__45__cpo3endE
	.align		8
        /*0010*/ 	.dword	_ZN34_INTERNAL_6137e0a1_4_k_cu_ce2ecac74cuda3std3__45__cpo6cbeginE
	.align		8
        /*0018*/ 	.dword	_ZN34_INTERNAL_6137e0a1_4_k_cu_ce2ecac74cuda3std3__45__cpo4cendE
	.align		8
        /*0020*/ 	.dword	_ZN34_INTERNAL_6137e0a1_4_k_cu_ce2ecac74cuda3std3__45__cpo6rbeginE
	.align		8
        /*0028*/ 	.dword	_ZN34_INTERNAL_6137e0a1_4_k_cu_ce2ecac74cuda3std3__45__cpo4rendE
	.align		8
        /*0030*/ 	.dword	_ZN34_INTERNAL_6137e0a1_4_k_cu_ce2ecac74cuda3std3__45__cpo7crbeginE
	.align		8
        /*0038*/ 	.dword	_ZN34_INTERNAL_6137e0a1_4_k_cu_ce2ecac74cuda3std3__45__cpo5crendE
	.align		8
        /*0040*/ 	.dword	_ZN34_INTERNAL_6137e0a1_4_k_cu_ce2ecac74cuda3std3__436_GLOBAL__N__6137e0a1_4_k_cu_ce2ecac76ignoreE
	.align		8
        /*0048*/ 	.dword	_ZN34_INTERNAL_6137e0a1_4_k_cu_ce2ecac74cuda3std3__419piecewise_constructE
	.align		8
        /*0050*/ 	.dword	_ZN34_INTERNAL_6137e0a1_4_k_cu_ce2ecac74cuda3std3__48in_placeE
	.align		8
        /*0058*/ 	.dword	_ZN34_INTERNAL_6137e0a1_4_k_cu_ce2ecac74cuda3std3__420unreachable_sentinelE
	.align		8
        /*0060*/ 	.dword	_ZN34_INTERNAL_6137e0a1_4_k_cu_ce2ecac74cuda3std3__47nulloptE
	.align		8
        /*0068*/ 	.dword	_ZN34_INTERNAL_6137e0a1_4_k_cu_ce2ecac74cuda3std3__48unexpectE
	.align		8
        /*0070*/ 	.dword	_ZN34_INTERNAL_6137e0a1_4_k_cu_ce2ecac74cuda3std6ranges3__45__cpo4swapE
	.align		8
        /*0078*/ 	.dword	_ZN34_INTERNAL_6137e0a1_4_k_cu_ce2ecac74cuda3std6ranges3__45__cpo9iter_moveE
	.align		8
        /*0080*/ 	.dword	_ZN34_INTERNAL_6137e0a1_4_k_cu_ce2ecac74cuda3std6ranges3__45__cpo5beginE
	.align		8
        /*0088*/ 	.dword	_ZN34_INTERNAL_6137e0a1_4_k_cu_ce2ecac74cuda3std6ranges3__45__cpo3endE
	.align		8
        /*0090*/ 	.dword	_ZN34_INTERNAL_6137e0a1_4_k_cu_ce2ecac74cuda3std6ranges3__45__cpo6cbeginE
	.align		8
        /*0098*/ 	.dword	_ZN34_INTERNAL_6137e0a1_4_k_cu_ce2ecac74cuda3std6ranges3__45__cpo4cendE
	.align		8
        /*00a0*/ 	.dword	_ZN34_INTERNAL_6137e0a1_4_k_cu_ce2ecac74cuda3std6ranges3__45__cpo7advanceE
	.align		8
        /*00a8*/ 	.dword	_ZN34_INTERNAL_6137e0a1_4_k_cu_ce2ecac74cuda3std6ranges3__45__cpo9iter_swapE
	.align		8
        /*00b0*/ 	.dword	_ZN34_INTERNAL_6137e0a1_4_k_cu_ce2ecac74cuda3std6ranges3__45__cpo4nextE
	.align		8
        /*00b8*/ 	.dword	_ZN34_INTERNAL_6137e0a1_4_k_cu_ce2ecac74cuda3std6ranges3__45__cpo4prevE
	.align		8
        /*00c0*/ 	.dword	_ZN34_INTERNAL_6137e0a1_4_k_cu_ce2ecac74cuda3std6ranges3__45__cpo4dataE
	.align		8
        /*00c8*/ 	.dword	_ZN34_INTERNAL_6137e0a1_4_k_cu_ce2ecac74cuda3std6ranges3__45__cpo5cdataE
	.align		8
        /*00d0*/ 	.dword	_ZN34_INTERNAL_6137e0a1_4_k_cu_ce2ecac74cuda3std6ranges3__45__cpo4sizeE
	.align		8
        /*00d8*/ 	.dword	_ZN34_INTERNAL_6137e0a1_4_k_cu_ce2ecac74cuda3std6ranges3__45__cpo5ssizeE
	.align		8
        /*00e0*/ 	.dword	_ZN34_INTERNAL_6137e0a1_4_k_cu_ce2ecac74cuda3std6ranges3__45__cpo8distanceE
	.align		8
        /*00e8*/ 	.dword	_ZN34_INTERNAL_6137e0a1_4_k_cu_ce2ecac76thrust24THRUST_300001_SM_1000_NS8cuda_cub3parE
	.align		8
        /*00f0*/ 	.dword	_ZN34_INTERNAL_6137e0a1_4_k_cu_ce2ecac76thrust24THRUST_300001_SM_1000_NS8cuda_cub10par_nosyncE
	.align		8
        /*00f8*/ 	.dword	_ZN34_INTERNAL_6137e0a1_4_k_cu_ce2ecac76thrust24THRUST_300001_SM_1000_NS6system6detail10sequential3seqE
	.align		8
        /*0100*/ 	.dword	_ZN34_INTERNAL_6137e0a1_4_k_cu_ce2ecac76thrust24THRUST_300001_SM_1000_NS6system3cpp3parE
	.align		8
        /*0108*/ 	.dword	_ZN34_INTERNAL_6137e0a1_4_k_cu_ce2ecac76thrust24THRUST_300001_SM_1000_NS12placeholders2_1E
	.align		8
        /*0110*/ 	.dword	_ZN34_INTERNAL_6137e0a1_4_k_cu_ce2ecac76thrust24THRUST_300001_SM_1000_NS12placeholders2_2E
	.align		8
        /*0118*/ 	.dword	_ZN34_INTERNAL_6137e0a1_4_k_cu_ce2ecac76thrust24THRUST_300001_SM_1000_NS12placeholders2_3E
	.align		8
        /*0120*/ 	.dword	_ZN34_INTERNAL_6137e0a1_4_k_cu_ce2ecac76thrust24THRUST_300001_SM_1000_NS12placeholders2_4E
	.align		8
        /*0128*/ 	.dword	_ZN34_INTERNAL_6137e0a1_4_k_cu_ce2ecac76thrust24THRUST_300001_SM_1000_NS12placeholders2_5E
	.align		8
        /*0130*/ 	.dword	_ZN34_INTERNAL_6137e0a1_4_k_cu_ce2ecac76thrust24THRUST_300001_SM_1000_NS12placeholders2_6E
	.align		8
        /*0138*/ 	.dword	_ZN34_INTERNAL_6137e0a1_4_k_cu_ce2ecac76thrust24THRUST_300001_SM_1000_NS12placeholders2_7E
	.align		8
        /*0140*/ 	.dword	_ZN34_INTERNAL_6137e0a1_4_k_cu_ce2ecac76thrust24THRUST_300001_SM_1000_NS12placeholders2_8E
	.align		8
        /*0148*/ 	.dword	_ZN34_INTERNAL_6137e0a1_4_k_cu_ce2ecac76thrust24THRUST_300001_SM_1000_NS12placeholders2_9E
	.align		8
        /*0150*/ 	.dword	_ZN34_INTERNAL_6137e0a1_4_k_cu_ce2ecac76thrust24THRUST_300001_SM_1000_NS12placeholders3_10E
	.align		8
        /*0158*/ 	.dword	_ZN34_INTERNAL_6137e0a1_4_k_cu_ce2ecac76thrust24THRUST_300001_SM_1000_NS3seqE
	.align		8
        /*0160*/ 	.dword	_ZN34_INTERNAL_6137e0a1_4_k_cu_ce2ecac76thrust24THRUST_300001_SM_1000_NS6deviceE


//--------------------- .text._ZN3cub18CUB_300001_SM_10006detail10radix_sort29DeviceRadixSortOnesweepKernelINS1_5radix10policy_hubIiiyE10Policy1000ELNS0_9SortOrderE0EiiyiiNS1_21identity_decomposer_tEEEvPT5_SB_PT3_PKSC_PT1_PKSG_PT2_PKSK_T4_iiT6_ --------------------------
	.section	.text._ZN3cub18CUB_300001_SM_10006detail10radix_sort29DeviceRadixSortOnesweepKernelINS1_5radix10policy_hubIiiyE10Policy1000ELNS0_9SortOrderE0EiiyiiNS1_21identity_decomposer_tEEEvPT5_SB_PT3_PKSC_PT1_PKSG_PT2_PKSK_T4_iiT6_,"ax",@progbits
	.align	128
        .global         _ZN3cub18CUB_300001_SM_10006detail10radix_sort29DeviceRadixSortOnesweepKernelINS1_5radix10policy_hubIiiyE10Policy1000ELNS0_9SortOrderE0EiiyiiNS1_21identity_decomposer_tEEEvPT5_SB_PT3_PKSC_PT1_PKSG_PT2_PKSK_T4_iiT6_
        .type           _ZN3cub18CUB_300001_SM_10006detail10radix_sort29DeviceRadixSortOnesweepKernelINS1_5radix10policy_hubIiiyE10Policy1000ELNS0_9SortOrderE0EiiyiiNS1_21identity_decomposer_tEEEvPT5_SB_PT3_PKSC_PT1_PKSG_PT2_PKSK_T4_iiT6_,@function
        .size           _ZN3cub18CUB_300001_SM_10006detail10radix_sort29DeviceRadixSortOnesweepKernelINS1_5radix10policy_hubIiiyE10Policy1000ELNS0_9SortOrderE0EiiyiiNS1_21identity_decomposer_tEEEvPT5_SB_PT3_PKSC_PT1_PKSG_PT2_PKSK_T4_iiT6_,(.L_x_499 - _ZN3cub18CUB_300001_SM_10006detail10radix_sort29DeviceRadixSortOnesweepKernelINS1_5radix10policy_hubIiiyE10Policy1000ELNS0_9SortOrderE0EiiyiiNS1_21identity_decomposer_tEEEvPT5_SB_PT3_PKSC_PT1_PKSG_PT2_PKSK_T4_iiT6_)
        .other          _ZN3cub18CUB_300001_SM_10006detail10radix_sort29DeviceRadixSortOnesweepKernelINS1_5radix10policy_hubIiiyE10Policy1000ELNS0_9SortOrderE0EiiyiiNS1_21identity_decomposer_tEEEvPT5_SB_PT3_PKSC_PT1_PKSG_PT2_PKSK_T4_iiT6_,@"STO_CUDA_ENTRY STV_DEFAULT"
_ZN3cub18CUB_300001_SM_10006detail10radix_sort29DeviceRadixSortOnesweepKernelINS1_5radix10policy_hubIiiyE10Policy1000ELNS0_9SortOrderE0EiiyiiNS1_21identity_decomposer_tEEEvPT5_SB_PT3_PKSC_PT1_PKSG_PT2_PKSK_T4_iiT6_:
.text._ZN3cub18CUB_300001_SM_10006detail10radix_sort29DeviceRadixSortOnesweepKernelINS1_5radix10policy_hubIiiyE10Policy1000ELNS0_9SortOrderE0EiiyiiNS1_21identity_decomposer_tEEEvPT5_SB_PT3_PKSC_PT1_PKSG_PT2_PKSK_T4_iiT6_:
[----:B------:R-:W-:Y:S01]  /*0000*/  LDC R1, c[0x0][0x37c] ;  /* 0x0000df00ff017b82 */ /* 0x000fe20000000800 */
[----:B------:R-:W0:Y:S01]  /*0010*/  S2R R3, SR_TID.X ;  /* 0x0000000000037919 */ /* 0x000e220000002100 */
[----:B------:R-:W-:Y:S01]  /*0020*/  MOV R7, 0x400 ;  /* 0x0000040000077802 */ /* 0x000fe20000000f00 */
[----:B------:R-:W1:Y:S01]  /*0030*/  LDCU.64 UR6, c[0x0][0x358] ;  /* 0x00006b00ff0677ac */ /* 0x000e620008000a00 */
[----:B------:R-:W-:Y:S01]  /*0040*/  BSSY.RECONVERGENT B0, `(.L_x_0) ;  /* 0x000000c000007945 */ /* 0x000fe20003800200 */
[----:B------:R-:W2:Y:S01]  /*0050*/  S2R R0, SR_CgaCtaId ;  /* 0x0000000000007919 */ /* 0x000ea20000008800 */
[----:B0-----:R-:W-:Y:S02]  /*0060*/  ISETP.NE.AND P0, PT, R3, RZ, PT ;  /* 0x000000ff0300720c */ /* 0x001fe40003f05270 */
[----:B--2---:R-:W-:-:S11]  /*0070*/  LEA R7, R0, R7, 0x18 ;  /* 0x0000000700077211 */ /* 0x004fd600078ec0ff */
[----:B-1----:R-:W-:Y:S05]  /*0080*/  @P0 BRA `(.L_x_1) ;  /* 0x00000000001c0947 */ /* 0x002fea0003800000 */
[----:B------:R-:W0:Y:S01]  /*0090*/  LDC.64 R4, c[0x0][0x388] ;  /* 0x0000e200ff047b82 */ /* 0x000e220000000a00 */
[----:B------:R-:W-:-:S05]  /*00a0*/  IMAD.MOV.U32 R9, RZ, RZ, 0x1 ;  /* 0x00000001ff097424 */ /* 0x000fca00078e00ff */
[----:B0-----:R-:W2:Y:S02]  /*00b0*/  ATOMG.E.ADD.STRONG.GPU PT, R4, desc[UR6][R4.64], R9 ;  /* 0x80000009040479a8 */ /* 0x001ea400081ef106 */
[----:B------:R-:W0:Y:S01]  /*00c0*/  S2UR UR5, SR_CgaCtaId ;  /* 0x00000000000579c3 */ /* 0x000e220000008800 */
[----:B------:R-:W-:Y:S02]  /*00d0*/  UMOV UR4, 0x400 ;  /* 0x0000040000047882 */ /* 0x000fe40000000000 */
[----:B0-----:R-:W-:-:S09]  /*00e0*/  ULEA UR4, UR5, UR4, 0x18 ;  /* 0x0000000405047291 */ /* 0x001fd2000f8ec0ff */
[----:B--2---:R0:W-:Y:S03]  /*00f0*/  STS [UR4+0x6600], R4 ;  /* 0x00660004ff007988 */ /* 0x0041e60008000804 */
.L_x_1:
[----:B------:R-:W-:Y:S05]  /*0100*/  BSYNC.RECONVERGENT B0 ;  /* 0x0000000000007941 */ /* 0x000fea0003800200 */
.L_x_0:
[----:B------:R-:W-:Y:S06]  /*0110*/  BAR.SYNC.DEFER_BLOCKING 0x0 ;  /* 0x0000000000007b1d */ /* 0x000fec0000010000 */
[----:B------:R-:W1:Y:S01]  /*0120*/  LDCU UR4, c[0x0][0x3c0] ;  /* 0x00007800ff0477ac */ /* 0x000e620008000800 */
[----:B------:R-:W2:Y:S01]  /*0130*/  S2R R24, SR_LANEID ;  /* 0x0000000000187919 */ /* 0x000ea20000000000 */
[----:B------:R-:W3:Y:S02]  /*0140*/  LDS R42, [R7+0x6600] ;  /* 0x00660000072a7984 */ /* 0x000ee40000000800 */
[----:B---3--:R-:W-:-:S04]  /*0150*/  IMAD R0, R42, 0x1980, RZ ;  /* 0x000019802a007824 */ /* 0x008fc800078e02ff */
[----:B------:R-:W-:Y:S01]  /*0160*/  VIADD R47, R0, 0x1980 ;  /* 0x00001980002f7836 */ /* 0x000fe20000000000 */
[----:B------:R-:W-:-:S04]  /*0170*/  SHF.R.S32.HI R9, RZ, 0x1f, R0 ;  /* 0x0000001fff097819 */ /* 0x000fc80000011400 */
[----:B-1----:R-:W-:-:S13]  /*0180*/  ISETP.GT.AND P0, PT, R47, UR4, PT ;  /* 0x000000042f007c0c */ /* 0x002fda000bf04270 */
[----:B--2---:R-:W-:Y:S05]  /*0190*/  @P0 BRA `(.L_x_2) ;  /* 0x0000000000680947 */ /* 0x004fea0003800000 */
[----:B------:R-:W1:Y:S01]  /*01a0*/  LDCU.64 UR4, c[0x0][0x3a8] ;  /* 0x00007500ff0477ac */ /* 0x000e620008000a00 */
[C---:B0-----:R-:W-:Y:S02]  /*01b0*/  LOP3.LUT R4, R3.reuse, 0x1f, RZ, 0xc0, !PT ;  /* 0x0000001f03047812 */ /* 0x041fe400078ec0ff */
[----:B------:R-:W-:-:S05]  /*01c0*/  LOP3.LUT R41, R3, 0x3e0, RZ, 0xc0, !PT ;  /* 0x000003e003297812 */ /* 0x000fca00078ec0ff */
[----:B------:R-:W-:-:S05]  /*01d0*/  IMAD R5, R41, 0x11, R4 ;  /* 0x0000001129057824 */ /* 0x000fca00078e0204 */
[----:B------:R-:W-:-:S05]  /*01e0*/  IADD3 R5, P0, PT, R0, R5, RZ ;  /* 0x0000000500057210 */ /* 0x000fca0007f1e0ff */
[----:B------:R-:W-:Y:S01]  /*01f0*/  IMAD.X R0, RZ, RZ, R9, P0 ;  /* 0x000000ffff007224 */ /* 0x000fe200000e0609 */
[----:B-1----:R-:W-:-:S04]  /*0200*/  LEA R8, P0, R5, UR4, 0x2 ;  /* 0x0000000405087c11 */ /* 0x002fc8000f8010ff */
[----:B------:R-:W-:-:S05]  /*0210*/  LEA.HI.X R9, R5, UR5, R0, 0x2, P0 ;  /* 0x0000000505097c11 */ /* 0x000fca00080f1400 */
[----:B------:R0:W5:Y:S04]  /*0220*/  LDG.E R28, desc[UR6][R8.64] ;  /* 0x00000006081c7981 */ /* 0x000168000c1e1900 */
        /* <DEDUP_REMOVED lines=15> */
[----:B------:R0:W5:Y:S01]  /*0320*/  LDG.E R46, desc[UR6][R8.64+0x800] ;  /* 0x00080006082e7981 */ /* 0x000162000c1e1900 */
[----:B------:R-:W-:Y:S05]  /*0330*/  BRA `(.L_x_3) ;  /* 0x0000000400307947 */ /* 0x000fea0003800000 */
.L_x_2:
[----:B------:R-:W1:Y:S01]  /*0340*/  LDCU.64 UR8, c[0x0][0x3a8] ;  /* 0x00007500ff0877ac */ /* 0x000e620008000a00 */
[C---:B0-----:R-:W-:Y:S01]  /*0350*/  LOP3.LUT R4, R3.reuse, 0x1f, RZ, 0xc0, !PT ;  /* 0x0000001f03047812 */ /* 0x041fe200078ec0ff */
[----:B------:R-:W-:Y:S01]  /*0360*/  IMAD.MOV.U32 R28, RZ, RZ, 0x7fffffff ;  /* 0x7fffffffff1c7424 */ /* 0x000fe200078e00ff */
[----:B------:R-:W-:Y:S02]  /*0370*/  LOP3.LUT R41, R3, 0x3e0, RZ, 0xc0, !PT ;  /* 0x000003e003297812 */ /* 0x000fe400078ec0ff */
[----:B------:R-:W-:-:S03]  /*0380*/  IADD3 R5, PT, PT, -R0, UR4, RZ ;  /* 0x0000000400057c10 */ /* 0x000fc6000fffe1ff */
[----:B------:R-:W-:-:S04]  /*0390*/  IMAD R10, R41, 0x11, R4 ;  /* 0x00000011290a7824 */ /* 0x000fc800078e0204 */
[----:B------:R-:W-:Y:S01]  /*03a0*/  VIADD R8, R10, 0x40 ;  /* 0x000000400a087836 */ /* 0x000fe20000000000 */
[----:B------:R-:W-:Y:S01]  /*03b0*/  IADD3 R11, P0, PT, R0, R10, RZ ;  /* 0x0000000a000b7210 */ /* 0x000fe20007f1e0ff */
[C---:B------:R-:W-:Y:S01]  /*03c0*/  VIADD R0, R10.reuse, 0x60 ;  /* 0x000000600a007836 */ /* 0x040fe20000000000 */
[CC--:B------:R-:W-:Y:S01]  /*03d0*/  ISETP.GE.AND P2, PT, R10.reuse, R5.reuse, PT ;  /* 0x000000050a00720c */ /* 0x0c0fe20003f46270 */
[----:B------:R-:W-:Y:S01]  /*03e0*/  VIADD R6, R10, 0x20 ;  /* 0x000000200a067836 */ /* 0x000fe20000000000 */
[-C--:B------:R-:W-:Y:S01]  /*03f0*/  ISETP.GE.AND P4, PT, R8, R5.reuse, PT ;  /* 0x000000050800720c */ /* 0x080fe20003f86270 */
[----:B------:R-:W-:Y:S01]  /*0400*/  IMAD.X R12, RZ, RZ, R9, P0 ;  /* 0x000000ffff0c7224 */ /* 0x000fe200000e0609 */
[-C--:B------:R-:W-:Y:S01]  /*0410*/  ISETP.GE.AND P5, PT, R0, R5.reuse, PT ;  /* 0x000000050000720c */ /* 0x080fe20003fa6270 */
[----:B------:R-:W-:Y:S01]  /*0420*/  VIADD R0, R10, 0xa0 ;  /* 0x000000a00a007836 */ /* 0x000fe20000000000 */
[C---:B-1----:R-:W-:Y:S02]  /*0430*/  LEA R8, P0, R11.reuse, UR8, 0x2 ;  /* 0x000000080b087c11 */ /* 0x042fe4000f8010ff */
[----:B------:R-:W-:Y:S01]  /*0440*/  ISETP.GE.AND P3, PT, R6, R5, PT ;  /* 0x000000050600720c */ /* 0x000fe20003f66270 */
[----:B------:R-:W-:Y:S01]  /*0450*/  VIADD R6, R10, 0x80 ;  /* 0x000000800a067836 */ /* 0x000fe20000000000 */
[----:B------:R-:W-:-:S02]  /*0460*/  LEA.HI.X R9, R11, UR9, R12, 0x2, P0 ;  /* 0x000000090b097c11 */ /* 0x000fc400080f140c */
[-C--:B------:R-:W-:Y:S01]  /*0470*/  ISETP.GE.AND P0, PT, R0, R5.reuse, PT ;  /* 0x000000050000720c */ /* 0x080fe20003f06270 */
[----:B------:R-:W-:Y:S01]  /*0480*/  VIADD R0, R10, 0xe0 ;  /* 0x000000e00a007836 */ /* 0x000fe20000000000 */
[-C--:B------:R-:W-:Y:S01]  /*0490*/  ISETP.GE.AND P6, PT, R6, R5.reuse, PT ;  /* 0x000000050600720c */ /* 0x080fe20003fc6270 */
[----:B------:R1:W5:Y:S01]  /*04a0*/  @!P2 LDG.E R28, desc[UR6][R8.64] ;  /* 0x00000006081ca981 */ /* 0x000362000c1e1900 */
[----:B------:R-:W-:Y:S02]  /*04b0*/  IMAD.MOV.U32 R29, RZ, RZ, 0x7fffffff ;  /* 0x7fffffffff1d7424 */ /* 0x000fe400078e00ff */
[-C--:B------:R-:W-:Y:S01]  /*04c0*/  ISETP.GE.AND P2, PT, R0, R5.reuse, PT ;  /* 0x000000050000720c */ /* 0x080fe20003f46270 */
[C---:B------:R-:W-:Y:S02]  /*04d0*/  VIADD R0, R10.reuse, 0x100 ;  /* 0x000001000a007836 */ /* 0x040fe40000000000 */
[----:B------:R-:W-:Y:S01]  /*04e0*/  VIADD R6, R10, 0xc0 ;  /* 0x000000c00a067836 */ /* 0x000fe20000000000 */
[----:B------:R1:W5:Y:S01]  /*04f0*/  @!P3 LDG.E R29, desc[UR6][R8.64+0x80] ;  /* 0x00008006081db981 */ /* 0x000362000c1e1900 */
[----:B------:R-:W-:Y:S01]  /*0500*/  IMAD.MOV.U32 R31, RZ, RZ, 0x7fffffff ;  /* 0x7fffffffff1f7424 */ /* 0x000fe200078e00ff */
[-C--:B------:R-:W-:Y:S01]  /*0510*/  ISETP.GE.AND P3, PT, R0, R5.reuse, PT ;  /* 0x000000050000720c */ /* 0x080fe20003f66270 */
[----:B------:R-:W-:Y:S01]  /*0520*/  VIADD R0, R10, 0x140 ;  /* 0x000001400a007836 */ /* 0x000fe20000000000 */
[----:B------:R-:W-:Y:S01]  /*0530*/  ISETP.GE.AND P1, PT, R6, R5, PT ;  /* 0x000000050600720c */ /* 0x000fe20003f26270 */
[----:B------:R-:W-:-:S02]  /*0540*/  IMAD.MOV.U32 R32, RZ, RZ, 0x7fffffff ;  /* 0x7fffffffff207424 */ /* 0x000fc400078e00ff */
[----:B------:R1:W5:Y:S01]  /*0550*/  @!P5 LDG.E R31, desc[UR6][R8.64+0x180] ;  /* 0x00018006081fd981 */ /* 0x000362000c1e1900 */
[-C--:B------:R-:W-:Y:S01]  /*0560*/  ISETP.GE.AND P5, PT, R0, R5.reuse, PT ;  /* 0x000000050000720c */ /* 0x080fe20003fa6270 */
[C---:B------:R-:W-:Y:S02]  /*0570*/  VIADD R0, R10.reuse, 0x160 ;  /* 0x000001600a007836 */ /* 0x040fe40000000000 */
[----:B------:R-:W-:Y:S01]  /*0580*/  IMAD.MOV.U32 R30, RZ, RZ, 0x7fffffff ;  /* 0x7fffffffff1e7424 */ /* 0x000fe200078e00ff */
[----:B------:R1:W5:Y:S01]  /*0590*/  @!P6 LDG.E R32, desc[UR6][R8.64+0x200] ;  /* 0x000200060820e981 */ /* 0x000362000c1e1900 */
[----:B------:R-:W-:Y:S01]  /*05a0*/  VIADD R6, R10, 0x120 ;  /* 0x000001200a067836 */ /* 0x000fe20000000000 */
[-C--:B------:R-:W-:Y:S01]  /*05b0*/  ISETP.GE.AND P6, PT, R0, R5.reuse, PT ;  /* 0x000000050000720c */ /* 0x080fe20003fc6270 */
[----:B------:R-:W-:Y:S02]  /*05c0*/  IMAD.MOV.U32 R34, RZ, RZ, 0x7fffffff ;  /* 0x7fffffffff227424 */ /* 0x000fe400078e00ff */
[----:B------:R-:W-:Y:S01]  /*05d0*/  VIADD R0, R10, 0x1a0 ;  /* 0x000001a00a007836 */ /* 0x000fe20000000000 */
[----:B------:R1:W5:Y:S01]  /*05e0*/  @!P4 LDG.E R30, desc[UR6][R8.64+0x100] ;  /* 0x00010006081ec981 */ /* 0x000362000c1e1900 */
[----:B------:R-:W-:Y:S01]  /*05f0*/  ISETP.GE.AND P4, PT, R6, R5, PT ;  /* 0x000000050600720c */ /* 0x000fe20003f86270 */
[----:B------:R-:W-:-:S02]  /*0600*/  IMAD.MOV.U32 R33, RZ, RZ, 0x7fffffff ;  /* 0x7fffffffff217424 */ /* 0x000fc400078e00ff */
[----:B------:R1:W5:Y:S01]  /*0610*/  @!P1 LDG.E R34, desc[UR6][R8.64+0x300] ;  /* 0x0003000608229981 */ /* 0x000362000c1e1900 */
[----:B------:R-:W-:Y:S01]  /*0620*/  IMAD.MOV.U32 R35, RZ, RZ, 0x7fffffff ;  /* 0x7fffffffff237424 */ /* 0x000fe200078e00ff */
[-C--:B------:R-:W-:Y:S01]  /*0630*/  ISETP.GE.AND P1, PT, R0, R5.reuse, PT ;  /* 0x000000050000720c */ /* 0x080fe20003f26270 */
[C---:B------:R-:W-:Y:S01]  /*0640*/  VIADD R6, R10.reuse, 0x180 ;  /* 0x000001800a067836 */ /* 0x040fe20000000000 */
[----:B------:R1:W5:Y:S01]  /*0650*/  @!P0 LDG.E R33, desc[UR6][R8.64+0x280] ;  /* 0x0002800608218981 */ /* 0x000362000c1e1900 */
[----:B------:R-:W-:Y:S02]  /*0660*/  VIADD R0, R10, 0x1c0 ;  /* 0x000001c00a007836 */ /* 0x000fe40000000000 */
[----:B------:R-:W-:Y:S01]  /*0670*/  IMAD.MOV.U32 R36, RZ, RZ, 0x7fffffff ;  /* 0x7fffffffff247424 */ /* 0x000fe200078e00ff */
[----:B------:R1:W5:Y:S01]  /*0680*/  @!P2 LDG.E R35, desc[UR6][R8.64+0x380] ;  /* 0x000380060823a981 */ /* 0x000362000c1e1900 */
[----:B------:R-:W-:Y:S01]  /*0690*/  IMAD.MOV.U32 R37, RZ, RZ, 0x7fffffff ;  /* 0x7fffffffff257424 */ /* 0x000fe200078e00ff */
[-C--:B------:R-:W-:Y:S01]  /*06a0*/  ISETP.GE.AND P0, PT, R6, R5.reuse, PT ;  /* 0x000000050600720c */ /* 0x080fe20003f06270 */
[----:B------:R-:W-:Y:S01]  /*06b0*/  VIADD R6, R10, 0x1e0 ;  /* 0x000001e00a067836 */ /* 0x000fe20000000000 */
[-C--:B------:R-:W-:Y:S01]  /*06c0*/  ISETP.GE.AND P2, PT, R0, R5.reuse, PT ;  /* 0x000000050000720c */ /* 0x080fe20003f46270 */
[----:B------:R-:W-:Y:S01]  /*06d0*/  VIADD R0, R10, 0x200 ;  /* 0x000002000a007836 */ /* 0x000fe20000000000 */
[----:B------:R1:W5:Y:S02]  /*06e0*/  @!P3 LDG.E R36, desc[UR6][R8.64+0x400] ;  /* 0x000400060824b981 */ /* 0x000364000c1e1900 */
[----:B------:R-:W-:-:S02]  /*06f0*/  ISETP.GE.AND P3, PT, R6, R5, PT ;  /* 0x000000050600720c */ /* 0x000fc40003f66270 */
[----:B------:R1:W5:Y:S01]  /*0700*/  @!P4 LDG.E R37, desc[UR6][R8.64+0x480] ;  /* 0x000480060825c981 */ /* 0x000362000c1e1900 */
[----:B------:R-:W-:Y:S01]  /*0710*/  ISETP.GE.AND P4, PT, R0, R5, PT ;  /* 0x000000050000720c */ /* 0x000fe20003f86270 */
[----:B------:R-:W-:Y:S02]  /*0720*/  IMAD.MOV.U32 R38, RZ, RZ, 0x7fffffff ;  /* 0x7fffffffff267424 */ /* 0x000fe400078e00ff */
[----:B------:R-:W-:Y:S02]  /*0730*/  IMAD.MOV.U32 R39, RZ, RZ, 0x7fffffff ;  /* 0x7fffffffff277424 */ /* 0x000fe400078e00ff */
[----:B------:R-:W-:Y:S02]  /*0740*/  IMAD.MOV.U32 R40, RZ, RZ, 0x7fffffff ;  /* 0x7fffffffff287424 */ /* 0x000fe400078e00ff */
[----:B------:R-:W-:Y:S01]  /*0750*/  IMAD.MOV.U32 R43, RZ, RZ, 0x7fffffff ;  /* 0x7fffffffff2b7424 */ /* 0x000fe200078e00ff */
[----:B------:R1:W5:Y:S01]  /*0760*/  @!P5 LDG.E R38, desc[UR6][R8.64+0x500] ;  /* 0x000500060826d981 */ /* 0x000362000c1e1900 */
[----:B------:R-:W-:-:S02]  /*0770*/  IMAD.MOV.U32 R44, RZ, RZ, 0x7fffffff ;  /* 0x7fffffffff2c7424 */ /* 0x000fc400078e00ff */
[----:B------:R-:W-:Y:S01]  /*0780*/  IMAD.MOV.U32 R45, RZ, RZ, 0x7fffffff ;  /* 0x7fffffffff2d7424 */ /* 0x000fe200078e00ff */
[----:B------:R1:W5:Y:S01]  /*0790*/  @!P6 LDG.E R39, desc[UR6][R8.64+0x580] ;  /* 0x000580060827e981 */ /* 0x000362000c1e1900 */
[----:B------:R-:W-:-:S03]  /*07a0*/  IMAD.MOV.U32 R46, RZ, RZ, 0x7fffffff ;  /* 0x7fffffffff2e7424 */ /* 0x000fc600078e00ff */
[----:B------:R1:W5:Y:S04]  /*07b0*/  @!P0 LDG.E R40, desc[UR6][R8.64+0x600] ;  /* 0x0006000608288981 */ /* 0x000368000c1e1900 */
[----:B------:R1:W5:Y:S04]  /*07c0*/  @!P1 LDG.E R43, desc[UR6][R8.64+0x680] ;  /* 0x00068006082b9981 */ /* 0x000368000c1e1900 */
[----:B------:R1:W5:Y:S04]  /*07d0*/  @!P2 LDG.E R44, desc[UR6][R8.64+0x700] ;  /* 0x00070006082ca981 */ /* 0x000368000c1e1900 */
[----:B------:R1:W5:Y:S04]  /*07e0*/  @!P3 LDG.E R45, desc[UR6][R8.64+0x780] ;  /* 0x00078006082db981 */ /* 0x000368000c1e1900 */
[----:B------:R1:W5:Y:S02]  /*07f0*/  @!P4 LDG.E R46, desc[UR6][R8.64+0x800] ;  /* 0x00080006082ec981 */ /* 0x000364000c1e1900 */
.L_x_3:
[----:B------:R-:W-:Y:S01]  /*0800*/  VIMNMX R5, PT, PT, R24, 0xe0, !PT ;  /* 0x000000e018057848 */ /* 0x000fe20007fe0100 */
[----:B------:R-:W2:Y:S01]  /*0810*/  LDCU UR4, c[0x0][0x3c8] ;  /* 0x00007900ff0477ac */ /* 0x000ea20008000800 */
[----:B------:R-:W-:Y:S01]  /*0820*/  SHF.R.U32.HI R0, RZ, 0x5, R3 ;  /* 0x00000005ff007819 */ /* 0x000fe20000011603 */
[----:B------:R-:W-:Y:S01]  /*0830*/  BSSY.RECONVERGENT B0, `(.L_x_4) ;  /* 0x0000025000007945 */ /* 0x000fe20003800200 */
[--C-:B------:R-:W-:Y:S01]  /*0840*/  IADD3 R5, PT, PT, R5, 0x1f, -R24.reuse ;  /* 0x0000001f05057810 */ /* 0x100fe20007ffe818 */
[----:B------:R-:W-:Y:S01]  /*0850*/  UMOV UR5, 0xffffffff ;  /* 0xffffffff00057882 */ /* 0x000fe20000000000 */
[----:B01----:R-:W-:Y:S02]  /*0860*/  IMAD.MOV.U32 R8, RZ, RZ, R24 ;  /* 0x000000ffff087224 */ /* 0x003fe400078e0018 */
[C---:B------:R-:W-:Y:S01]  /*0870*/  ISETP.GE.U32.AND P0, PT, R5.reuse, 0x1e0, PT ;  /* 0x000001e00500780c */ /* 0x040fe20003f06070 */
[----:B------:R-:W-:Y:S01]  /*0880*/  IMAD.SHL.U32 R0, R0, 0x400, RZ ;  /* 0x0000040000007824 */ /* 0x000fe200078e00ff */
[----:B------:R-:W-:-:S04]  /*0890*/  LEA.HI R6, R5, 0x1, RZ, 0x1b ;  /* 0x0000000105067811 */ /* 0x000fc800078fd8ff */
[----:B------:R-:W-:-:S04]  /*08a0*/  LOP3.LUT R9, R6, 0xf, RZ, 0xc0, !PT ;  /* 0x0000000f06097812 */ /* 0x000fc800078ec0ff */
[----:B------:R-:W-:Y:S01]  /*08b0*/  ISETP.NE.AND P1, PT, R9, RZ, PT ;  /* 0x000000ff0900720c */ /* 0x000fe20003f25270 */
[----:B--2---:R-:W-:Y:S02]  /*08c0*/  USHF.L.U32 UR4, UR5, UR4, URZ ;  /* 0x0000000405047299 */ /* 0x004fe400080006ff */
[----:B------:R-:W-:Y:S10]  /*08d0*/  @!P0 BRA `(.L_x_5) ;  /* 0x0000000000688947 */ /* 0x000ff40003800000 */
[----:B------:R-:W-:Y:S01]  /*08e0*/  IMAD R10, R24, 0x4, R0 ;  /* 0x00000004180a7824 */ /* 0x000fe200078e0200 */
[----:B------:R-:W-:Y:S01]  /*08f0*/  LOP3.LUT R5, R6, 0xffffff0, RZ, 0xc0, !PT ;  /* 0x0ffffff006057812 */ /* 0x000fe200078ec0ff */
[----:B------:R-:W-:-:S03]  /*0900*/  IMAD.MOV.U32 R8, RZ, RZ, R24 ;  /* 0x000000ffff087224 */ /* 0x000fc600078e0018 */
[----:B------:R-:W-:Y:S01]  /*0910*/  IADD3 R10, PT, PT, R10, 0x400, R7 ;  /* 0x000004000a0a7810 */ /* 0x000fe20007ffe007 */
[----:B------:R-:W-:-:S07]  /*0920*/  IMAD.MOV R5, RZ, RZ, -R5 ;  /* 0x000000ffff057224 */ /* 0x000fce00078e0a05 */
.L_x_6:
[----:B------:R-:W-:Y:S01]  /*0930*/  VIADD R5, R5, 0x10 ;  /* 0x0000001005057836 */ /* 0x000fe20000000000 */
[----:B------:R-:W-:Y:S01]  /*0940*/  STS [R10+-0x400], RZ ;  /* 0xfffc00ff0a007388 */ /* 0x000fe20000000800 */
[----:B------:R-:W-:-:S03]  /*0950*/  VIADD R8, R8, 0x200 ;  /* 0x0000020008087836 */ /* 0x000fc60000000000 */
[----:B------:R-:W-:Y:S01]  /*0960*/  ISETP.NE.AND P0, PT, R5, RZ, PT ;  /* 0x000000ff0500720c */ /* 0x000fe20003f05270 */
[----:B------:R-:W-:Y:S04]  /*0970*/  STS [R10+-0x380], RZ ;  /* 0xfffc80ff0a007388 */ /* 0x000fe80000000800 */
[----:B------:R-:W-:Y:S04]  /*0980*/  STS [R10+-0x300], RZ ;  /* 0xfffd00ff0a007388 */ /* 0x000fe80000000800 */
[----:B------:R-:W-:Y:S04]  /*0990*/  STS [R10+-0x280], RZ ;  /* 0xfffd80ff0a007388 */ /* 0x000fe80000000800 */
[----:B------:R-:W-:Y:S04]  /*09a0*/  STS [R10+-0x200], RZ ;  /* 0xfffe00ff0a007388 */ /* 0x000fe80000000800 */
[----:B------:R-:W-:Y:S04]  /*09b0*/  STS [R10+-0x180], RZ ;  /* 0xfffe80ff0a007388 */ /* 0x000fe80000000800 */
[----:B------:R-:W-:Y:S04]  /*09c0*/  STS [R10+-0x100], RZ ;  /* 0xffff00ff0a007388 */ /* 0x000fe80000000800 */
[----:B------:R-:W-:Y:S04]  /*09d0*/  STS [R10+-0x80], RZ ;  /* 0xffff80ff0a007388 */ /* 0x000fe80000000800 */
[----:B------:R-:W-:Y:S04]  /*09e0*/  STS [R10], RZ ;  /* 0x000000ff0a007388 */ /* 0x000fe80000000800 */
[----:B------:R-:W-:Y:S04]  /*09f0*/  STS [R10+0x80], RZ ;  /* 0x000080ff0a007388 */ /* 0x000fe80000000800 */
[----:B------:R-:W-:Y:S04]  /*0a00*/  STS [R10+0x100], RZ ;  /* 0x000100ff0a007388 */ /* 0x000fe80000000800 */
[----:B------:R-:W-:Y:S04]  /*0a10*/  STS [R10+0x180], RZ ;  /* 0x000180ff0a007388 */ /* 0x000fe80000000800 */
[----:B------:R-:W-:Y:S04]  /*0a20*/  STS [R10+0x200], RZ ;  /* 0x000200ff0a007388 */ /* 0x000fe80000000800 */
[----:B------:R-:W-:Y:S04]  /*0a30*/  STS [R10+0x280], RZ ;  /* 0x000280ff0a007388 */ /* 0x000fe80000000800 */
[----:B------:R-:W-:Y:S04]  /*0a40*/  STS [R10+0x300], RZ ;  /* 0x000300ff0a007388 */ /* 0x000fe80000000800 */
[----:B------:R0:W-:Y:S02]  /*0a50*/  STS [R10+0x380], RZ ;  /* 0x000380ff0a007388 */ /* 0x0001e40000000800 */
[----:B0-----:R-:W-:Y:S01]  /*0a60*/  VIADD R10, R10, 0x800 ;  /* 0x000008000a0a7836 */ /* 0x001fe20000000000 */
[----:B------:R-:W-:Y:S06]  /*0a70*/  @P0 BRA `(.L_x_6) ;  /* 0xfffffffc00ac0947 */ /* 0x000fec000383ffff */
.L_x_5:
[----:B------:R-:W-:Y:S05]  /*0a80*/  BSYNC.RECONVERGENT B0 ;  /* 0x0000000000007941 */ /* 0x000fea0003800200 */
.L_x_4:
[----:B------:R-:W-:Y:S01]  /*0a90*/  BSSY.RECONVERGENT B0, `(.L_x_7) ;  /* 0x0000026000007945 */ /* 0x000fe20003800200 */
[----:B------:R-:W-:-:S03]  /*0aa0*/  IMAD.IADD R5, R7, 0x1, R0 ;  /* 0x0000000107057824 */ /* 0x000fc600078e0200 */
[----:B------:R-:W-:Y:S05]  /*0ab0*/  @!P1 BRA `(.L_x_8) ;  /* 0x00000000008c9947 */ /* 0x000fea0003800000 */
[----:B------:R-:W-:Y:S01]  /*0ac0*/  ISETP.GE.U32.AND P0, PT, R9, 0x8, PT ;  /* 0x000000080900780c */ /* 0x000fe20003f06070 */
[----:B------:R-:W-:Y:S01]  /*0ad0*/  BSSY.RECONVERGENT B1, `(.L_x_9) ;  /* 0x000000e000017945 */ /* 0x000fe20003800200 */
[----:B------:R-:W-:-:S04]  /*0ae0*/  LOP3.LUT R10, R6, 0x7, RZ, 0xc0, !PT ;  /* 0x00000007060a7812 */ /* 0x000fc800078ec0ff */
[----:B------:R-:W-:-:S07]  /*0af0*/  ISETP.NE.AND P1, PT, R10, RZ, PT ;  /* 0x000000ff0a00720c */ /* 0x000fce0003f25270 */
[----:B------:R-:W-:Y:S06]  /*0b00*/  @!P0 BRA `(.L_x_10) ;  /* 0x0000000000288947 */ /* 0x000fec0003800000 */
[C---:B------:R-:W-:Y:S02]  /*0b10*/  IMAD R9, R8.reuse, 0x4, R5 ;  /* 0x0000000408097824 */ /* 0x040fe400078e0205 */
[----:B------:R-:W-:-:S03]  /*0b20*/  VIADD R8, R8, 0x100 ;  /* 0x0000010008087836 */ /* 0x000fc60000000000 */
[----:B------:R0:W-:Y:S04]  /*0b30*/  STS [R9], RZ ;  /* 0x000000ff09007388 */ /* 0x0001e80000000800 */
[----:B------:R0:W-:Y:S04]  /*0b40*/  STS [R9+0x80], RZ ;  /* 0x000080ff09007388 */ /* 0x0001e80000000800 */
[----:B------:R0:W-:Y:S04]  /*0b50*/  STS [R9+0x100], RZ ;  /* 0x000100ff09007388 */ /* 0x0001e80000000800 */
[----:B------:R0:W-:Y:S04]  /*0b60*/  STS [R9+0x180], RZ ;  /* 0x000180ff09007388 */ /* 0x0001e80000000800 */
[----:B------:R0:W-:Y:S04]  /*0b70*/  STS [R9+0x200], RZ ;  /* 0x000200ff09007388 */ /* 0x0001e80000000800 */
[----:B------:R0:W-:Y:S04]  /*0b80*/  STS [R9+0x280], RZ ;  /* 0x000280ff09007388 */ /* 0x0001e80000000800 */
[----:B------:R0:W-:Y:S04]  /*0b90*/  STS [R9+0x300], RZ ;  /* 0x000300ff09007388 */ /* 0x0001e80000000800 */
[----:B------:R0:W-:Y:S02]  /*0ba0*/  STS [R9+0x380], RZ ;  /* 0x000380ff09007388 */ /* 0x0001e40000000800 */
.L_x_10:
[----:B------:R-:W-:Y:S05]  /*0bb0*/  BSYNC.RECONVERGENT B1 ;  /* 0x0000000000017941 */ /* 0x000fea0003800200 */
.L_x_9:
[----:B------:R-:W-:Y:S05]  /*0bc0*/  @!P1 BRA `(.L_x_8) ;  /* 0x0000000000489947 */ /* 0x000fea0003800000 */
[----:B------:R-:W-:Y:S02]  /*0bd0*/  ISETP.GE.U32.AND P0, PT, R10, 0x4, PT ;  /* 0x000000040a00780c */ /* 0x000fe40003f06070 */
[----:B------:R-:W-:-:S04]  /*0be0*/  LOP3.LUT R6, R6, 0x3, RZ, 0xc0, !PT ;  /* 0x0000000306067812 */ /* 0x000fc800078ec0ff */
[----:B------:R-:W-:-:S07]  /*0bf0*/  ISETP.NE.AND P1, PT, R6, RZ, PT ;  /* 0x000000ff0600720c */ /* 0x000fce0003f25270 */
[C---:B0-----:R-:W-:Y:S02]  /*0c00*/  @P0 IMAD R9, R8.reuse, 0x4, R5 ;  /* 0x0000000408090824 */ /* 0x041fe400078e0205 */
[----:B------:R-:W-:-:S03]  /*0c10*/  @P0 VIADD R8, R8, 0x80 ;  /* 0x0000008008080836 */ /* 0x000fc60000000000 */
[----:B------:R1:W-:Y:S04]  /*0c20*/  @P0 STS [R9], RZ ;  /* 0x000000ff09000388 */ /* 0x0003e80000000800 */
[----:B------:R1:W-:Y:S04]  /*0c30*/  @P0 STS [R9+0x80], RZ ;  /* 0x000080ff09000388 */ /* 0x0003e80000000800 */
[----:B------:R1:W-:Y:S04]  /*0c40*/  @P0 STS [R9+0x100], RZ ;  /* 0x000100ff09000388 */ /* 0x0003e80000000800 */
[----:B------:R1:W-:Y:S01]  /*0c50*/  @P0 STS [R9+0x180], RZ ;  /* 0x000180ff09000388 */ /* 0x0003e20000000800 */
[----:B------:R-:W-:Y:S05]  /*0c60*/  @!P1 BRA `(.L_x_8) ;  /* 0x0000000000209947 */ /* 0x000fea0003800000 */
[----:B------:R-:W-:Y:S02]  /*0c70*/  IMAD R0, R8, 0x4, R0 ;  /* 0x0000000408007824 */ /* 0x000fe400078e0200 */
[----:B------:R-:W-:Y:S02]  /*0c80*/  IMAD.MOV R6, RZ, RZ, -R6 ;  /* 0x000000ffff067224 */ /* 0x000fe400078e0a06 */
[----:B------:R-:W-:-:S07]  /*0c90*/  IMAD.IADD R0, R7, 0x1, R0 ;  /* 0x0000000107007824 */ /* 0x000fce00078e0200 */
.L_x_11:
[----:B------:R-:W-:Y:S01]  /*0ca0*/  VIADD R6, R6, 0x1 ;  /* 0x0000000106067836 */ /* 0x000fe20000000000 */
[----:B------:R0:W-:Y:S04]  /*0cb0*/  STS [R0], RZ ;  /* 0x000000ff00007388 */ /* 0x0001e80000000800 */
[----:B------:R-:W-:Y:S01]  /*0cc0*/  ISETP.NE.AND P0, PT, R6, RZ, PT ;  /* 0x000000ff0600720c */ /* 0x000fe20003f05270 */
[----:B0-----:R-:W-:-:S12]  /*0cd0*/  VIADD R0, R0, 0x80 ;  /* 0x0000008000007836 */ /* 0x001fd80000000000 */
[----:B------:R-:W-:Y:S05]  /*0ce0*/  @P0 BRA `(.L_x_11) ;  /* 0xfffffffc00ec0947 */ /* 0x000fea000383ffff */
.L_x_8:
[----:B------:R-:W-:Y:S05]  /*0cf0*/  BSYNC.RECONVERGENT B0 ;  /* 0x0000000000007941 */ /* 0x000fea0003800200 */
.L_x_7:
[----:B------:R-:W2:Y:S01]  /*0d00*/  LDCU UR5, c[0x0][0x3c4] ;  /* 0x00007880ff0577ac */ /* 0x000ea20008000800 */
[----:B-----5:R-:W-:Y:S01]  /*0d10*/  LOP3.LUT R27, R28, 0x80000000, RZ, 0x3c, !PT ;  /* 0x800000001c1b7812 */ /* 0x020fe200078e3cff */
[----:B------:R-:W-:Y:S01]  /*0d20*/  BSSY.RECONVERGENT B0, `(.L_x_12) ;  /* 0x0000080000007945 */ /* 0x000fe20003800200 */
[----:B------:R-:W-:Y:S02]  /*0d30*/  LOP3.LUT R22, R29, 0x80000000, RZ, 0x3c, !PT ;  /* 0x800000001d167812 */ /* 0x000fe400078e3cff */
[----:B------:R-:W-:Y:S02]  /*0d40*/  LOP3.LUT R21, R30, 0x80000000, RZ, 0x3c, !PT ;  /* 0x800000001e157812 */ /* 0x000fe400078e3cff */
[----:B------:R-:W-:Y:S02]  /*0d50*/  LOP3.LUT R18, R31, 0x80000000, RZ, 0x3c, !PT ;  /* 0x800000001f127812 */ /* 0x000fe400078e3cff */
[----:B------:R-:W-:Y:S02]  /*0d60*/  LOP3.LUT R20, R33, 0x80000000, RZ, 0x3c, !PT ;  /* 0x8000000021147812 */ /* 0x000fe400078e3cff */
[----:B------:R-:W-:-:S02]  /*0d70*/  LOP3.LUT R23, R32, 0x80000000, RZ, 0x3c, !PT ;  /* 0x8000000020177812 */ /* 0x000fc400078e3cff */
[----:B------:R-:W-:Y:S02]  /*0d80*/  LOP3.LUT R25, R34, 0x80000000, RZ, 0x3c, !PT ;  /* 0x8000000022197812 */ /* 0x000fe400078e3cff */
[----:B------:R-:W-:Y:S02]  /*0d90*/  LOP3.LUT R17, R36, 0x80000000, RZ, 0x3c, !PT ;  /* 0x8000000024117812 */ /* 0x000fe400078e3cff */
[----:B------:R-:W-:Y:S02]  /*0da0*/  LOP3.LUT R19, R38, 0x80000000, RZ, 0x3c, !PT ;  /* 0x8000000026137812 */ /* 0x000fe400078e3cff */
[----:B--2---:R-:W-:Y:S02]  /*0db0*/  SHF.R.U32.HI R49, RZ, UR5, R27 ;  /* 0x00000005ff317c19 */ /* 0x004fe4000801161b */
[----:B------:R-:W-:Y:S02]  /*0dc0*/  SHF.R.U32.HI R52, RZ, UR5, R22 ;  /* 0x00000005ff347c19 */ /* 0x000fe40008011616 */
[----:B------:R-:W-:-:S02]  /*0dd0*/  LOP3.LUT R49, R49, UR4, RZ, 0x30, !PT ;  /* 0x0000000431317c12 */ /* 0x000fc4000f8e30ff */
[----:B------:R-:W-:Y:S02]  /*0de0*/  LOP3.LUT R52, R52, UR4, RZ, 0x30, !PT ;  /* 0x0000000434347c12 */ /* 0x000fe4000f8e30ff */
[----:B------:R-:W-:Y:S01]  /*0df0*/  SHF.R.U32.HI R56, RZ, UR5, R21 ;  /* 0x00000005ff387c19 */ /* 0x000fe20008011615 */
[--C-:B------:R-:W-:Y:S01]  /*0e00*/  IMAD R0, R49, 0x4, R5.reuse ;  /* 0x0000000431007824 */ /* 0x100fe200078e0205 */
[----:B------:R-:W-:Y:S01]  /*0e10*/  SHF.R.U32.HI R48, RZ, UR5, R18 ;  /* 0x00000005ff307c19 */ /* 0x000fe20008011612 */
[----:B------:R-:W-:Y:S01]  /*0e20*/  IMAD R6, R52, 0x4, R5 ;  /* 0x0000000434067824 */ /* 0x000fe200078e0205 */
[----:B------:R-:W-:Y:S01]  /*0e30*/  LOP3.LUT R56, R56, UR4, RZ, 0x30, !PT ;  /* 0x0000000438387c12 */ /* 0x000fe2000f8e30ff */
[----:B------:R-:W-:Y:S01]  /*0e40*/  NOP ;  /* 0x0000000000007918 */ /* 0x000fe20000000000 */
[----:B01----:R-:W-:Y:S01]  /*0e50*/  SHF.R.U32.HI R9, RZ, UR5, R20 ;  /* 0x00000005ff097c19 */ /* 0x003fe20008011614 */
[----:B------:R0:W-:Y:S01]  /*0e60*/  ATOMS.POPC.INC.32 RZ, [R0+URZ] ;  /* 0x0000000000ff7f8c */ /* 0x0001e2000d8000ff */
[----:B------:R-:W-:-:S02]  /*0e70*/  LOP3.LUT R48, R48, UR4, RZ, 0x30, !PT ;  /* 0x0000000430307c12 */ /* 0x000fc4000f8e30ff */
[----:B------:R-:W-:Y:S01]  /*0e80*/  SHF.R.U32.HI R8, RZ, UR5, R23 ;  /* 0x00000005ff087c19 */ /* 0x000fe20008011617 */
[----:B------:R1:W-:Y:S01]  /*0e90*/  ATOMS.POPC.INC.32 RZ, [R6+URZ] ;  /* 0x0000000006ff7f8c */ /* 0x0003e2000d8000ff */
[----:B------:R-:W-:Y:S02]  /*0ea0*/  SHF.R.U32.HI R11, RZ, UR5, R25 ;  /* 0x00000005ff0b7c19 */ /* 0x000fe40008011619 */
[----:B------:R-:W-:Y:S01]  /*0eb0*/  LOP3.LUT R10, R9, UR4, RZ, 0x30, !PT ;  /* 0x00000004090a7c12 */ /* 0x000fe2000f8e30ff */
[--C-:B0-----:R-:W-:Y:S01]  /*0ec0*/  IMAD R0, R56, 0x4, R5.reuse ;  /* 0x0000000438007824 */ /* 0x101fe200078e0205 */
[----:B------:R-:W-:Y:S02]  /*0ed0*/  LOP3.LUT R8, R8, UR4, RZ, 0x30, !PT ;  /* 0x0000000408087c12 */ /* 0x000fe4000f8e30ff */
[----:B------:R-:W-:Y:S01]  /*0ee0*/  LOP3.LUT R12, R11, UR4, RZ, 0x30, !PT ;  /* 0x000000040b0c7c12 */ /* 0x000fe2000f8e30ff */
[--C-:B-1----:R-:W-:Y:S01]  /*0ef0*/  IMAD R6, R48, 0x4, R5.reuse ;  /* 0x0000000430067824 */ /* 0x102fe200078e0205 */
[----:B------:R0:W-:Y:S01]  /*0f00*/  ATOMS.POPC.INC.32 RZ, [R0+URZ] ;  /* 0x0000000000ff7f8c */ /* 0x0001e2000d8000ff */
[--C-:B------:R-:W-:Y:S01]  /*0f10*/  IMAD R9, R10, 0x4, R5.reuse ;  /* 0x000000040a097824 */ /* 0x100fe200078e0205 */
[----:B------:R-:W-:Y:S01]  /*0f20*/  LOP3.LUT R10, R35, 0x80000000, RZ, 0x3c, !PT ;  /* 0x80000000230a7812 */ /* 0x000fe200078e3cff */
[--C-:B------:R-:W-:Y:S01]  /*0f30*/  IMAD R8, R8, 0x4, R5.reuse ;  /* 0x0000000408087824 */ /* 0x100fe200078e0205 */
[----:B------:R1:W-:Y:S01]  /*0f40*/  ATOMS.POPC.INC.32 RZ, [R6+URZ] ;  /* 0x0000000006ff7f8c */ /* 0x0003e2000d8000ff */
[----:B------:R-:W-:Y:S01]  /*0f50*/  IMAD R11, R12, 0x4, R5 ;  /* 0x000000040c0b7824 */ /* 0x000fe200078e0205 */
[----:B------:R-:W-:-:S02]  /*0f60*/  LOP3.LUT R12, R37, 0x80000000, RZ, 0x3c, !PT ;  /* 0x80000000250c7812 */ /* 0x000fc400078e3cff */
[----:B------:R-:W-:Y:S01]  /*0f70*/  LOP3.LUT R16, R39, 0x80000000, RZ, 0x3c, !PT ;  /* 0x8000000027107812 */ /* 0x000fe200078e3cff */
[----:B------:R-:W-:Y:S01]  /*0f80*/  ATOMS.POPC.INC.32 RZ, [R8+URZ] ;  /* 0x0000000008ff7f8c */ /* 0x000fe2000d8000ff */
[----:B0-----:R-:W-:Y:S02]  /*0f90*/  SHF.R.U32.HI R0, RZ, UR5, R10 ;  /* 0x00000005ff007c19 */ /* 0x001fe4000801160a */
[----:B-1----:R-:W-:Y:S01]  /*0fa0*/  SHF.R.U32.HI R6, RZ, UR5, R17 ;  /* 0x00000005ff067c19 */ /* 0x002fe20008011611 */
[----:B------:R0:W-:Y:S01]  /*0fb0*/  ATOMS.POPC.INC.32 RZ, [R9+URZ] ;  /* 0x0000000009ff7f8c */ /* 0x0001e2000d8000ff */
[----:B------:R-:W-:Y:S02]  /*0fc0*/  SHF.R.U32.HI R14, RZ, UR5, R19 ;  /* 0x00000005ff0e7c19 */ /* 0x000fe40008011613 */
[----:B------:R-:W-:Y:S01]  /*0fd0*/  LOP3.LUT R6, R6, UR4, RZ, 0x30, !PT ;  /* 0x0000000406067c12 */ /* 0x000fe2000f8e30ff */
[----:B------:R1:W-:Y:S01]  /*0fe0*/  ATOMS.POPC.INC.32 RZ, [R11+URZ] ;  /* 0x000000000bff7f8c */ /* 0x0003e2000d8000ff */
[----:B------:R-:W-:-:S02]  /*0ff0*/  SHF.R.U32.HI R13, RZ, UR5, R12 ;  /* 0x00000005ff0d7c19 */ /* 0x000fc4000801160c */
[----:B------:R-:W-:Y:S02]  /*1000*/  LOP3.LUT R0, R0, UR4, RZ, 0x30, !PT ;  /* 0x0000000400007c12 */ /* 0x000fe4000f8e30ff */
[----:B0-----:R-:W-:Y:S02]  /*1010*/  SHF.R.U32.HI R9, RZ, UR5, R16 ;  /* 0x00000005ff097c19 */ /* 0x001fe40008011610 */
[----:B------:R-:W-:Y:S01]  /*1020*/  LOP3.LUT R50, R14, UR4, RZ, 0x30, !PT ;  /* 0x000000040e327c12 */ /* 0x000fe2000f8e30ff */
[--C-:B------:R-:W-:Y:S01]  /*1030*/  IMAD R14, R6, 0x4, R5.reuse ;  /* 0x00000004060e7824 */ /* 0x100fe200078e0205 */
[----:B------:R-:W-:Y:S01]  /*1040*/  LOP3.LUT R8, R13, UR4, RZ, 0x30, !PT ;  /* 0x000000040d087c12 */ /* 0x000fe2000f8e30ff */
[--C-:B------:R-:W-:Y:S01]  /*1050*/  IMAD R0, R0, 0x4, R5.reuse ;  /* 0x0000000400007824 */ /* 0x100fe200078e0205 */
[----:B------:R-:W-:Y:S01]  /*1060*/  LOP3.LUT R6, R9, UR4, RZ, 0x30, !PT ;  /* 0x0000000409067c12 */ /* 0x000fe2000f8e30ff */
[--C-:B------:R-:W-:Y:S01]  /*1070*/  IMAD R50, R50, 0x4, R5.reuse ;  /* 0x0000000432327824 */ /* 0x100fe200078e0205 */
[----:B------:R-:W-:Y:S01]  /*1080*/  LOP3.LUT R9, R40, 0x80000000, RZ, 0x3c, !PT ;  /* 0x8000000028097812 */ /* 0x000fe200078e3cff */
[--C-:B------:R-:W-:Y:S01]  /*1090*/  IMAD R26, R8, 0x4, R5.reuse ;  /* 0x00000004081a7824 */ /* 0x100fe200078e0205 */
[----:B------:R0:W-:Y:S01]  /*10a0*/  ATOMS.POPC.INC.32 RZ, [R0+URZ] ;  /* 0x0000000000ff7f8c */ /* 0x0001e2000d8000ff */
[----:B------:R-:W-:Y:S01]  /*10b0*/  IMAD R51, R6, 0x4, R5 ;  /* 0x0000000406337824 */ /* 0x000fe200078e0205 */
[----:B------:R-:W-:-:S02]  /*10c0*/  LOP3.LUT R6, R43, 0x80000000, RZ, 0x3c, !PT ;  /* 0x800000002b067812 */ /* 0x000fc400078e3cff */
[----:B-1----:R-:W-:Y:S01]  /*10d0*/  LOP3.LUT R11, R44, 0x80000000, RZ, 0x3c, !PT ;  /* 0x800000002c0b7812 */ /* 0x002fe200078e3cff */
[----:B------:R1:W-:Y:S01]  /*10e0*/  ATOMS.POPC.INC.32 RZ, [R14+URZ] ;  /* 0x000000000eff7f8c */ /* 0x0003e2000d8000ff */
[----:B------:R-:W-:Y:S02]  /*10f0*/  LOP3.LUT R8, R45, 0x80000000, RZ, 0x3c, !PT ;  /* 0x800000002d087812 */ /* 0x000fe400078e3cff */
[----:B------:R-:W-:Y:S01]  /*1100*/  LOP3.LUT R13, R46, 0x80000000, RZ, 0x3c, !PT ;  /* 0x800000002e0d7812 */ /* 0x000fe200078e3cff */
[----:B------:R2:W-:Y:S01]  /*1110*/  ATOMS.POPC.INC.32 RZ, [R26+URZ] ;  /* 0x000000001aff7f8c */ /* 0x0005e2000d8000ff */
[----:B0-----:R-:W-:Y:S02]  /*1120*/  SHF.R.U32.HI R0, RZ, UR5, R9 ;  /* 0x00000005ff007c19 */ /* 0x001fe40008011609 */
[----:B------:R-:W-:Y:S01]  /*1130*/  SHF.R.U32.HI R53, RZ, UR5, R11 ;  /* 0x00000005ff357c19 */ /* 0x000fe2000801160b */
[----:B-1----:R-:W0:Y:S01]  /*1140*/  LDC.64 R14, c[0x0][0x380] ;  /* 0x0000e000ff0e7b82 */ /* 0x002e220000000a00 */
[----:B------:R-:W-:Y:S01]  /*1150*/  SHF.R.U32.HI R55, RZ, UR5, R8 ;  /* 0x00000005ff377c19 */ /* 0x000fe20008011608 */
[----:B------:R1:W-:Y:S01]  /*1160*/  ATOMS.POPC.INC.32 RZ, [R50+URZ] ;  /* 0x0000000032ff7f8c */ /* 0x0003e2000d8000ff */
[----:B------:R-:W-:-:S02]  /*1170*/  SHF.R.U32.HI R57, RZ, UR5, R13 ;  /* 0x00000005ff397c19 */ /* 0x000fc4000801160d */
[----:B--2---:R-:W-:Y:S01]  /*1180*/  SHF.R.U32.HI R26, RZ, UR5, R6 ;  /* 0x00000005ff1a7c19 */ /* 0x004fe20008011606 */
[----:B------:R2:W-:Y:S01]  /*1190*/  ATOMS.POPC.INC.32 RZ, [R51+URZ] ;  /* 0x0000000033ff7f8c */ /* 0x0005e2000d8000ff */
[----:B------:R-:W-:Y:S02]  /*11a0*/  LOP3.LUT R0, R0, UR4, RZ, 0x30, !PT ;  /* 0x0000000400007c12 */ /* 0x000fe4000f8e30ff */
[----:B------:R-:W-:Y:S02]  /*11b0*/  LOP3.LUT R54, R26, UR4, RZ, 0x30, !PT ;  /* 0x000000041a367c12 */ /* 0x000fe4000f8e30ff */
[----:B------:R-:W-:Y:S01]  /*11c0*/  LOP3.LUT R58, R53, UR4, RZ, 0x30, !PT ;  /* 0x00000004353a7c12 */ /* 0x000fe2000f8e30ff */
[--C-:B------:R-:W-:Y:S01]  /*11d0*/  IMAD R53, R0, 0x4, R5.reuse ;  /* 0x0000000400357824 */ /* 0x100fe200078e0205 */
[----:B------:R-:W-:Y:S01]  /*11e0*/  ISETP.GT.U32.AND P2, PT, R3, 0xff, PT ;  /* 0x000000ff0300780c */ /* 0x000fe20003f44070 */
[--C-:B------:R-:W-:Y:S01]  /*11f0*/  IMAD R54, R54, 0x4, R5.reuse ;  /* 0x0000000436367824 */ /* 0x100fe200078e0205 */
[----:B------:R-:W-:Y:S01]  /*1200*/  LOP3.LUT R60, R55, UR4, RZ, 0x30, !PT ;  /* 0x00000004373c7c12 */ /* 0x000fe2000f8e30ff */
[--C-:B------:R-:W-:Y:S01]  /*1210*/  IMAD R58, R58, 0x4, R5.reuse ;  /* 0x000000043a3a7824 */ /* 0x100fe200078e0205 */
[----:B------:R-:W-:Y:S01]  /*1220*/  LOP3.LUT R26, R57, UR4, RZ, 0x30, !PT ;  /* 0x00000004391a7c12 */ /* 0x000fe2000f8e30ff */
[----:B------:R3:W-:Y:S01]  /*1230*/  ATOMS.POPC.INC.32 RZ, [R53+URZ] ;  /* 0x0000000035ff7f8c */ /* 0x0007e2000d8000ff */
[----:B-1----:R-:W-:Y:S01]  /*1240*/  P2R R50, PR, RZ, 0x4 ;  /* 0x00000004ff327803 */ /* 0x002fe20000000000 */
[----:B------:R-:W-:-:S02]  /*1250*/  IMAD R60, R60, 0x4, R5 ;  /* 0x000000043c3c7824 */ /* 0x000fc400078e0205 */
[----:B------:R-:W-:Y:S01]  /*1260*/  IMAD R5, R26, 0x4, R5 ;  /* 0x000000041a057824 */ /* 0x000fe200078e0205 */
[----:B------:R3:W-:Y:S01]  /*1270*/  ATOMS.POPC.INC.32 RZ, [R54+URZ] ;  /* 0x0000000036ff7f8c */ /* 0x0007e2000d8000ff */
[----:B--2---:R-:W-:Y:S02]  /*1280*/  IMAD R51, R3, 0x4, R7 ;  /* 0x0000000403337824 */ /* 0x004fe400078e0207 */
[----:B------:R-:W-:Y:S01]  /*1290*/  IMAD.MOV.U32 R0, RZ, RZ, RZ ;  /* 0x000000ffff007224 */ /* 0x000fe200078e00ff */
[----:B------:R3:W-:Y:S04]  /*12a0*/  ATOMS.POPC.INC.32 RZ, [R58+URZ] ;  /* 0x000000003aff7f8c */ /* 0x0007e8000d8000ff */
[----:B------:R3:W-:Y:S04]  /*12b0*/  ATOMS.POPC.INC.32 RZ, [R60+URZ] ;  /* 0x000000003cff7f8c */ /* 0x0007e8000d8000ff */
[----:B------:R3:W-:Y:S01]  /*12c0*/  ATOMS.POPC.INC.32 RZ, [R5+URZ] ;  /* 0x0000000005ff7f8c */ /* 0x0007e2000d8000ff */
[----:B------:R-:W-:Y:S06]  /*12d0*/  BAR.SYNC.DEFER_BLOCKING 0x0 ;  /* 0x0000000000007b1d */ /* 0x000fec0000010000 */
[----:B------:R-:W-:Y:S05]  /*12e0*/  @P2 BRA `(.L_x_13) ;  /* 0x00000000008c2947 */ /* 0x000fea0003800000 */
[----:B------:R-:W1:Y:S04]  /*12f0*/  LDS R0, [R51] ;  /* 0x0000000033007984 */ /* 0x000e680000000800 */
[----:B---3--:R-:W2:Y:S04]  /*1300*/  LDS R5, [R51+0x400] ;  /* 0x0004000033057984 */ /* 0x008ea80000000800 */
[----:B------:R-:W3:Y:S04]  /*1310*/  LDS R53, [R51+0x800] ;  /* 0x0008000033357984 */ /* 0x000ee80000000800 */
[----:B------:R-:W4:Y:S04]  /*1320*/  LDS R55, [R51+0xc00] ;  /* 0x000c000033377984 */ /* 0x000f280000000800 */
[----:B------:R-:W5:Y:S04]  /*1330*/  LDS R57, [R51+0x1000] ;  /* 0x0010000033397984 */ /* 0x000f680000000800 */
[----:B------:R-:W0:Y:S04]  /*1340*/  LDS R59, [R51+0x1400] ;  /* 0x00140000333b7984 */ /* 0x000e280000000800 */
[----:B------:R-:W-:Y:S04]  /*1350*/  LDS R61, [R51+0x2000] ;  /* 0x00200000333d7984 */ /* 0x000fe80000000800 */
[----:B------:R-:W-:Y:S04]  /*1360*/  LDS R63, [R51+0x2400] ;  /* 0x00240000333f7984 */ /* 0x000fe80000000800 */
[----:B------:R-:W-:Y:S04]  /*1370*/  LDS R65, [R51+0x2800] ;  /* 0x0028000033417984 */ /* 0x000fe80000000800 */
[----:B------:R-:W-:Y:S04]  /*1380*/  STS [R51], RZ ;  /* 0x000000ff33007388 */ /* 0x000fe80000000800 */
[----:B-1----:R-:W-:Y:S01]  /*1390*/  STS [R51+0x400], R0 ;  /* 0x0004000033007388 */ /* 0x002fe20000000800 */
[----:B--2---:R-:W-:-:S03]  /*13a0*/  IMAD.IADD R54, R0, 0x1, R5 ;  /* 0x0000000100367824 */ /* 0x004fc600078e0205 */
[----:B------:R-:W1:Y:S01]  /*13b0*/  LDS R5, [R51+0x1800] ;  /* 0x0018000033057984 */ /* 0x000e620000000800 */
[----:B---3--:R-:W-:-:S03]  /*13c0*/  IMAD.IADD R58, R54, 0x1, R53 ;  /* 0x00000001363a7824 */ /* 0x008fc600078e0235 */
[----:B------:R-:W2:Y:S01]  /*13d0*/  LDS R53, [R51+0x1c00] ;  /* 0x001c000033357984 */ /* 0x000ea20000000800 */
[----:B----4-:R-:W-:-:S03]  /*13e0*/  IMAD.IADD R60, R58, 0x1, R55 ;  /* 0x000000013a3c7824 */ /* 0x010fc600078e0237 */
[----:B------:R1:W-:Y:S01]  /*13f0*/  STS [R51+0x800], R54 ;  /* 0x0008003633007388 */ /* 0x0003e20000000800 */
[----:B-----5:R-:W-:-:S03]  /*1400*/  IMAD.IADD R62, R60, 0x1, R57 ;  /* 0x000000013c3e7824 */ /* 0x020fc600078e0239 */
[----:B------:R-:W3:Y:S01]  /*1410*/  LDS R55, [R51+0x2c00] ;  /* 0x002c000033377984 */ /* 0x000ee20000000800 */
[----:B0-----:R-:W-:-:S03]  /*1420*/  IMAD.IADD R64, R62, 0x1, R59 ;  /* 0x000000013e407824 */ /* 0x001fc600078e023b */
[----:B------:R0:W-:Y:S04]  /*1430*/  STS [R51+0xc00], R58 ;  /* 0x000c003a33007388 */ /* 0x0001e80000000800 */
[----:B------:R4:W-:Y:S04]  /*1440*/  STS [R51+0x1000], R60 ;  /* 0x0010003c33007388 */ /* 0x0009e80000000800 */
[----:B------:R4:W-:Y:S04]  /*1450*/  STS [R51+0x1400], R62 ;  /* 0x0014003e33007388 */ /* 0x0009e80000000800 */
[----:B------:R4:W-:Y:S01]  /*1460*/  STS [R51+0x1800], R64 ;  /* 0x0018004033007388 */ /* 0x0009e20000000800 */
[----:B-1----:R-:W-:-:S04]  /*1470*/  IMAD.IADD R54, R64, 0x1, R5 ;  /* 0x0000000140367824 */ /* 0x002fc800078e0205 */
[----:B--2---:R-:W-:Y:S01]  /*1480*/  IMAD.IADD R66, R54, 0x1, R53 ;  /* 0x0000000136427824 */ /* 0x004fe200078e0235 */
[----:B------:R4:W-:Y:S03]  /*1490*/  STS [R51+0x1c00], R54 ;  /* 0x001c003633007388 */ /* 0x0009e60000000800 */
[----:B------:R-:W-:Y:S01]  /*14a0*/  IMAD.IADD R68, R66, 0x1, R61 ;  /* 0x0000000142447824 */ /* 0x000fe200078e023d */
[----:B------:R4:W-:Y:S03]  /*14b0*/  STS [R51+0x2000], R66 ;  /* 0x0020004233007388 */ /* 0x0009e60000000800 */
[----:B------:R-:W-:Y:S01]  /*14c0*/  IMAD.IADD R70, R68, 0x1, R63 ;  /* 0x0000000144467824 */ /* 0x000fe200078e023f */
[----:B------:R4:W-:Y:S03]  /*14d0*/  STS [R51+0x2400], R68 ;  /* 0x0024004433007388 */ /* 0x0009e60000000800 */
[----:B0-----:R-:W-:Y:S01]  /*14e0*/  IMAD.IADD R58, R70, 0x1, R65 ;  /* 0x00000001463a7824 */ /* 0x001fe200078e0241 */
[----:B------:R4:W-:Y:S03]  /*14f0*/  STS [R51+0x2800], R70 ;  /* 0x0028004633007388 */ /* 0x0009e60000000800 */
[----:B---3--:R-:W-:Y:S01]  /*1500*/  IMAD.IADD R0, R58, 0x1, R55 ;  /* 0x000000013a007824 */ /* 0x008fe200078e0237 */
[----:B------:R4:W-:Y:S06]  /*1510*/  STS [R51+0x2c00], R58 ;  /* 0x002c003a33007388 */ /* 0x0009ec0000000800 */
.L_x_13:
[----:B------:R-:W-:Y:S05]  /*1520*/  BSYNC.RECONVERGENT B0 ;  /* 0x0000000000007941 */ /* 0x000fea0003800200 */
.L_x_12:
[----:B------:R-:W-:Y:S01]  /*1530*/  ISETP.NE.AND P0, PT, R0, 0x1980, PT ;  /* 0x000019800000780c */ /* 0x000fe20003f05270 */
[----:B---3--:R-:W-:Y:S01]  /*1540*/  IMAD R5, R42, 0x100, R3 ;  /* 0x000001002a057824 */ /* 0x008fe200078e0203 */
[----:B------:R-:W-:Y:S01]  /*1550*/  @!P2 LOP3.LUT R53, R0, 0x40000000, RZ, 0xfc, !PT ;  /* 0x400000000035a812 */ /* 0x000fe200078efcff */
[----:B------:R-:W-:Y:S01]  /*1560*/  IMAD R41, R41, 0x11, RZ ;  /* 0x0000001129297824 */ /* 0x000fe200078e02ff */
[----:B------:R-:W-:Y:S01]  /*1570*/  ISETP.LT.U32.AND P0, PT, R3, 0x100, !P0 ;  /* 0x000001000300780c */ /* 0x000fe20004701070 */
[----:B0-----:R-:W-:-:S03]  /*1580*/  IMAD.WIDE R14, R5, 0x4, R14 ;  /* 0x00000004050e7825 */ /* 0x001fc600078e020e */
[----:B------:R-:W-:Y:S01]  /*1590*/  LOP3.LUT R57, R41, R4, RZ, 0xfc, !PT ;  /* 0x0000000429397212 */ /* 0x000fe200078efcff */
[----:B----4-:R-:W-:Y:S01]  /*15a0*/  IMAD R54, R42, 0x1980, RZ ;  /* 0x000019802a367824 */ /* 0x010fe200078e02ff */
[----:B------:R0:W-:Y:S07]  /*15b0*/  @!P2 STG.E.STRONG.SYS desc[UR6][R14.64], R53 ;  /* 0x000000350e00a986 */ /* 0x0001ee000c115906 */
[----:B------:R-:W-:Y:S06]  /*15c0*/  BAR.RED.OR.DEFER_BLOCKING 0x0, P0 ;  /* 0x0000000000007b1d */ /* 0x000fec0000014800 */
[----:B------:R-:W1:Y:S01]  /*15d0*/  B2R.RESULT RZ, P0 ;  /* 0x0000000000ff731c */ /* 0x000e620000004000 */
[----:B------:R-:W-:-:S04]  /*15e0*/  IADD3 R4, P1, PT, R54, R57, RZ ;  /* 0x0000003936047210 */ /* 0x000fc80007f3e0ff */
[----:B------:R-:W-:Y:S01]  /*15f0*/  LEA.HI.X.SX32 R55, R54, RZ, 0x1, P1 ;  /* 0x000000ff36377211 */ /* 0x000fe200008f0eff */
[----:B------:R-:W-:-:S03]  /*1600*/  IMAD.SHL.U32 R5, R4, 0x4, RZ ;  /* 0x0000000404057824 */ /* 0x000fc600078e00ff */
[----:B------:R-:W-:Y:S01]  /*1610*/  SHF.L.U64.HI R4, R4, 0x2, R55 ;  /* 0x0000000204047819 */ /* 0x000fe20000010237 */
[----:B01----:R-:W-:Y:S06]  /*1620*/  @!P0 BRA `(.L_x_14) ;  /* 0x0000001000b48947 */ /* 0x003fec0003800000 */
[----:B------:R-:W0:Y:S01]  /*1630*/  LDCU.64 UR8, c[0x0][0x3b8] ;  /* 0x00007700ff0877ac */ /* 0x000e220008000a00 */
[----:B------:R-:W-:Y:S01]  /*1640*/  BSSY B1, `(.L_x_15) ;  /* 0x0000032000017945 */ /* 0x000fe20003800000 */
[----:B------:R-:W-:Y:S01]  /*1650*/  IMAD R13, R3, 0x8, R7 ;  /* 0x00000008030d7824 */ /* 0x000fe200078e0207 */
[----:B0-----:R-:W-:-:S04]  /*1660*/  IADD3 R8, P0, PT, R5, UR8, RZ ;  /* 0x0000000805087c10 */ /* 0x001fc8000ff1e0ff */
[----:B------:R-:W-:Y:S01]  /*1670*/  IADD3.X R9, PT, PT, R4, UR9, RZ, P0, !PT ;  /* 0x0000000904097c10 */ /* 0x000fe200087fe4ff */
[----:B------:R-:W-:Y:S08]  /*1680*/  @P2 BRA `(.L_x_16) ;  /* 0x0000000000b42947 */ /* 0x000ff00003800000 */
[----:B------:R-:W0:Y:S02]  /*1690*/  LDCU.64 UR8, c[0x0][0x398] ;  /* 0x00007300ff0877ac */ /* 0x000e240008000a00 */
[----:B0-----:R-:W-:-:S04]  /*16a0*/  LEA R10, P0, R3, UR8, 0x3 ;  /* 0x00000008030a7c11 */ /* 0x001fc8000f8018ff */
[----:B------:R-:W-:-:S05]  /*16b0*/  LEA.HI.X R11, R3, UR9, RZ, 0x3, P0 ;  /* 0x00000009030b7c11 */ /* 0x000fca00080f1cff */
[----:B------:R-:W2:Y:S01]  /*16c0*/  LDG.E.64 R4, desc[UR6][R10.64] ;  /* 0x000000060a047981 */ /* 0x000ea2000c1e1b00 */
[----:B------:R-:W-:-:S04]  /*16d0*/  ISETP.GT.U32.AND P0, PT, R3, R49, PT ;  /* 0x000000310300720c */ /* 0x000fc80003f04070 */
[----:B------:R-:W-:-:S04]  /*16e0*/  SEL R17, RZ, 0x1980, !P0 ;  /* 0x00001980ff117807 */ /* 0x000fc80004000000 */
[----:B--2---:R-:W-:Y:S01]  /*16f0*/  IADD3 R4, P0, PT, R4, -R17, RZ ;  /* 0x8000001104047210 */ /* 0x004fe20007f1e0ff */
[----:B------:R-:W-:-:S03]  /*1700*/  IMAD.MOV.U32 R17, RZ, RZ, R0 ;  /* 0x000000ffff117224 */ /* 0x000fc600078e0000 */
[----:B------:R-:W-:Y:S02]  /*1710*/  IADD3.X R5, PT, PT, R5, -0x1, RZ, P0, !PT ;  /* 0xffffffff05057810 */ /* 0x000fe400007fe4ff */
[----:B------:R-:W-:-:S03]  /*1720*/  ISETP.GE.AND P0, PT, R42, 0x1, PT ;  /* 0x000000012a00780c */ /* 0x000fc60003f06270 */
[----:B------:R0:W-:Y:S10]  /*1730*/  STS.64 [R13+0x6600], R4 ;  /* 0x006600040d007388 */ /* 0x0001f40000000a00 */
[----:B------:R-:W-:Y:S05]  /*1740*/  @!P0 BRA `(.L_x_17) ;  /* 0x00000000006c8947 */ /* 0x000fea0003800000 */
[----:B------:R-:W-:Y:S01]  /*1750*/  BSSY B0, `(.L_x_18) ;  /* 0x0000019000007945 */ /* 0x000fe20003800000 */
[----:B------:R-:W-:Y:S02]  /*1760*/  IMAD.MOV.U32 R6, RZ, RZ, -0x1 ;  /* 0xffffffffff067424 */ /* 0x000fe400078e00ff */
[----:B------:R-:W-:Y:S02]  /*1770*/  IMAD.MOV.U32 R10, RZ, RZ, R42 ;  /* 0x000000ffff0a7224 */ /* 0x000fe400078e002a */
[----:B------:R-:W-:-:S07]  /*1780*/  IMAD.MOV.U32 R17, RZ, RZ, R0 ;  /* 0x000000ffff117224 */ /* 0x000fce00078e0000 */
.L_x_22:
[----:B0-----:R-:W0:Y:S01]  /*1790*/  LDC.64 R4, c[0x0][0x380] ;  /* 0x0000e000ff047b82 */ /* 0x001e220000000a00 */
[----:B------:R-:W-:Y:S01]  /*17a0*/  VIADD R19, R10, 0xffffffff ;  /* 0xffffffff0a137836 */ /* 0x000fe20000000000 */
[----:B------:R-:W-:Y:S03]  /*17b0*/  BSSY B2, `(.L_x_19) ;  /* 0x0000008000027945 */ /* 0x000fe60003800000 */
[----:B------:R-:W-:-:S04]  /*17c0*/  IMAD R11, R19, 0x100, R3 ;  /* 0x00000100130b7824 */ /* 0x000fc800078e0203 */
[----:B0-----:R-:W-:-:S07]  /*17d0*/  IMAD.WIDE R4, R11, 0x4, R4 ;  /* 0x000000040b047825 */ /* 0x001fce00078e0204 */
.L_x_20:
[----:B------:R-:W-:Y:S05]  /*17e0*/  YIELD ;  /* 0x0000000000007946 */ /* 0x000fea0003800000 */
[----:B------:R0:W-:Y:S06]  /*17f0*/  MEMBAR.SC.CTA ;  /* 0x0000000000007992 */ /* 0x0001ec0000000000 */
[----:B0-----:R-:W2:Y:S02]  /*1800*/  LDG.E.STRONG.SYS R11, desc[UR6][R4.64] ;  /* 0x00000006040b7981 */ /* 0x001ea4000c1f5900 */
[----:B--2---:R-:W-:-:S13]  /*1810*/  ISETP.NE.AND P0, PT, R11, RZ, PT ;  /* 0x000000ff0b00720c */ /* 0x004fda0003f05270 */
[----:B------:R-:W-:Y:S05]  /*1820*/  @!P0 BRA `(.L_x_20) ;  /* 0xfffffffc00ec8947 */ /* 0x000fea000383ffff */
[----:B------:R-:W-:Y:S05]  /*1830*/  BSYNC B2 ;  /* 0x0000000000027941 */ /* 0x000fea0003800000 */
.L_x_19:
[----:B------:R-:W-:Y:S01]  /*1840*/  BSSY.RECONVERGENT B2, `(.L_x_21) ;  /* 0x0000006000027945 */ /* 0x000fe20003800200 */
[C---:B------:R-:W-:Y:S02]  /*1850*/  ISETP.GT.AND P0, PT, R11.reuse, -0x1, PT ;  /* 0xffffffff0b00780c */ /* 0x040fe40003f04270 */
[----:B------:R-:W-:Y:S01]  /*1860*/  LOP3.LUT R4, R11, 0x3fffffff, RZ, 0xc0, !PT ;  /* 0x3fffffff0b047812 */ /* 0x000fe200078ec0ff */
[----:B------:R-:W-:Y:S05]  /*1870*/  WARPSYNC.EXCLUSIVE R6 ;  /* 0x0000000006007348 */ /* 0x000fea0003a00000 */
[----:B------:R-:W-:-:S05]  /*1880*/  IMAD.IADD R17, R4, 0x1, R17 ;  /* 0x0000000104117824 */ /* 0x000fca00078e0211 */
[----:B------:R-:W-:-:S07]  /*1890*/  VOTE.ANY R6, PT, P0 ;  /* 0x0000000000067806 */ /* 0x000fce00000e0100 */
[----:B------:R-:W-:Y:S05]  /*18a0*/  BSYNC.RECONVERGENT B2 ;  /* 0x0000000000027941 */ /* 0x000fea0003800200 */
.L_x_21:
[----:B------:R-:W-:Y:S01]  /*18b0*/  ISETP.GT.U32.AND P1, PT, R10, 0x1, PT ;  /* 0x000000010a00780c */ /* 0x000fe20003f24070 */
[----:B------:R-:W-:-:S12]  /*18c0*/  IMAD.MOV.U32 R10, RZ, RZ, R19 ;  /* 0x000000ffff0a7224 */ /* 0x000fd800078e0013 */
[----:B------:R-:W-:Y:S05]  /*18d0*/  @P0 BRA P1, `(.L_x_22) ;  /* 0xfffffffc00ac0947 */ /* 0x000fea000083ffff */
[----:B------:R-:W-:Y:S05]  /*18e0*/  BSYNC B0 ;  /* 0x0000000000007941 */ /* 0x000fea0003800000 */
.L_x_18:
[----:B------:R1:W2:Y:S02]  /*18f0*/  LDS.64 R4, [R13+0x6600] ;  /* 0x006600000d047984 */ /* 0x0002a40000000a00 */
.L_x_17:
[C---:B------:R-:W-:Y:S01]  /*1900*/  IMAD.IADD R19, R17.reuse, 0x1, -R0 ;  /* 0x0000000111137824 */ /* 0x040fe200078e0a00 */
[----:B------:R-:W-:-:S04]  /*1910*/  LOP3.LUT R11, R17, 0x80000000, RZ, 0xfc, !PT ;  /* 0x80000000110b7812 */ /* 0x000fc800078efcff */
[C---:B0-2---:R-:W-:Y:S01]  /*1920*/  IADD3 R4, P0, PT, R19.reuse, R4, RZ ;  /* 0x0000000413047210 */ /* 0x045fe20007f1e0ff */
[----:B------:R0:W-:Y:S03]  /*1930*/  STG.E.STRONG.SYS desc[UR6][R14.64], R11 ;  /* 0x0000000b0e007986 */ /* 0x0001e6000c115906 */
[----:B------:R-:W-:-:S05]  /*1940*/  LEA.HI.X.SX32 R5, R19, R5, 0x1, P0 ;  /* 0x0000000513057211 */ /* 0x000fca00000f0eff */
[----:B------:R0:W-:Y:S04]  /*1950*/  STS.64 [R13+0x6600], R4 ;  /* 0x006600040d007388 */ /* 0x0001e80000000a00 */
.L_x_16:
[----:B------:R-:W-:Y:S05]  /*1960*/  BSYNC B1 ;  /* 0x0000000000017941 */ /* 0x000fea0003800000 */
.L_x_15:
[----:B0-----:R-:W0:Y:S01]  /*1970*/  LDC R5, c[0x0][0x3c0] ;  /* 0x0000f000ff057b82 */ /* 0x001e220000000800 */
[----:B------:R-:W-:-:S07]  /*1980*/  IMAD R4, R49, 0x8, R7 ;  /* 0x0000000831047824 */ /* 0x000fce00078e0207 */
[----:B------:R-:W2:Y:S01]  /*1990*/  LDC.64 R16, c[0x0][0x390] ;  /* 0x0000e400ff107b82 */ /* 0x000ea20000000a00 */
[----:B0-----:R-:W-:Y:S02]  /*19a0*/  ISETP.GE.AND P0, PT, R47, R5, PT ;  /* 0x000000052f00720c */ /* 0x001fe40003f06270 */
[----:B--2---:R-:W-:-:S04]  /*19b0*/  ISETP.EQ.U32.AND P1, PT, R16, RZ, PT ;  /* 0x000000ff1000720c */ /* 0x004fc80003f22070 */
[----:B------:R-:W-:-:S04]  /*19c0*/  ISETP.EQ.OR.EX P0, PT, R17, RZ, !P0, P1 ;  /* 0x000000ff1100720c */ /* 0x000fc80004702710 */
[----:B------:R-:W-:-:S13]  /*19d0*/  ISETP.GT.U32.OR P0, PT, R3, 0xff, P0 ;  /* 0x000000ff0300780c */ /* 0x000fda0000704470 */
[----:B------:R-:W-:Y:S05]  /*19e0*/  @P0 BRA `(.L_x_23) ;  /* 0x0000000000240947 */ /* 0x000fea0003800000 */
[----:B------:R-:W0:Y:S01]  /*19f0*/  LDS.64 R10, [R13+0x6600] ;  /* 0x006600000d0a7984 */ /* 0x000e220000000a00 */
[C---:B------:R-:W-:Y:S02]  /*1a00*/  ISETP.GT.U32.AND P0, PT, R3.reuse, R49, PT ;  /* 0x000000310300720c */ /* 0x040fe40003f04070 */
[C---:B------:R-:W-:Y:S02]  /*1a10*/  LEA R6, P2, R3.reuse, R16, 0x3 ;  /* 0x0000001003067211 */ /* 0x040fe400078418ff */
[----:B------:R-:W-:Y:S02]  /*1a20*/  SEL R7, RZ, 0x1980, !P0 ;  /* 0x00001980ff077807 */ /* 0x000fe40004000000 */
[--C-:B------:R-:W-:Y:S02]  /*1a30*/  SHF.R.S32.HI R15, RZ, 0x1f, R0.reuse ;  /* 0x0000001fff0f7819 */ /* 0x100fe40000011400 */
[----:B0-----:R-:W-:Y:S02]  /*1a40*/  IADD3 R2, P0, P1, R10, R7, R0 ;  /* 0x000000070a027210 */ /* 0x001fe4000791e000 */
[----:B------:R-:W-:-:S02]  /*1a50*/  LEA.HI.X R7, R3, R17, RZ, 0x3, P2 ;  /* 0x0000001103077211 */ /* 0x000fc400010f1cff */
[----:B------:R-:W-:-:S05]  /*1a60*/  IADD3.X R3, PT, PT, R11, RZ, R15, P0, P1 ;  /* 0x000000ff0b037210 */ /* 0x000fca00007e240f */
[----:B------:R0:W-:Y:S04]  /*1a70*/  STG.E.64 desc[UR6][R6.64], R2 ;  /* 0x0000000206007986 */ /* 0x0001e8000c101b06 */
.L_x_23:
[----:B------:R-:W-:Y:S05]  /*1a80*/  WARPSYNC.ALL ;  /* 0x0000000000007948 */ /* 0x000fea0003800000 */
[----:B------:R-:W-:Y:S01]  /*1a90*/  BAR.SYNC.DEFER_BLOCKING 0x0 ;  /* 0x0000000000007b1d */ /* 0x000fe20000010000 */
[----:B------:R-:W-:-:S05]  /*1aa0*/  ISETP.GT.AND P0, PT, R47, R5, PT ;  /* 0x000000052f00720c */ /* 0x000fca0003f04270 */
[----:B0-----:R0:W2:Y:S08]  /*1ab0*/  LDS.64 R2, [R4+0x6600] ;  /* 0x0066000004027984 */ /* 0x0010b00000000a00 */
[----:B0-----:R-:W-:Y:S05]  /*1ac0*/  @P0 BRA `(.L_x_24) ;  /* 0x00000000005c0947 */ /* 0x001fea0003800000 */
[----:B------:R-:W0:Y:S01]  /*1ad0*/  LDCU.64 UR4, c[0x0][0x3a0] ;  /* 0x00007400ff0477ac */ /* 0x000e220008000a00 */
[----:B--2---:R-:W-:-:S05]  /*1ae0*/  IADD3 R0, P1, PT, R57, R2, RZ ;  /* 0x0000000239007210 */ /* 0x004fca0007f3e0ff */
[----:B------:R-:W-:Y:S01]  /*1af0*/  IMAD.X R7, RZ, RZ, R3, P1 ;  /* 0x000000ffff077224 */ /* 0x000fe200008e0603 */
[----:B0-----:R-:W-:-:S04]  /*1b00*/  LEA R2, P1, R0, UR4, 0x2 ;  /* 0x0000000400027c11 */ /* 0x001fc8000f8210ff */
[----:B------:R-:W-:-:S05]  /*1b10*/  LEA.HI.X R3, R0, UR5, R7, 0x2, P1 ;  /* 0x0000000500037c11 */ /* 0x000fca00088f1407 */
[----:B------:R2:W-:Y:S04]  /*1b20*/  STG.E desc[UR6][R2.64], R28 ;  /* 0x0000001c02007986 */ /* 0x0005e8000c101906 */
        /* <DEDUP_REMOVED lines=15> */
[----:B------:R2:W-:Y:S01]  /*1c20*/  STG.E desc[UR6][R2.64+0x800], R46 ;  /* 0x0008002e02007986 */ /* 0x0005e2000c101906 */
[----:B------:R-:W-:Y:S05]  /*1c30*/  BRA `(.L_x_25) ;  /* 0x0000000000e07947 */ /* 0x000fea0003800000 */
.L_x_24:
[----:B------:R-:W0:Y:S01]  /*1c40*/  LDCU.64 UR4, c[0x0][0x3a0] ;  /* 0x00007400ff0477ac */ /* 0x000e220008000a00 */
[----:B------:R-:W-:Y:S01]  /*1c50*/  IMAD R4, R42, -0x1980, R5 ;  /* 0xffffe6802a047824 */ /* 0x000fe200078e0205 */
[C---:B--2---:R-:W-:Y:S01]  /*1c60*/  IADD3 R0, P1, PT, R57.reuse, R2, RZ ;  /* 0x0000000239007210 */ /* 0x044fe20007f3e0ff */
[C---:B------:R-:W-:Y:S02]  /*1c70*/  VIADD R11, R57.reuse, 0x20 ;  /* 0x00000020390b7836 */ /* 0x040fe40000000000 */
[C---:B-1----:R-:W-:Y:S01]  /*1c80*/  VIADD R13, R57.reuse, 0x40 ;  /* 0x00000040390d7836 */ /* 0x042fe20000000000 */
[-C--:B------:R-:W-:Y:S01]  /*1c90*/  ISETP.GE.AND P5, PT, R57, R4.reuse, PT ;  /* 0x000000043900720c */ /* 0x080fe20003fa6270 */
[----:B------:R-:W-:Y:S01]  /*1ca0*/  IMAD.X R7, RZ, RZ, R3, P1 ;  /* 0x000000ffff077224 */ /* 0x000fe200008e0603 */
[-C--:B------:R-:W-:Y:S01]  /*1cb0*/  ISETP.GE.AND P4, PT, R11, R4.reuse, PT ;  /* 0x000000040b00720c */ /* 0x080fe20003f86270 */
[----:B------:R-:W-:Y:S01]  /*1cc0*/  VIADD R11, R57, 0x60 ;  /* 0x00000060390b7836 */ /* 0x000fe20000000000 */
[----:B------:R-:W-:Y:S01]  /*1cd0*/  ISETP.GE.AND P3, PT, R13, R4, PT ;  /* 0x000000040d00720c */ /* 0x000fe20003f66270 */
[----:B------:R-:W-:-:S02]  /*1ce0*/  VIADD R13, R57, 0x80 ;  /* 0x00000080390d7836 */ /* 0x000fc40000000000 */
[----:B------:R-:W-:Y:S01]  /*1cf0*/  VIADD R15, R57, 0xa0 ;  /* 0x000000a0390f7836 */ /* 0x000fe20000000000 */
[-C--:B------:R-:W-:Y:S01]  /*1d00*/  ISETP.GE.AND P2, PT, R11, R4.reuse, PT ;  /* 0x000000040b00720c */ /* 0x080fe20003f46270 */
[----:B------:R-:W-:Y:S01]  /*1d10*/  VIADD R11, R57, 0xc0 ;  /* 0x000000c0390b7836 */ /* 0x000fe20000000000 */
[C---:B0-----:R-:W-:Y:S02]  /*1d20*/  LEA R2, P1, R0.reuse, UR4, 0x2 ;  /* 0x0000000400027c11 */ /* 0x041fe4000f8210ff */
[-C--:B------:R-:W-:Y:S02]  /*1d30*/  ISETP.GE.AND P6, PT, R15, R4.reuse, PT ;  /* 0x000000040f00720c */ /* 0x080fe40003fc6270 */
[----:B------:R-:W-:Y:S02]  /*1d40*/  LEA.HI.X R3, R0, UR5, R7, 0x2, P1 ;  /* 0x0000000500037c11 */ /* 0x000fe400088f1407 */
[----:B------:R-:W-:Y:S01]  /*1d50*/  ISETP.GE.AND P1, PT, R13, R4, PT ;  /* 0x000000040d00720c */ /* 0x000fe20003f26270 */
[----:B------:R-:W-:-:S02]  /*1d60*/  VIADD R13, R57, 0xe0 ;  /* 0x000000e0390d7836 */ /* 0x000fc40000000000 */
[----:B------:R0:W-:Y:S01]  /*1d70*/  @!P5 STG.E desc[UR6][R2.64], R28 ;  /* 0x0000001c0200d986 */ /* 0x0001e2000c101906 */
[-C--:B------:R-:W-:Y:S01]  /*1d80*/  ISETP.GE.AND P5, PT, R11, R4.reuse, PT ;  /* 0x000000040b00720c */ /* 0x080fe20003fa6270 */
[----:B------:R-:W-:Y:S02]  /*1d90*/  VIADD R11, R57, 0x100 ;  /* 0x00000100390b7836 */ /* 0x000fe40000000000 */
[----:B------:R0:W-:Y:S01]  /*1da0*/  @!P4 STG.E desc[UR6][R2.64+0x80], R29 ;  /* 0x0000801d0200c986 */ /* 0x0001e2000c101906 */
[-C--:B------:R-:W-:Y:S01]  /*1db0*/  ISETP.GE.AND P4, PT, R13, R4.reuse, PT ;  /* 0x000000040d00720c */ /* 0x080fe20003f86270 */
[----:B------:R-:W-:Y:S02]  /*1dc0*/  VIADD R13, R57, 0x120 ;  /* 0x00000120390d7836 */ /* 0x000fe40000000000 */
[----:B------:R0:W-:Y:S01]  /*1dd0*/  @!P3 STG.E desc[UR6][R2.64+0x100], R30 ;  /* 0x0001001e0200b986 */ /* 0x0001e2000c101906 */
        /* <DEDUP_REMOVED lines=21> */
[----:B------:R-:W-:-:S03]  /*1f30*/  ISETP.GE.AND P2, PT, R13, R4, PT ;  /* 0x000000040d00720c */ /* 0x000fc60003f46270 */
[----:B------:R0:W-:Y:S01]  /*1f40*/  @!P1 STG.E desc[UR6][R2.64+0x500], R38 ;  /* 0x0005002602009986 */ /* 0x0001e2000c101906 */
[----:B------:R-:W-:-:S03]  /*1f50*/  ISETP.GE.AND P1, PT, R11, R4, PT ;  /* 0x000000040b00720c */ /* 0x000fc60003f26270 */
[----:B------:R0:W-:Y:S04]  /*1f60*/  @!P6 STG.E desc[UR6][R2.64+0x580], R39 ;  /* 0x000580270200e986 */ /* 0x0001e8000c101906 */
[----:B------:R0:W-:Y:S04]  /*1f70*/  @!P5 STG.E desc[UR6][R2.64+0x600], R40 ;  /* 0x000600280200d986 */ /* 0x0001e8000c101906 */
[----:B------:R0:W-:Y:S04]  /*1f80*/  @!P4 STG.E desc[UR6][R2.64+0x680], R43 ;  /* 0x0006802b0200c986 */ /* 0x0001e8000c101906 */
[----:B------:R0:W-:Y:S04]  /*1f90*/  @!P3 STG.E desc[UR6][R2.64+0x700], R44 ;  /* 0x0007002c0200b986 */ /* 0x0001e8000c101906 */
[----:B------:R0:W-:Y:S04]  /*1fa0*/  @!P2 STG.E desc[UR6][R2.64+0x780], R45 ;  /* 0x0007802d0200a986 */ /* 0x0001e8000c101906 */
[----:B------:R0:W-:Y:S02]  /*1fb0*/  @!P1 STG.E desc[UR6][R2.64+0x800], R46 ;  /* 0x0008002e02009986 */ /* 0x0001e4000c101906 */
.L_x_25:
[----:B------:R-:W-:Y:S05]  /*1fc0*/  @P0 BRA `(.L_x_26) ;  /* 0x0000000000480947 */ /* 0x000fea0003800000 */
[----:B------:R3:W5:Y:S04]  /*1fd0*/  LDG.E R11, desc[UR6][R8.64] ;  /* 0x00000006080b7981 */ /* 0x000768000c1e1900 */
[----:B-1----:R3:W5:Y:S04]  /*1fe0*/  LDG.E R13, desc[UR6][R8.64+0x80] ;  /* 0x00008006080d7981 */ /* 0x002768000c1e1900 */
[----:B------:R3:W5:Y:S04]  /*1ff0*/  LDG.E R15, desc[UR6][R8.64+0x100] ;  /* 0x00010006080f7981 */ /* 0x000768000c1e1900 */
[----:B------:R3:W5:Y:S04]  /*2000*/  LDG.E R17, desc[UR6][R8.64+0x180] ;  /* 0x0001800608117981 */ /* 0x000768000c1e1900 */
[----:B------:R3:W5:Y:S04]  /*2010*/  LDG.E R19, desc[UR6][R8.64+0x200] ;  /* 0x0002000608137981 */ /* 0x000768000c1e1900 */
[----:B------:R3:W5:Y:S04]  /*2020*/  LDG.E R21, desc[UR6][R8.64+0x280] ;  /* 0x0002800608157981 */ /* 0x000768000c1e1900 */
[----:B------:R3:W5:Y:S04]  /*2030*/  LDG.E R23, desc[UR6][R8.64+0x300] ;  /* 0x0003000608177981 */ /* 0x000768000c1e1900 */
[----:B------:R3:W5:Y:S04]  /*2040*/  LDG.E R25, desc[UR6][R8.64+0x380] ;  /* 0x0003800608197981 */ /* 0x000768000c1e1900 */
[----:B------:R3:W5:Y:S04]  /*2050*/  LDG.E R27, desc[UR6][R8.64+0x400] ;  /* 0x00040006081b7981 */ /* 0x000768000c1e1900 */
[----:B0-2---:R3:W5:Y:S04]  /*2060*/  LDG.E R29, desc[UR6][R8.64+0x480] ;  /* 0x00048006081d7981 */ /* 0x005768000c1e1900 */
        /* <DEDUP_REMOVED lines=8> */
.L_x_26:
[----:B------:R-:W-:Y:S02]  /*20f0*/  IMAD.IADD R54, R5, 0x1, -R54 ;  /* 0x0000000105367824 */ /* 0x000fe400078e0a36 */
[C---:B0-2---:R-:W-:Y:S02]  /*2100*/  VIADD R3, R57.reuse, 0x20 ;  /* 0x0000002039037836 */ /* 0x045fe40000000000 */
[C---:B------:R-:W-:Y:S01]  /*2110*/  VIADD R45, R57.reuse, 0x40 ;  /* 0x00000040392d7836 */ /* 0x040fe20000000000 */
[CC--:B------:R-:W-:Y:S01]  /*2120*/  ISETP.GE.AND P5, PT, R57.reuse, R54.reuse, PT ;  /* 0x000000363900720c */ /* 0x0c0fe20003fa6270 */
[----:B------:R-:W-:Y:S01]  /*2130*/  VIADD R47, R57, 0x80 ;  /* 0x00000080392f7836 */ /* 0x000fe20000000000 */
[-C--:B------:R-:W-:Y:S01]  /*2140*/  ISETP.GE.AND P4, PT, R3, R54.reuse, PT ;  /* 0x000000360300720c */ /* 0x080fe20003f86270 */
[----:B------:R-:W-:Y:S01]  /*2150*/  VIADD R3, R57, 0x60 ;  /* 0x0000006039037836 */ /* 0x000fe20000000000 */
[-C--:B------:R-:W-:Y:S01]  /*2160*/  ISETP.GE.AND P3, PT, R45, R54.reuse, PT ;  /* 0x000000362d00720c */ /* 0x080fe20003f66270 */
[----:B------:R-:W-:Y:S01]  /*2170*/  VIADD R45, R57, 0xa0 ;  /* 0x000000a0392d7836 */ /* 0x000fe20000000000 */
[----:B------:R-:W-:-:S02]  /*2180*/  ISETP.GE.AND P1, PT, R47, R54, PT ;  /* 0x000000362f00720c */ /* 0x000fc40003f26270 */
[-C--:B------:R-:W-:Y:S01]  /*2190*/  ISETP.GE.AND P2, PT, R3, R54.reuse, PT ;  /* 0x000000360300720c */ /* 0x080fe20003f46270 */
[----:B------:R-:W-:Y:S01]  /*21a0*/  VIADD R3, R57, 0xc0 ;  /* 0x000000c039037836 */ /* 0x000fe20000000000 */
[-C--:B------:R-:W-:Y:S01]  /*21b0*/  ISETP.GE.AND P6, PT, R45, R54.reuse, PT ;  /* 0x000000362d00720c */ /* 0x080fe20003fc6270 */
[----:B------:R-:W-:Y:S02]  /*21c0*/  VIADD R45, R57, 0xe0 ;  /* 0x000000e0392d7836 */ /* 0x000fe40000000000 */
[----:B------:R0:W5:Y:S01]  /*21d0*/  @!P5 LDG.E R11, desc[UR6][R8.64] ;  /* 0x00000006080bd981 */ /* 0x000162000c1e1900 */
[-C--:B------:R-:W-:Y:S01]  /*21e0*/  ISETP.GE.AND P5, PT, R3, R54.reuse, PT ;  /* 0x000000360300720c */ /* 0x080fe20003fa6270 */
[----:B------:R-:W-:Y:S02]  /*21f0*/  VIADD R3, R57, 0x100 ;  /* 0x0000010039037836 */ /* 0x000fe40000000000 */
[----:B-1----:R0:W5:Y:S01]  /*2200*/  @!P4 LDG.E R13, desc[UR6][R8.64+0x80] ;  /* 0x00008006080dc981 */ /* 0x002162000c1e1900 */
[----:B------:R-:W-:Y:S01]  /*2210*/  ISETP.GE.AND P4, PT, R45, R54, PT ;  /* 0x000000362d00720c */ /* 0x000fe20003f86270 */
[----:B------:R-:W-:-:S02]  /*2220*/  VIADD R45, R57, 0x120 ;  /* 0x00000120392d7836 */ /* 0x000fc40000000000 */
[----:B------:R0:W5:Y:S01]  /*2230*/  @!P3 LDG.E R15, desc[UR6][R8.64+0x100] ;  /* 0x00010006080fb981 */ /* 0x000162000c1e1900 */
[-C--:B------:R-:W-:Y:S01]  /*2240*/  ISETP.GE.AND P3, PT, R3, R54.reuse, PT ;  /* 0x000000360300720c */ /* 0x080fe20003f66270 */
[----:B------:R-:W-:Y:S02]  /*2250*/  VIADD R3, R57, 0x140 ;  /* 0x0000014039037836 */ /* 0x000fe40000000000 */
[----:B------:R0:W5:Y:S01]  /*2260*/  @!P2 LDG.E R17, desc[UR6][R8.64+0x180] ;  /* 0x000180060811a981 */ /* 0x000162000c1e1900 */
[-C--:B------:R-:W-:Y:S01]  /*2270*/  ISETP.GE.AND P2, PT, R45, R54.reuse, PT ;  /* 0x000000362d00720c */ /* 0x080fe20003f46270 */
[----:B------:R-:W-:Y:S02]  /*2280*/  VIADD R45, R57, 0x160 ;  /* 0x00000160392d7836 */ /* 0x000fe40000000000 */
[----:B------:R0:W5:Y:S01]  /*2290*/  @!P1 LDG.E R19, desc[UR6][R8.64+0x200] ;  /* 0x0002000608139981 */ /* 0x000162000c1e1900 */
        /* <DEDUP_REMOVED lines=15> */
[----:B------:R-:W-:-:S03]  /*2390*/  ISETP.GE.AND P2, PT, R45, R54, PT ;  /* 0x000000362d00720c */ /* 0x000fc60003f46270 */
[----:B------:R0:W5:Y:S01]  /*23a0*/  @!P1 LDG.E R31, desc[UR6][R8.64+0x500] ;  /* 0x00050006081f9981 */ /* 0x000162000c1e1900 */
[----:B------:R-:W-:-:S03]  /*23b0*/  ISETP.GE.AND P1, PT, R3, R54, PT ;  /* 0x000000360300720c */ /* 0x000fc60003f26270 */
[----:B------:R0:W5:Y:S04]  /*23c0*/  @!P6 LDG.E R33, desc[UR6][R8.64+0x580] ;  /* 0x000580060821e981 */ /* 0x000168000c1e1900 */
[----:B------:R0:W5:Y:S04]  /*23d0*/  @!P5 LDG.E R35, desc[UR6][R8.64+0x600] ;  /* 0x000600060823d981 */ /* 0x000168000c1e1900 */
[----:B------:R0:W5:Y:S04]  /*23e0*/  @!P4 LDG.E R37, desc[UR6][R8.64+0x680] ;  /* 0x000680060825c981 */ /* 0x000168000c1e1900 */
[----:B------:R0:W5:Y:S04]  /*23f0*/  @!P3 LDG.E R39, desc[UR6][R8.64+0x700] ;  /* 0x000700060827b981 */ /* 0x000168000c1e1900 */
[----:B------:R0:W5:Y:S04]  /*2400*/  @!P2 LDG.E R41, desc[UR6][R8.64+0x780] ;  /* 0x000780060829a981 */ /* 0x000168000c1e1900 */
[----:B------:R0:W5:Y:S02]  /*2410*/  @!P1 LDG.E R43, desc[UR6][R8.64+0x800] ;  /* 0x00080006082b9981 */ /* 0x000164000c1e1900 */
.L_x_27:
[----:B------:R-:W-:Y:S05]  /*2420*/  @P0 BRA `(.L_x_28) ;  /* 0x0000000000540947 */ /* 0x000fea0003800000 */
[----:B------:R-:W1:Y:S02]  /*2430*/  LDCU.64 UR4, c[0x0][0x3b0] ;  /* 0x00007600ff0477ac */ /* 0x000e640008000a00 */
[----:B-1----:R-:W-:-:S04]  /*2440*/  LEA R2, P0, R0, UR4, 0x2 ;  /* 0x0000000400027c11 */ /* 0x002fc8000f8010ff */
[----:B------:R-:W-:-:S05]  /*2450*/  LEA.HI.X R3, R0, UR5, R7, 0x2, P0 ;  /* 0x0000000500037c11 */ /* 0x000fca00080f1407 */
[----:B-----5:R-:W-:Y:S04]  /*2460*/  STG.E desc[UR6][R2.64], R11 ;  /* 0x0000000b02007986 */ /* 0x020fe8000c101906 */
[----:B------:R-:W-:Y:S04]  /*2470*/  STG.E desc[UR6][R2.64+0x80], R13 ;  /* 0x0000800d02007986 */ /* 0x000fe8000c101906 */
        /* <DEDUP_REMOVED lines=14> */
[----:B------:R-:W-:Y:S01]  /*2560*/  STG.E desc[UR6][R2.64+0x800], R43 ;  /* 0x0008002b02007986 */ /* 0x000fe2000c101906 */
[----:B------:R-:W-:Y:S05]  /*2570*/  EXIT ;  /* 0x000000000000794d */ /* 0x000fea0003800000 */
.L_x_28:
[----:B------:R-:W1:Y:S01]  /*2580*/  LDCU.64 UR4, c[0x0][0x3b0] ;  /* 0x00007600ff0477ac */ /* 0x000e620008000a00 */
[----:B------:R-:W-:Y:S02]  /*2590*/  IMAD R42, R42, -0x1980, R5 ;  /* 0xffffe6802a2a7824 */ /* 0x000fe400078e0205 */
[C---:B------:R-:W-:Y:S02]  /*25a0*/  VIADD R5, R57.reuse, 0x40 ;  /* 0x0000004039057836 */ /* 0x040fe40000000000 */
[C---:B------:R-:W-:Y:S01]  /*25b0*/  VIADD R3, R57.reuse, 0x20 ;  /* 0x0000002039037836 */ /* 0x040fe20000000000 */
[CC--:B------:R-:W-:Y:S01]  /*25c0*/  ISETP.GE.AND P3, PT, R57.reuse, R42.reuse, PT ;  /* 0x0000002a3900720c */ /* 0x0c0fe20003f66270 */
[----:B0--3--:R-:W-:Y:S01]  /*25d0*/  VIADD R9, R57, 0x60 ;  /* 0x0000006039097836 */ /* 0x009fe20000000000 */
[-C--:B------:R-:W-:Y:S01]  /*25e0*/  ISETP.GE.AND P1, PT, R5, R42.reuse, PT ;  /* 0x0000002a0500720c */ /* 0x080fe20003f26270 */
[----:B------:R-:W-:Y:S01]  /*25f0*/  VIADD R5, R57, 0x80 ;  /* 0x0000008039057836 */ /* 0x000fe20000000000 */
[-C--:B------:R-:W-:Y:S01]  /*2600*/  ISETP.GE.AND P2, PT, R3, R42.reuse, PT ;  /* 0x0000002a0300720c */ /* 0x080fe20003f46270 */
[----:B------:R-:W-:Y:S01]  /*2610*/  VIADD R45, R57, 0xc0 ;  /* 0x000000c0392d7836 */ /* 0x000fe20000000000 */
[-C--:B------:R-:W-:Y:S01]  /*2620*/  ISETP.GE.AND P0, PT, R9, R42.reuse, PT ;  /* 0x0000002a0900720c */ /* 0x080fe20003f06270 */
[----:B------:R-:W-:Y:S01]  /*2630*/  VIADD R9, R57, 0xa0 ;  /* 0x000000a039097836 */ /* 0x000fe20000000000 */
[----:B------:R-:W-:Y:S01]  /*2640*/  ISETP.GE.AND P6, PT, R5, R42, PT ;  /* 0x0000002a0500720c */ /* 0x000fe20003fc6270 */
[----:B------:R-:W-:Y:S01]  /*2650*/  VIADD R5, R57, 0xe0 ;  /* 0x000000e039057836 */ /* 0x000fe20000000000 */
[----:B-1----:R-:W-:-:S02]  /*2660*/  LEA R2, P4, R0, UR4, 0x2 ;  /* 0x0000000400027c11 */ /* 0x002fc4000f8810ff */
[-C--:B------:R-:W-:Y:S02]  /*2670*/  ISETP.GE.AND P5, PT, R9, R42.reuse, PT ;  /* 0x0000002a0900720c */ /* 0x080fe40003fa6270 */
[----:B------:R-:W-:Y:S01]  /*2680*/  LEA.HI.X R3, R0, UR5, R7, 0x2, P4 ;  /* 0x0000000500037c11 */ /* 0x000fe2000a0f1407 */
[----:B------:R-:W-:Y:S01]  /*2690*/  VIADD R7, R57, 0x100 ;  /* 0x0000010039077836 */ /* 0x000fe20000000000 */
[----:B------:R-:W-:-:S03]  /*26a0*/  ISETP.GE.AND P4, PT, R45, R42, PT ;  /* 0x0000002a2d00720c */ /* 0x000fc60003f86270 */
[----:B-----5:R0:W-:Y:S01]  /*26b0*/  @!P3 STG.E desc[UR6][R2.64], R11 ;  /* 0x0000000b0200b986 */ /* 0x0201e2000c101906 */
        /* <DEDUP_REMOVED lines=19> */
[C---:B------:R-:W-:Y:S02]  /*27f0*/  VIADD R5, R57.reuse, 0x1e0 ;  /* 0x000001e039057836 */ /* 0x040fe40000000000 */
[----:B------:R-:W-:Y:S01]  /*2800*/  VIADD R57, R57, 0x200 ;  /* 0x0000020039397836 */ /* 0x000fe20000000000 */
[----:B------:R0:W-:Y:S01]  /*2810*/  @!P3 STG.E desc[UR6][R2.64+0x380], R25 ;  /* 0x000380190200b986 */ /* 0x0001e2000c101906 */
[----:B------:R-:W-:-:S03]  /*2820*/  ISETP.GE.AND P3, PT, R7, R42, PT ;  /* 0x0000002a0700720c */ /* 0x000fc60003f66270 */
        /* <DEDUP_REMOVED lines=9> */
[----:B------:R0:W-:Y:S01]  /*28c0*/  @!P2 STG.E desc[UR6][R2.64+0x780], R41 ;  /* 0x000780290200a986 */ /* 0x0001e2000c101906 */
[----:B------:R-:W-:Y:S05]  /*28d0*/  @P1 EXIT ;  /* 0x000000000000194d */ /* 0x000fea0003800000 */
[----:B------:R-:W-:Y:S01]  /*28e0*/  STG.E desc[UR6][R2.64+0x800], R43 ;  /* 0x0008002b02007986 */ /* 0x000fe2000c101906 */
[----:B------:R-:W-:Y:S05]  /*28f0*/  EXIT ;  /* 0x000000000000794d */ /* 0x000fea0003800000 */
.L_x_14:
[----:B------:R-:W-:Y:S01]  /*2900*/  IMAD.MOV.U32 R2, RZ, RZ, RZ ;  /* 0x000000ffff027224 */ /* 0x000fe200078e00ff */
[C---:B------:R-:W-:Y:S01]  /*2910*/  ISETP.GT.U32.AND P0, PT, R3.reuse, 0x1f, PT ;  /* 0x0000001f0300780c */ /* 0x040fe20003f04070 */
[----:B------:R-:W-:Y:S05]  /*2920*/  WARPSYNC.ALL ;  /* 0x0000000000007948 */ /* 0x000fea0003800000 */
[----:B------:R-:W-:-:S04]  /*2930*/  IMAD.HI.U32 R14, R3, 0x15555556, R2 ;  /* 0x15555556030e7827 */ /* 0x000fc800078e0002 */
[----:B------:R-:W-:-:S05]  /*2940*/  IMAD R15, R14, 0x4, R7 ;  /* 0x000000040e0f7824 */ /* 0x000fca00078e0207 */
[----:B------:R0:W-:Y:S01]  /*2950*/  STS [R15+0x3410], R0 ;  /* 0x003410000f007388 */ /* 0x0001e20000000800 */
[----:B------:R-:W-:Y:S06]  /*2960*/  BAR.SYNC.DEFER_BLOCKING 0x0 ;  /* 0x0000000000007b1d */ /* 0x000fec0000010000 */
[----:B------:R-:W-:Y:S05]  /*2970*/  @P0 BRA `(.L_x_29) ;  /* 0x0000000000dc0947 */ /* 0x000fea0003800000 */
[----:B------:R-:W-:Y:S01]  /*2980*/  IMAD R14, R3, 0x34, R7 ;  /* 0x00000034030e7824 */ /* 0x000fe200078e0207 */
[----:B------:R-:W-:-:S04]  /*2990*/  UMOV UR8, 0xffffffff ;  /* 0xffffffff00087882 */ /* 0x000fc80000000000 */
[----:B------:R-:W-:Y:S04]  /*29a0*/  LDS R28, [R14+0x3410] ;  /* 0x003410000e1c7984 */ /* 0x000fe80000000800 */
[----:B------:R-:W-:Y:S04]  /*29b0*/  LDS R29, [R14+0x3414] ;  /* 0x003414000e1d7984 */ /* 0x000fe80000000800 */
[----:B------:R-:W1:Y:S04]  /*29c0*/  LDS R30, [R14+0x3418] ;  /* 0x003418000e1e7984 */ /* 0x000e680000000800 */
[----:B------:R-:W-:Y:S04]  /*29d0*/  LDS R31, [R14+0x341c] ;  /* 0x00341c000e1f7984 */ /* 0x000fe80000000800 */
[----:B------:R-:W2:Y:S04]  /*29e0*/  LDS R32, [R14+0x3420] ;  /* 0x003420000e207984 */ /* 0x000ea80000000800 */
[----:B------:R-:W-:Y:S04]  /*29f0*/  LDS R33, [R14+0x3424] ;  /* 0x003424000e217984 */ /* 0x000fe80000000800 */
[----:B------:R-:W3:Y:S04]  /*2a00*/  LDS R34, [R14+0x3428] ;  /* 0x003428000e227984 */ /* 0x000ee80000000800 */
[----:B------:R-:W-:Y:S04]  /*2a10*/  LDS R35, [R14+0x342c] ;  /* 0x00342c000e237984 */ /* 0x000fe80000000800 */
[----:B------:R-:W4:Y:S04]  /*2a20*/  LDS R36, [R14+0x3430] ;  /* 0x003430000e247984 */ /* 0x000f280000000800 */
[----:B------:R-:W-:Y:S04]  /*2a30*/  LDS R37, [R14+0x3434] ;  /* 0x003434000e257984 */ /* 0x000fe80000000800 */
[----:B------:R-:W5:Y:S04]  /*2a40*/  LDS R38, [R14+0x3438] ;  /* 0x003438000e267984 */ /* 0x000f680000000800 */
[----:B------:R-:W0:Y:S01]  /*2a50*/  LDS R39, [R14+0x343c] ;  /* 0x00343c000e277984 */ /* 0x000e220000000800 */
[----:B-1----:R-:W-:-:S04]  /*2a60*/  IADD3 R40, PT, PT, R30, R29, R28 ;  /* 0x0000001d1e287210 */ /* 0x002fc80007ffe01c */
[----:B--2---:R-:W-:-:S04]  /*2a70*/  IADD3 R40, PT, PT, R32, R40, R31 ;  /* 0x0000002820287210 */ /* 0x004fc80007ffe01f */
[----:B---3--:R-:W-:-:S04]  /*2a80*/  IADD3 R40, PT, PT, R34, R40, R33 ;  /* 0x0000002822287210 */ /* 0x008fc80007ffe021 */
[----:B----4-:R-:W-:-:S04]  /*2a90*/  IADD3 R40, PT, PT, R36, R40, R35 ;  /* 0x0000002824287210 */ /* 0x010fc80007ffe023 */
[----:B-----5:R-:W-:-:S05]  /*2aa0*/  IADD3 R40, PT, PT, R38, R40, R37 ;  /* 0x0000002826287210 */ /* 0x020fca0007ffe025 */
[----:B0-----:R-:W-:Y:S01]  /*2ab0*/  IMAD.IADD R39, R39, 0x1, R40 ;  /* 0x0000000127277824 */ /* 0x001fe200078e0228 */
[----:B------:R-:W-:Y:S06]  /*2ac0*/  BRA.DIV UR8, `(.L_x_30) ;  /* 0x0000007a08547947 */ /* 0x000fec000b800000 */
[----:B------:R-:W0:Y:S02]  /*2ad0*/  SHFL.UP P0, R40, R39, 0x1, RZ ;  /* 0x0420000027287989 */ /* 0x000e2400000000ff */
[----:B0-----:R-:W-:-:S05]  /*2ae0*/  @P0 IMAD.IADD R40, R39, 0x1, R40 ;  /* 0x0000000127280824 */ /* 0x001fca00078e0228 */
[----:B------:R-:W0:Y:S02]  /*2af0*/  SHFL.UP P0, R43, R40, 0x2, RZ ;  /* 0x04400000282b7989 */ /* 0x000e2400000000ff */
[----:B0-----:R-:W-:-:S05]  /*2b00*/  @P0 IMAD.IADD R43, R40, 0x1, R43 ;  /* 0x00000001282b0824 */ /* 0x001fca00078e022b */
[----:B------:R-:W0:Y:S02]  /*2b10*/  SHFL.UP P0, R44, R43, 0x4, RZ ;  /* 0x048000002b2c7989 */ /* 0x000e2400000000ff */
[----:B0-----:R-:W-:-:S05]  /*2b20*/  @P0 IMAD.IADD R44, R43, 0x1, R44 ;  /* 0x000000012b2c0824 */ /* 0x001fca00078e022c */
[----:B------:R-:W0:Y:S02]  /*2b30*/  SHFL.UP P0, R45, R44, 0x8, RZ ;  /* 0x050000002c2d7989 */ /* 0x000e2400000000ff */
[----:B0-----:R-:W-:-:S05]  /*2b40*/  @P0 IMAD.IADD R45, R44, 0x1, R45 ;  /* 0x000000012c2d0824 */ /* 0x001fca00078e022d */
[----:B------:R0:W1:Y:S02]  /*2b50*/  SHFL.UP P0, R46, R45, 0x10, RZ ;  /* 0x060000002d2e7989 */ /* 0x00006400000000ff */
.L_x_120:
[----:B-1----:R-:W-:-:S04]  /*2b60*/  @P0 IMAD.IADD R46, R45, 0x1, R46 ;  /* 0x000000012d2e0824 */ /* 0x002fc800078e022e */
[----:B------:R-:W-:-:S04]  /*2b70*/  IMAD.IADD R39, R46, 0x1, -R39 ;  /* 0x000000012e277824 */ /* 0x000fc800078e0a27 */
[----:B------:R-:W-:Y:S01]  /*2b80*/  IMAD.IADD R28, R28, 0x1, R39 ;  /* 0x000000011c1c7824 */ /* 0x000fe200078e0227 */
[----:B------:R1:W-:Y:S03]  /*2b90*/  STS [R14+0x3410], R39 ;  /* 0x003410270e007388 */ /* 0x0003e60000000800 */
        /* <DEDUP_REMOVED lines=19> */
[----:B------:R1:W-:Y:S04]  /*2cd0*/  STS [R14+0x3438], R37 ;  /* 0x003438250e007388 */ /* 0x0003e80000000800 */
[----:B------:R1:W-:Y:S02]  /*2ce0*/  STS [R14+0x343c], R43 ;  /* 0x00343c2b0e007388 */ /* 0x0003e40000000800 */
.L_x_29:
[----:B------:R-:W-:Y:S05]  /*2cf0*/  WARPSYNC.ALL ;  /* 0x0000000000007948 */ /* 0x000fea0003800000 */
[----:B------:R-:W-:Y:S01]  /*2d00*/  BAR.SYNC.DEFER_BLOCKING 0x0 ;  /* 0x0000000000007b1d */ /* 0x000fe20000010000 */
[----:B------:R-:W-:Y:S02]  /*2d10*/  ISETP.NE.AND P0, PT, R50, RZ, PT ;  /* 0x000000ff3200720c */ /* 0x000fe40003f05270 */
[----:B-1----:R-:W-:-:S03]  /*2d20*/  SHF.R.U32.HI R28, RZ, UR5, R27 ;  /* 0x00000005ff1c7c19 */ /* 0x002fc6000801161b */
[----:B------:R-:W-:Y:S01]  /*2d30*/  BSSY.RECONVERGENT B0, `(.L_x_31) ;  /* 0x0000028000007945 */ /* 0x000fe20003800200 */
[----:B------:R-:W-:Y:S01]  /*2d40*/  LOP3.LUT R28, R28, UR4, RZ, 0x30, !PT ;  /* 0x000000041c1c7c12 */ /* 0x000fe2000f8e30ff */
[----:B0-----:R-:W0:Y:S06]  /*2d50*/  LDS R15, [R15+0x3410] ;  /* 0x003410000f0f7984 */ /* 0x001e2c0000000800 */
[----:B------:R-:W-:Y:S05]  /*2d60*/  @P0 BRA `(.L_x_32) ;  /* 0x0000000000900947 */ /* 0x000fea0003800000 */
[----:B------:R-:W0:Y:S04]  /*2d70*/  LDS R14, [R51] ;  /* 0x00000000330e7984 */ /* 0x000e280000000800 */
[----:B------:R-:W1:Y:S04]  /*2d80*/  LDS R30, [R51+0x400] ;  /* 0x00040000331e7984 */ /* 0x000e680000000800 */
[----:B------:R-:W2:Y:S04]  /*2d90*/  LDS R32, [R51+0x800] ;  /* 0x0008000033207984 */ /* 0x000ea80000000800 */
[----:B------:R-:W3:Y:S04]  /*2da0*/  LDS R34, [R51+0xc00] ;  /* 0x000c000033227984 */ /* 0x000ee80000000800 */
[----:B------:R-:W4:Y:S04]  /*2db0*/  LDS R36, [R51+0x1000] ;  /* 0x0010000033247984 */ /* 0x000f280000000800 */
[----:B------:R-:W5:Y:S04]  /*2dc0*/  LDS R38, [R51+0x1400] ;  /* 0x0014000033267984 */ /* 0x000f680000000800 */
[----:B------:R-:W5:Y:S04]  /*2dd0*/  LDS R40, [R51+0x1800] ;  /* 0x0018000033287984 */ /* 0x000f680000000800 */
[----:B------:R-:W5:Y:S04]  /*2de0*/  LDS R44, [R51+0x1c00] ;  /* 0x001c0000332c7984 */ /* 0x000f680000000800 */
[----:B------:R-:W5:Y:S04]  /*2df0*/  LDS R46, [R51+0x2000] ;  /* 0x00200000332e7984 */ /* 0x000f680000000800 */
[----:B------:R-:W5:Y:S04]  /*2e00*/  LDS R58, [R51+0x2400] ;  /* 0x00240000333a7984 */ /* 0x000f680000000800 */
[----:B------:R-:W5:Y:S01]  /*2e10*/  LDS R60, [R51+0x2800] ;  /* 0x00280000333c7984 */ /* 0x000f620000000800 */
[----:B0-----:R-:W-:-:S03]  /*2e20*/  IMAD.IADD R14, R15, 0x1, R14 ;  /* 0x000000010f0e7824 */ /* 0x001fc600078e020e */
[----:B------:R-:W0:Y:S01]  /*2e30*/  LDS R62, [R51+0x2c00] ;  /* 0x002c0000333e7984 */ /* 0x000e220000000800 */
[C---:B-1----:R-:W-:Y:S02]  /*2e40*/  IMAD.IADD R30, R15.reuse, 0x1, R30 ;  /* 0x000000010f1e7824 */ /* 0x042fe400078e021e */
[C---:B--2---:R-:W-:Y:S01]  /*2e50*/  IMAD.IADD R32, R15.reuse, 0x1, R32 ;  /* 0x000000010f207824 */ /* 0x044fe200078e0220 */
[----:B------:R1:W-:Y:S01]  /*2e60*/  STS [R51], R14 ;  /* 0x0000000e33007388 */ /* 0x0003e20000000800 */
[----:B---3--:R-:W-:-:S03]  /*2e70*/  IMAD.IADD R34, R15, 0x1, R34 ;  /* 0x000000010f227824 */ /* 0x008fc600078e0222 */
[----:B------:R1:W-:Y:S01]  /*2e80*/  STS [R51+0x400], R30 ;  /* 0x0004001e33007388 */ /* 0x0003e20000000800 */
[----:B----4-:R-:W-:-:S03]  /*2e90*/  IMAD.IADD R36, R15, 0x1, R36 ;  /* 0x000000010f247824 */ /* 0x010fc600078e0224 */
[----:B------:R1:W-:Y:S01]  /*2ea0*/  STS [R51+0x800], R32 ;  /* 0x0008002033007388 */ /* 0x0003e20000000800 */
[----:B-----5:R-:W-:-:S03]  /*2eb0*/  IMAD.IADD R38, R15, 0x1, R38 ;  /* 0x000000010f267824 */ /* 0x020fc600078e0226 */
[----:B------:R1:W-:Y:S01]  /*2ec0*/  STS [R51+0xc00], R34 ;  /* 0x000c002233007388 */ /* 0x0003e20000000800 */
[----:B------:R-:W-:-:S03]  /*2ed0*/  IMAD.IADD R40, R15, 0x1, R40 ;  /* 0x000000010f287824 */ /* 0x000fc600078e0228 */
        /* <DEDUP_REMOVED lines=9> */
[----:B0-----:R-:W-:-:S03]  /*2f70*/  IMAD.IADD R62, R15, 0x1, R62 ;  /* 0x000000010f3e7824 */ /* 0x001fc600078e023e */
[----:B------:R1:W-:Y:S04]  /*2f80*/  STS [R51+0x2400], R58 ;  /* 0x0024003a33007388 */ /* 0x0003e80000000800 */
[----:B------:R1:W-:Y:S04]  /*2f90*/  STS [R51+0x2800], R60 ;  /* 0x0028003c33007388 */ /* 0x0003e80000000800 */
[----:B------:R1:W-:Y:S02]  /*2fa0*/  STS [R51+0x2c00], R62 ;  /* 0x002c003e33007388 */ /* 0x0003e40000000800 */
.L_x_32:
[----:B------:R-:W-:Y:S05]  /*2fb0*/  BSYNC.RECONVERGENT B0 ;  /* 0x0000000000007941 */ /* 0x000fea0003800200 */
.L_x_31:
[----:B------:R-:W-:Y:S01]  /*2fc0*/  BAR.SYNC.DEFER_BLOCKING 0x0 ;  /* 0x0000000000007b1d */ /* 0x000fe20000010000 */
[----:B------:R-:W-:Y:S01]  /*2fd0*/  R2P PR, R28, 0x7f ;  /* 0x0000007f1c007804 */ /* 0x000fe20000000000 */
[----:B------:R-:W-:-:S04]  /*2fe0*/  IMAD.MOV.U32 R47, RZ, RZ, RZ ;  /* 0x000000ffff2f7224 */ /* 0x000fc800078e00ff */
[----:B------:R-:W-:Y:S08]  /*2ff0*/  BSSY.RECONVERGENT B0, `(.L_x_33) ;  /* 0x0000024000007945 */ /* 0x000ff00003800200 */
[----:B-1----:R-:W-:Y:S02]  /*3000*/  VOTE.ANY R14, PT, P0 ;  /* 0x00000000000e7806 */ /* 0x002fe400000e0100 */
[----:B------:R-:W-:-:S02]  /*3010*/  VOTE.ANY R29, PT, P1 ;  /* 0x00000000001d7806 */ /* 0x000fc400008e0100 */
[----:B------:R-:W-:Y:S02]  /*3020*/  @!P0 LOP3.LUT R14, RZ, R14, RZ, 0x33, !PT ;  /* 0x0000000eff0e8212 */ /* 0x000fe400078e33ff */
[----:B------:R-:W-:Y:S02]  /*3030*/  VOTE.ANY R31, PT, P2 ;  /* 0x00000000001f7806 */ /* 0x000fe400010e0100 */
[----:B------:R-:W-:Y:S02]  /*3040*/  @!P1 LOP3.LUT R29, RZ, R29, RZ, 0x33, !PT ;  /* 0x0000001dff1d9212 */ /* 0x000fe400078e33ff */
[----:B------:R-:W-:Y:S02]  /*3050*/  VOTE.ANY R33, PT, P3 ;  /* 0x0000000000217806 */ /* 0x000fe400018e0100 */
[----:B------:R-:W-:Y:S02]  /*3060*/  @!P2 LOP3.LUT R31, RZ, R31, RZ, 0x33, !PT ;  /* 0x0000001fff1fa212 */ /* 0x000fe400078e33ff */
[----:B------:R-:W-:-:S02]  /*3070*/  LOP3.LUT R14, R29, R14, RZ, 0xc0, !PT ;  /* 0x0000000e1d0e7212 */ /* 0x000fc400078ec0ff */
[----:B------:R-:W-:Y:S02]  /*3080*/  @!P3 LOP3.LUT R33, RZ, R33, RZ, 0x33, !PT ;  /* 0x00000021ff21b212 */ /* 0x000fe400078e33ff */
[----:B------:R-:W-:Y:S02]  /*3090*/  LOP3.LUT R14, R31, R14, RZ, 0xc0, !PT ;  /* 0x0000000e1f0e7212 */ /* 0x000fe400078ec0ff */
[----:B------:R-:W-:Y:S02]  /*30a0*/  VOTE.ANY R29, PT, P4 ;  /* 0x00000000001d7806 */ /* 0x000fe400020e0100 */
[----:B------:R-:W-:Y:S02]  /*30b0*/  LOP3.LUT R14, R33, R14, RZ, 0xc0, !PT ;  /* 0x0000000e210e7212 */ /* 0x000fe400078ec0ff */
[----:B------:R-:W-:Y:S02]  /*30c0*/  @!P4 LOP3.LUT R29, RZ, R29, RZ, 0x33, !PT ;  /* 0x0000001dff1dc212 */ /* 0x000fe400078e33ff */
[----:B------:R-:W-:-:S02]  /*30d0*/  VOTE.ANY R31, PT, P5 ;  /* 0x00000000001f7806 */ /* 0x000fc400028e0100 */
[----:B------:R-:W-:Y:S01]  /*30e0*/  LOP3.LUT R14, R29, R14, RZ, 0xc0, !PT ;  /* 0x0000000e1d0e7212 */ /* 0x000fe200078ec0ff */
[----:B------:R-:W-:Y:S01]  /*30f0*/  IMAD.SHL.U32 R29, R3, 0x20, RZ ;  /* 0x00000020031d7824 */ /* 0x000fe200078e00ff */
[----:B------:R-:W-:Y:S02]  /*3100*/  LOP3.LUT P0, RZ, R28, 0x80, RZ, 0xc0, !PT ;  /* 0x000000801cff7812 */ /* 0x000fe4000780c0ff */
[----:B------:R-:W-:Y:S02]  /*3110*/  @!P5 LOP3.LUT R31, RZ, R31, RZ, 0x33, !PT ;  /* 0x0000001fff1fd212 */ /* 0x000fe400078e33ff */
[----:B------:R-:W-:Y:S02]  /*3120*/  VOTE.ANY R30, PT, P6 ;  /* 0x00000000001e7806 */ /* 0x000fe400030e0100 */
[----:B------:R-:W-:Y:S02]  /*3130*/  LOP3.LUT R31, R31, R14, RZ, 0xc0, !PT ;  /* 0x0000000e1f1f7212 */ /* 0x000fe400078ec0ff */
[----:B------:R-:W1:Y:S01]  /*3140*/  S2R R14, SR_LEMASK ;  /* 0x00000000000e7919 */ /* 0x000e620000003a00 */
[----:B------:R-:W-:-:S04]  /*3150*/  @!P6 LOP3.LUT R30, RZ, R30, RZ, 0x33, !PT ;  /* 0x0000001eff1ee212 */ /* 0x000fc800078e33ff */
[----:B------:R-:W-:Y:S02]  /*3160*/  VOTE.ANY R32, PT, P0 ;  /* 0x0000000000207806 */ /* 0x000fe400000e0100 */
[----:B------:R-:W-:Y:S02]  /*3170*/  LOP3.LUT R31, R30, R31, RZ, 0xc0, !PT ;  /* 0x0000001f1e1f7212 */ /* 0x000fe400078ec0ff */
[----:B------:R-:W-:Y:S02]  /*3180*/  @!P0 LOP3.LUT R32, RZ, R32, RZ, 0x33, !PT ;  /* 0x00000020ff208212 */ /* 0x000fe400078e33ff */
[----:B------:R-:W-:Y:S02]  /*3190*/  LOP3.LUT R30, R29, 0x7c00, RZ, 0xc0, !PT ;  /* 0x00007c001d1e7812 */ /* 0x000fe400078ec0ff */
[----:B------:R-:W-:-:S03]  /*31a0*/  LOP3.LUT R31, R32, R31, RZ, 0xc0, !PT ;  /* 0x0000001f201f7212 */ /* 0x000fc600078ec0ff */
[----:B------:R-:W-:Y:S01]  /*31b0*/  IMAD.IADD R29, R7, 0x1, R30 ;  /* 0x00000001071d7824 */ /* 0x000fe200078e021e */
[----:B------:R-:W2:Y:S01]  /*31c0*/  FLO.U32 R32, R31 ;  /* 0x0000001f00207300 */ /* 0x000ea200000e0000 */
[----:B-1----:R-:W-:Y:S02]  /*31d0*/  LOP3.LUT R44, R14, R31, RZ, 0xc0, !PT ;  /* 0x0000001f0e2c7212 */ /* 0x002fe400078ec0ff */
[----:B--2---:R-:W-:-:S05]  /*31e0*/  ISETP.NE.AND P0, PT, R24, R32, PT ;  /* 0x000000201800720c */ /* 0x004fca0003f05270 */
[----:B------:R-:W1:Y:S08]  /*31f0*/  POPC R44, R44 ;  /* 0x0000002c002c7309 */ /* 0x000e700000000000 */
[----:B------:R-:W-:Y:S05]  /*3200*/  @P0 BRA `(.L_x_34) ;  /* 0x0000000000080947 */ /* 0x000fea0003800000 */
[----:B------:R-:W-:-:S06]  /*3210*/  IMAD R47, R28, 0x4, R29 ;  /* 0x000000041c2f7824 */ /* 0x000fcc00078e021d */
[----:B-1----:R2:W3:Y:S02]  /*3220*/  ATOMS.ADD R47, [R47], R44 ;  /* 0x0000002c2f2f738c */ /* 0x0024e40000000000 */
.L_x_34:
[----:B------:R-:W-:Y:S05]  /*3230*/  BSYNC.RECONVERGENT B0 ;  /* 0x0000000000007941 */ /* 0x000fea0003800200 */
.L_x_33:
[----:B------:R-:W-:Y:S01]  /*3240*/  R2P PR, R52, 0x7f ;  /* 0x0000007f34007804 */ /* 0x000fe20000000000 */
[----:B---3--:R3:W4:Y:S01]  /*3250*/  SHFL.IDX PT, R47, R47, R32, 0x1f ;  /* 0x00001f202f2f7589 */ /* 0x00872200000e0000 */
[----:B------:R-:W-:Y:S01]  /*3260*/  BSSY.RECONVERGENT B0, `(.L_x_35) ;  /* 0x0000021000007945 */ /* 0x000fe20003800200 */
[----:B------:R-:W-:-:S10]  /*3270*/  IMAD.MOV.U32 R49, RZ, RZ, RZ ;  /* 0x000000ffff317224 */ /* 0x000fd400078e00ff */
[----:B------:R-:W-:Y:S02]  /*3280*/  VOTE.ANY R28, PT, P0 ;  /* 0x00000000001c7806 */ /* 0x000fe400000e0100 */
[----:B------:R-:W-:Y:S02]  /*3290*/  VOTE.ANY R31, PT, P1 ;  /* 0x00000000001f7806 */ /* 0x000fe400008e0100 */
[----:B------:R-:W-:Y:S02]  /*32a0*/  @!P0 LOP3.LUT R28, RZ, R28, RZ, 0x33, !PT ;  /* 0x0000001cff1c8212 */ /* 0x000fe400078e33ff */
[----:B------:R-:W-:Y:S02]  /*32b0*/  VOTE.ANY R33, PT, P2 ;  /* 0x0000000000217806 */ /* 0x000fe400010e0100 */
[----:B------:R-:W-:Y:S02]  /*32c0*/  @!P1 LOP3.LUT R31, RZ, R31, RZ, 0x33, !PT ;  /* 0x0000001fff1f9212 */ /* 0x000fe400078e33ff */
[----:B------:R-:W-:-:S02]  /*32d0*/  @!P2 LOP3.LUT R33, RZ, R33, RZ, 0x33, !PT ;  /* 0x00000021ff21a212 */ /* 0x000fc400078e33ff */
[----:B------:R-:W-:Y:S02]  /*32e0*/  LOP3.LUT R28, R31, R28, RZ, 0xc0, !PT ;  /* 0x0000001c1f1c7212 */ /* 0x000fe400078ec0ff */
[----:B------:R-:W-:Y:S02]  /*32f0*/  VOTE.ANY R31, PT, P3 ;  /* 0x00000000001f7806 */ /* 0x000fe400018e0100 */
[----:B------:R-:W-:Y:S02]  /*3300*/  LOP3.LUT R28, R33, R28, RZ, 0xc0, !PT ;  /* 0x0000001c211c7212 */ /* 0x000fe400078ec0ff */
[----:B------:R-:W-:Y:S02]  /*3310*/  LOP3.LUT P0, RZ, R52, 0x80, RZ, 0xc0, !PT ;  /* 0x0000008034ff7812 */ /* 0x000fe4000780c0ff */
[----:B------:R-:W-:Y:S02]  /*3320*/  VOTE.ANY R33, PT, P4 ;  /* 0x0000000000217806 */ /* 0x000fe400020e0100 */
[----:B------:R-:W-:-:S02]  /*3330*/  @!P3 LOP3.LUT R31, RZ, R31, RZ, 0x33, !PT ;  /* 0x0000001fff1fb212 */ /* 0x000fc400078e33ff */
[----:B------:R-:W-:Y:S02]  /*3340*/  @!P4 LOP3.LUT R33, RZ, R33, RZ, 0x33, !PT ;  /* 0x00000021ff21c212 */ /* 0x000fe400078e33ff */
[----:B------:R-:W-:Y:S02]  /*3350*/  LOP3.LUT R28, R31, R28, RZ, 0xc0, !PT ;  /* 0x0000001c1f1c7212 */ /* 0x000fe400078ec0ff */
[----:B------:R-:W-:Y:S02]  /*3360*/  VOTE.ANY R31, PT, P5 ;  /* 0x00000000001f7806 */ /* 0x000fe400028e0100 */
[----:B------:R-:W-:Y:S02]  /*3370*/  LOP3.LUT R28, R33, R28, RZ, 0xc0, !PT ;  /* 0x0000001c211c7212 */ /* 0x000fe400078ec0ff */
[----:B------:R-:W-:Y:S02]  /*3380*/  VOTE.ANY R33, PT, P6 ;  /* 0x0000000000217806 */ /* 0x000fe400030e0100 */
[----:B------:R-:W-:-:S02]  /*3390*/  @!P5 LOP3.LUT R31, RZ, R31, RZ, 0x33, !PT ;  /* 0x0000001fff1fd212 */ /* 0x000fc400078e33ff */
[----:B------:R-:W-:Y:S02]  /*33a0*/  VOTE.ANY R35, PT, P0 ;  /* 0x0000000000237806 */ /* 0x000fe400000e0100 */
[----:B------:R-:W-:Y:S02]  /*33b0*/  @!P6 LOP3.LUT R33, RZ, R33, RZ, 0x33, !PT ;  /* 0x00000021ff21e212 */ /* 0x000fe400078e33ff */
[----:B------:R-:W-:Y:S02]  /*33c0*/  LOP3.LUT R28, R31, R28, RZ, 0xc0, !PT ;  /* 0x0000001c1f1c7212 */ /* 0x000fe400078ec0ff */
[----:B------:R-:W-:Y:S02]  /*33d0*/  @!P0 LOP3.LUT R35, RZ, R35, RZ, 0x33, !PT ;  /* 0x00000023ff238212 */ /* 0x000fe400078e33ff */
[----:B------:R-:W-:-:S04]  /*33e0*/  LOP3.LUT R28, R33, R28, RZ, 0xc0, !PT ;  /* 0x0000001c211c7212 */ /* 0x000fc800078ec0ff */
[----:B------:R-:W-:-:S04]  /*33f0*/  LOP3.LUT R35, R35, R28, RZ, 0xc0, !PT ;  /* 0x0000001c23237212 */ /* 0x000fc800078ec0ff */
[----:B------:R-:W5:Y:S01]  /*3400*/  FLO.U32 R30, R35 ;  /* 0x00000023001e7300 */ /* 0x000f6200000e0000 */
[----:B------:R-:W-:-:S07]  /*3410*/  LOP3.LUT R46, R14, R35, RZ, 0xc0, !PT ;  /* 0x000000230e2e7212 */ /* 0x000fce00078ec0ff */
[----:B------:R-:W0:Y:S01]  /*3420*/  POPC R46, R46 ;  /* 0x0000002e002e7309 */ /* 0x000e220000000000 */
[----:B-----5:R-:W-:-:S13]  /*3430*/  ISETP.NE.AND P0, PT, R24, R30, PT ;  /* 0x0000001e1800720c */ /* 0x020fda0003f05270 */
[----:B0--34-:R-:W-:Y:S05]  /*3440*/  @P0 BRA `(.L_x_36) ;  /* 0x0000000000080947 */ /* 0x019fea0003800000 */
[----:B------:R-:W-:-:S06]  /*3450*/  IMAD R49, R52, 0x4, R29 ;  /* 0x0000000434317824 */ /* 0x000fcc00078e021d */
[----:B------:R0:W3:Y:S02]  /*3460*/  ATOMS.ADD R49, [R49], R46 ;  /* 0x0000002e3131738c */ /* 0x0000e40000000000 */
.L_x_36:
[----:B------:R-:W-:Y:S05]  /*3470*/  BSYNC.RECONVERGENT B0 ;  /* 0x0000000000007941 */ /* 0x000fea0003800200 */
.L_x_35:
        /* <DEDUP_REMOVED lines=35> */
.L_x_38:
[----:B------:R-:W-:Y:S05]  /*36b0*/  BSYNC.RECONVERGENT B0 ;  /* 0x0000000000007941 */ /* 0x000fea0003800200 */
.L_x_37:
        /* <DEDUP_REMOVED lines=27> */
[----:B------:R-:W-:Y:S02]  /*3870*/  LOP3.LUT R35, R35, R28, RZ, 0xc0, !PT ;  /* 0x0000001c23237212 */ /* 0x000fe400078ec0ff */
[----:B------:R-:W-:Y:S02]  /*3880*/  SHF.R.U32.HI R28, RZ, UR5, R23 ;  /* 0x00000005ff1c7c19 */ /* 0x000fe40008011617 */
[----:B------:R-:W5:Y:S01]  /*3890*/  FLO.U32 R39, R35 ;  /* 0x0000002300277300 */ /* 0x000f6200000e0000 */
[----:B------:R-:W-:Y:S02]  /*38a0*/  LOP3.LUT R53, R14, R35, RZ, 0xc0, !PT ;  /* 0x000000230e357212 */ /* 0x000fe400078ec0ff */
[----:B------:R-:W-:-:S05]  /*38b0*/  LOP3.LUT R30, R28, UR4, RZ, 0x30, !PT ;  /* 0x000000041c1e7c12 */ /* 0x000fca000f8e30ff */
[----:B------:R-:W0:Y:S01]  /*38c0*/  POPC R53, R53 ;  /* 0x0000003500357309 */ /* 0x000e220000000000 */
[----:B-----5:R-:W-:-:S13]  /*38d0*/  ISETP.NE.AND P0, PT, R24, R39, PT ;  /* 0x000000271800720c */ /* 0x020fda0003f05270 */
[----:B0--34-:R-:W-:Y:S05]  /*38e0*/  @P0 BRA `(.L_x_40) ;  /* 0x0000000000080947 */ /* 0x019fea0003800000 */
[----:B------:R-:W-:-:S05]  /*38f0*/  IMAD R48, R48, 0x4, R29 ;  /* 0x0000000430307824 */ /* 0x000fca00078e021d */
[----:B------:R0:W3:Y:S02]  /*3900*/  ATOMS.ADD R56, [R48], R53 ;  /* 0x000000353038738c */ /* 0x0000e40000000000 */
.L_x_40:
[----:B------:R-:W-:Y:S05]  /*3910*/  BSYNC.RECONVERGENT B0 ;  /* 0x0000000000007941 */ /* 0x000fea0003800200 */
.L_x_39:
        /* <DEDUP_REMOVED lines=30> */
[----:B0-----:R-:W-:Y:S02]  /*3b00*/  LOP3.LUT R48, R14, R35, RZ, 0xc0, !PT ;  /* 0x000000230e307212 */ /* 0x001fe400078ec0ff */
[----:B------:R-:W-:-:S05]  /*3b10*/  LOP3.LUT R34, R28, UR4, RZ, 0x30, !PT ;  /* 0x000000041c227c12 */ /* 0x000fca000f8e30ff */
[----:B------:R-:W0:Y:S01]  /*3b20*/  POPC R48, R48 ;  /* 0x0000003000307309 */ /* 0x000e220000000000 */
[----:B-----5:R-:W-:-:S13]  /*3b30*/  ISETP.NE.AND P0, PT, R24, R32, PT ;  /* 0x000000201800720c */ /* 0x020fda0003f05270 */
[----:B0--34-:R-:W-:Y:S05]  /*3b40*/  @P0 BRA `(.L_x_42) ;  /* 0x0000000000080947 */ /* 0x019fea0003800000 */
[----:B------:R-:W-:-:S06]  /*3b50*/  IMAD R45, R30, 0x4, R29 ;  /* 0x000000041e2d7824 */ /* 0x000fcc00078e021d */
[----:B------:R0:W3:Y:S02]  /*3b60*/  ATOMS.ADD R45, [R45], R48 ;  /* 0x000000302d2d738c */ /* 0x0000e40000000000 */
.L_x_42:
[----:B------:R-:W-:Y:S05]  /*3b70*/  BSYNC.RECONVERGENT B0 ;  /* 0x0000000000007941 */ /* 0x000fea0003800200 */
.L_x_41:
        /* <DEDUP_REMOVED lines=35> */
[----:B------:R-:W-:-:S06]  /*3db0*/  IMAD R36, R34, 0x4, R29 ;  /* 0x0000000422247824 */ /* 0x000fcc00078e021d */
[----:B------:R0:W3:Y:S02]  /*3dc0*/  ATOMS.ADD R36, [R36], R37 ;  /* 0x000000252424738c */ /* 0x0000e40000000000 */
.L_x_44:
[----:B------:R-:W-:Y:S05]  /*3dd0*/  BSYNC.RECONVERGENT B0 ;  /* 0x0000000000007941 */ /* 0x000fea0003800200 */
.L_x_43:
        /* <DEDUP_REMOVED lines=37> */
.L_x_46:
[----:B------:R-:W-:Y:S05]  /*4030*/  BSYNC.RECONVERGENT B0 ;  /* 0x0000000000007941 */ /* 0x000fea0003800200 */
.L_x_45:
        /* <DEDUP_REMOVED lines=37> */
.L_x_48:
[----:B------:R-:W-:Y:S05]  /*4290*/  BSYNC.RECONVERGENT B0 ;  /* 0x0000000000007941 */ /* 0x000fea0003800200 */
.L_x_47:
[----:B------:R-:W-:Y:S01]  /*42a0*/  R2P PR, R40, 0x7f ;  /* 0x0000007f28007804 */ /* 0x000fe20000000000 */
[----:B---3--:R3:W4:Y:S01]  /*42b0*/  SHFL.IDX PT, R32, R32, R55, 0x1f ;  /* 0x00001f3720207589 */ /* 0x00872200000e0000 */
[----:B------:R-:W-:Y:S01]  /*42c0*/  SHF.R.U32.HI R38, RZ, UR5, R12 ;  /* 0x00000005ff267c19 */ /* 0x000fe2000801160c */
[----:B------:R-:W-:Y:S01]  /*42d0*/  BSSY.RECONVERGENT B0, `(.L_x_49) ;  /* 0x0000022000007945 */ /* 0x000fe20003800200 */
[----:B------:R-:W-:Y:S02]  /*42e0*/  IMAD.MOV.U32 R30, RZ, RZ, RZ ;  /* 0x000000ffff1e7224 */ /* 0x000fe400078e00ff */
[----:B------:R-:W-:-:S07]  /*42f0*/  LOP3.LUT R38, R38, UR4, RZ, 0x30, !PT ;  /* 0x0000000426267c12 */ /* 0x000fce000f8e30ff */
        /* <DEDUP_REMOVED lines=31> */
.L_x_50:
[----:B------:R-:W-:Y:S05]  /*44f0*/  BSYNC.RECONVERGENT B0 ;  /* 0x0000000000007941 */ /* 0x000fea0003800200 */
.L_x_49:
        /* <DEDUP_REMOVED lines=9> */
[----:B------:R-:W-:Y:S02]  /*4590*/  @!P1 LOP3.LUT R39, RZ, R39, RZ, 0x33, !PT ;  /* 0x00000027ff279212 */ /* 0x000fe400078e33ff */
[----:B------:R-:W-:Y:S02]  /*45a0*/  VOTE.ANY R55, PT, P2 ;  /* 0x0000000000377806 */ /* 0x000fe400010e0100 */
[----:B------:R-:W-:-:S02]  /*45b0*/  LOP3.LUT R28, R39, R28, RZ, 0xc0, !PT ;  /* 0x0000001c271c7212 */ /* 0x000fc400078ec0ff */
[----:B------:R-:W-:Y:S02]  /*45c0*/  VOTE.ANY R39, PT, P3 ;  /* 0x0000000000277806 */ /* 0x000fe400018e0100 */
[----:B------:R-:W-:Y:S02]  /*45d0*/  @!P2 LOP3.LUT R55, RZ, R55, RZ, 0x33, !PT ;  /* 0x00000037ff37a212 */ /* 0x000fe400078e33ff */
[----:B------:R-:W-:Y:S02]  /*45e0*/  @!P3 LOP3.LUT R39, RZ, R39, RZ, 0x33, !PT ;  /* 0x00000027ff27b212 */ /* 0x000fe400078e33ff */
[----:B------:R-:W-:Y:S02]  /*45f0*/  LOP3.LUT R28, R55, R28, RZ, 0xc0, !PT ;  /* 0x0000001c371c7212 */ /* 0x000fe400078ec0ff */
[----:B------:R-:W-:Y:S02]  /*4600*/  LOP3.LUT P0, RZ, R38, 0x80, RZ, 0xc0, !PT ;  /* 0x0000008026ff7812 */ /* 0x000fe4000780c0ff */
[----:B------:R-:W-:-:S02]  /*4610*/  VOTE.ANY R55, PT, P4 ;  /* 0x0000000000377806 */ /* 0x000fc400020e0100 */
[----:B------:R-:W-:Y:S02]  /*4620*/  LOP3.LUT R28, R39, R28, RZ, 0xc0, !PT ;  /* 0x0000001c271c7212 */ /* 0x000fe400078ec0ff */
[----:B------:R-:W-:Y:S02]  /*4630*/  VOTE.ANY R39, PT, P5 ;  /* 0x0000000000277806 */ /* 0x000fe400028e0100 */
[----:B------:R-:W-:Y:S02]  /*4640*/  @!P4 LOP3.LUT R55, RZ, R55, RZ, 0x33, !PT ;  /* 0x00000037ff37c212 */ /* 0x000fe400078e33ff */
[----:B------:R-:W-:Y:S02]  /*4650*/  @!P5 LOP3.LUT R39, RZ, R39, RZ, 0x33, !PT ;  /* 0x00000027ff27d212 */ /* 0x000fe400078e33ff */
[----:B------:R-:W-:Y:S02]  /*4660*/  LOP3.LUT R28, R55, R28, RZ, 0xc0, !PT ;  /* 0x0000001c371c7212 */ /* 0x000fe400078ec0ff */
[----:B------:R-:W-:-:S02]  /*4670*/  VOTE.ANY R55, PT, P6 ;  /* 0x0000000000377806 */ /* 0x000fc400030e0100 */
[----:B------:R-:W-:Y:S02]  /*4680*/  LOP3.LUT R28, R39, R28, RZ, 0xc0, !PT ;  /* 0x0000001c271c7212 */ /* 0x000fe400078ec0ff */
[----:B------:R-:W-:Y:S02]  /*4690*/  VOTE.ANY R39, PT, P0 ;  /* 0x0000000000277806 */ /* 0x000fe400000e0100 */
[----:B------:R-:W-:Y:S02]  /*46a0*/  @!P6 LOP3.LUT R55, RZ, R55, RZ, 0x33, !PT ;  /* 0x00000037ff37e212 */ /* 0x000fe400078e33ff */
        /* <DEDUP_REMOVED lines=8> */
[----:B------:R-:W-:-:S05]  /*4730*/  IMAD R43, R38, 0x4, R29 ;  /* 0x00000004262b7824 */ /* 0x000fca00078e021d */
[----:B------:R0:W3:Y:S02]  /*4740*/  ATOMS.ADD R60, [R43], R28 ;  /* 0x0000001c2b3c738c */ /* 0x0000e40000000000 */
.L_x_52:
[----:B------:R-:W-:Y:S05]  /*4750*/  BSYNC.RECONVERGENT B0 ;  /* 0x0000000000007941 */ /* 0x000fea0003800200 */
.L_x_51:
[----:B------:R-:W-:Y:S01]  /*4760*/  R2P PR, R40, 0x7f ;  /* 0x0000007f28007804 */ /* 0x000fe20000000000 */
[----:B---3--:R3:W4:Y:S01]  /*4770*/  SHFL.IDX PT, R39, R60, R39, 0x1f ;  /* 0x00001f273c277589 */ /* 0x00872200000e0000 */
[----:B------:R-:W-:Y:S01]  /*4780*/  SHF.R.U32.HI R58, RZ, UR5, R16 ;  /* 0x00000005ff3a7c19 */ /* 0x000fe20008011610 */
[----:B------:R-:W-:Y:S01]  /*4790*/  BSSY.RECONVERGENT B0, `(.L_x_53) ;  /* 0x0000022000007945 */ /* 0x000fe20003800200 */
[----:B------:R-:W-:Y:S02]  /*47a0*/  IMAD.MOV.U32 R64, RZ, RZ, RZ ;  /* 0x000000ffff407224 */ /* 0x000fe400078e00ff */
[----:B------:R-:W-:-:S07]  /*47b0*/  LOP3.LUT R58, R58, UR4, RZ, 0x30, !PT ;  /* 0x000000043a3a7c12 */ /* 0x000fce000f8e30ff */
[----:B------:R-:W-:Y:S02]  /*47c0*/  VOTE.ANY R38, PT, P0 ;  /* 0x0000000000267806 */ /* 0x000fe400000e0100 */
[----:B0-----:R-:W-:Y:S02]  /*47d0*/  VOTE.ANY R43, PT, P1 ;  /* 0x00000000002b7806 */ /* 0x001fe400008e0100 */
[----:B------:R-:W-:Y:S02]  /*47e0*/  @!P0 LOP3.LUT R38, RZ, R38, RZ, 0x33, !PT ;  /* 0x00000026ff268212 */ /* 0x000fe400078e33ff */
[----:B------:R-:W-:Y:S02]  /*47f0*/  @!P1 LOP3.LUT R43, RZ, R43, RZ, 0x33, !PT ;  /* 0x0000002bff2b9212 */ /* 0x000fe400078e33ff */
[----:B------:R-:W-:Y:S02]  /*4800*/  LOP3.LUT P0, RZ, R40, 0x80, RZ, 0xc0, !PT ;  /* 0x0000008028ff7812 */ /* 0x000fe4000780c0ff */
[----:B------:R-:W-:-:S02]  /*4810*/  LOP3.LUT R38, R43, R38, RZ, 0xc0, !PT ;  /* 0x000000262b267212 */ /* 0x000fc400078ec0ff */
[----:B------:R-:W-:-:S04]  /*4820*/  VOTE.ANY R43, PT, P2 ;  /* 0x00000000002b7806 */ /* 0x000fc800010e0100 */
[----:B------:R-:W-:-:S04]  /*4830*/  @!P2 LOP3.LUT R43, RZ, R43, RZ, 0x33, !PT ;  /* 0x0000002bff2ba212 */ /* 0x000fc800078e33ff */
[----:B------:R-:W-:Y:S02]  /*4840*/  LOP3.LUT R38, R43, R38, RZ, 0xc0, !PT ;  /* 0x000000262b267212 */ /* 0x000fe400078ec0ff */
        /* <DEDUP_REMOVED lines=14> */
[----:B------:R-:W-:-:S04]  /*4930*/  LOP3.LUT R55, R43, R38, RZ, 0xc0, !PT ;  /* 0x000000262b377212 */ /* 0x000fc800078ec0ff */
[----:B------:R-:W0:Y:S01]  /*4940*/  FLO.U32 R43, R55 ;  /* 0x00000037002b7300 */ /* 0x000e2200000e0000 */
[----:B------:R-:W-:-:S07]  /*4950*/  LOP3.LUT R38, R14, R55, RZ, 0xc0, !PT ;  /* 0x000000370e267212 */ /* 0x000fce00078ec0ff */
[----:B------:R-:W1:Y:S01]  /*4960*/  POPC R38, R38 ;  /* 0x0000002600267309 */ /* 0x000e620000000000 */
[----:B0-----:R-:W-:-:S13]  /*4970*/  ISETP.NE.AND P0, PT, R24, R43, PT ;  /* 0x0000002b1800720c */ /* 0x001fda0003f05270 */
[----:B-1-34-:R-:W-:Y:S05]  /*4980*/  @P0 BRA `(.L_x_54) ;  /* 0x0000000000080947 */ /* 0x01afea0003800000 */
[----:B------:R-:W-:-:S05]  /*4990*/  IMAD R55, R40, 0x4, R29 ;  /* 0x0000000428377824 */ /* 0x000fca00078e021d */
[----:B------:R0:W1:Y:S02]  /*49a0*/  ATOMS.ADD R64, [R55], R38 ;  /* 0x000000263740738c */ /* 0x0000640000000000 */
.L_x_54:
[----:B------:R-:W-:Y:S05]  /*49b0*/  BSYNC.RECONVERGENT B0 ;  /* 0x0000000000007941 */ /* 0x000fea0003800200 */
.L_x_53:
[----:B------:R-:W-:Y:S01]  /*49c0*/  R2P PR, R58, 0x7f ;  /* 0x0000007f3a007804 */ /* 0x000fe20000000000 */
[----:B-1----:R1:W3:Y:S01]  /*49d0*/  SHFL.IDX PT, R43, R64, R43, 0x1f ;  /* 0x00001f2b402b7589 */ /* 0x0022e200000e0000 */
        /* <DEDUP_REMOVED lines=30> */
[----:B------:R-:W4:Y:S01]  /*4bc0*/  POPC R40, R40 ;  /* 0x0000002800287309 */ /* 0x000f220000000000 */
[----:B0-----:R-:W-:-:S13]  /*4bd0*/  ISETP.NE.AND P0, PT, R24, R55, PT ;  /* 0x000000371800720c */ /* 0x001fda0003f05270 */
[----:B-1-34-:R-:W-:Y:S05]  /*4be0*/  @P0 BRA `(.L_x_56) ;  /* 0x0000000000080947 */ /* 0x01afea0003800000 */
[----:B------:R-:W-:-:S05]  /*4bf0*/  IMAD R59, R58, 0x4, R29 ;  /* 0x000000043a3b7824 */ /* 0x000fca00078e021d */
[----:B------:R0:W1:Y:S02]  /*4c00*/  ATOMS.ADD R62, [R59], R40 ;  /* 0x000000283b3e738c */ /* 0x0000640000000000 */
.L_x_56:
[----:B------:R-:W-:Y:S05]  /*4c10*/  BSYNC.RECONVERGENT B0 ;  /* 0x0000000000007941 */ /* 0x000fea0003800200 */
.L_x_55:
[----:B------:R-:W-:Y:S01]  /*4c20*/  R2P PR, R60, 0x7f ;  /* 0x0000007f3c007804 */ /* 0x000fe20000000000 */
[----:B--2---:R-:W-:Y:S01]  /*4c30*/  IMAD.IADD R44, R44, 0x1, R47 ;  /* 0x000000012c2c7824 */ /* 0x004fe200078e022f */
[----:B------:R-:W-:Y:S01]  /*4c40*/  BSSY.RECONVERGENT B0, `(.L_x_57) ;  /* 0x0000025000007945 */ /* 0x000fe20003800200 */
[----:B------:R-:W-:Y:S02]  /*4c50*/  IMAD.IADD R46, R46, 0x1, R49 ;  /* 0x000000012e2e7824 */ /* 0x000fe400078e0231 */
[----:B-1----:R1:W2:Y:S01]  /*4c60*/  SHFL.IDX PT, R49, R62, R55, 0x1f ;  /* 0x00001f373e317589 */ /* 0x0022a200000e0000 */
[----:B------:R-:W-:-:S07]  /*4c70*/  IMAD.MOV.U32 R64, RZ, RZ, RZ ;  /* 0x000000ffff407224 */ /* 0x000fce00078e00ff */
[----:B------:R-:W-:Y:S02]  /*4c80*/  VOTE.ANY R58, PT, P0 ;  /* 0x00000000003a7806 */ /* 0x000fe400000e0100 */
[----:B------:R-:W-:Y:S02]  /*4c90*/  VOTE.ANY R47, PT, P1 ;  /* 0x00000000002f7806 */ /* 0x000fe400008e0100 */
        /* <DEDUP_REMOVED lines=22> */
[----:B------:R-:W-:Y:S02]  /*4e00*/  SHF.R.U32.HI R58, RZ, UR5, R6 ;  /* 0x00000005ff3a7c19 */ /* 0x000fe40008011606 */
[----:B0-----:R-:W0:Y:S01]  /*4e10*/  FLO.U32 R59, R61 ;  /* 0x0000003d003b7300 */ /* 0x001e2200000e0000 */
[----:B------:R-:W-:Y:S02]  /*4e20*/  LOP3.LUT R47, R14, R61, RZ, 0xc0, !PT ;  /* 0x0000003d0e2f7212 */ /* 0x000fe400078ec0ff */
[----:B------:R-:W-:-:S05]  /*4e30*/  LOP3.LUT R58, R58, UR4, RZ, 0x30, !PT ;  /* 0x000000043a3a7c12 */ /* 0x000fca000f8e30ff */
[----:B------:R-:W3:Y:S01]  /*4e40*/  POPC R47, R47 ;  /* 0x0000002f002f7309 */ /* 0x000ee20000000000 */
[----:B0-----:R-:W-:-:S13]  /*4e50*/  ISETP.NE.AND P0, PT, R24, R59, PT ;  /* 0x0000003b1800720c */ /* 0x001fda0003f05270 */
[----:B-123--:R-:W-:Y:S05]  /*4e60*/  @P0 BRA `(.L_x_58) ;  /* 0x0000000000080947 */ /* 0x00efea0003800000 */
[----:B------:R-:W-:-:S05]  /*4e70*/  IMAD R60, R60, 0x4, R29 ;  /* 0x000000043c3c7824 */ /* 0x000fca00078e021d */
[----:B------:R0:W1:Y:S02]  /*4e80*/  ATOMS.ADD R64, [R60], R47 ;  /* 0x0000002f3c40738c */ /* 0x0000640000000000 */
.L_x_58:
[----:B------:R-:W-:Y:S05]  /*4e90*/  BSYNC.RECONVERGENT B0 ;  /* 0x0000000000007941 */ /* 0x000fea0003800200 */
.L_x_57:
[----:B------:R-:W-:Y:S01]  /*4ea0*/  R2P PR, R58, 0x7f ;  /* 0x0000007f3a007804 */ /* 0x000fe20000000000 */
[----:B------:R-:W-:Y:S01]  /*4eb0*/  IMAD.IADD R52, R51, 0x1, R52 ;  /* 0x0000000133347824 */ /* 0x000fe200078e0234 */
[----:B-1----:R1:W2:Y:S01]  /*4ec0*/  SHFL.IDX PT, R64, R64, R59, 0x1f ;  /* 0x00001f3b40407589 */ /* 0x0022a200000e0000 */
[----:B------:R-:W-:Y:S01]  /*4ed0*/  BSSY.RECONVERGENT B0, `(.L_x_59) ;  /* 0x0000024000007945 */ /* 0x000fe20003800200 */
[----:B------:R-:W-:Y:S02]  /*4ee0*/  IMAD.IADD R56, R53, 0x1, R56 ;  /* 0x0000000135387824 */ /* 0x000fe400078e0238 */
[----:B------:R-:W-:-:S07]  /*4ef0*/  IMAD.MOV.U32 R62, RZ, RZ, RZ ;  /* 0x000000ffff3e7224 */ /* 0x000fce00078e00ff */
        /* <DEDUP_REMOVED lines=25> */
[----:B------:R-:W0:Y:S01]  /*5090*/  FLO.U32 R55, R61 ;  /* 0x0000003d00377300 */ /* 0x000e2200000e0000 */
[----:B------:R-:W-:Y:S02]  /*50a0*/  LOP3.LUT R51, R14, R61, RZ, 0xc0, !PT ;  /* 0x0000003d0e337212 */ /* 0x000fe400078ec0ff */
[----:B------:R-:W-:-:S05]  /*50b0*/  LOP3.LUT R60, R60, UR4, RZ, 0x30, !PT ;  /* 0x000000043c3c7c12 */ /* 0x000fca000f8e30ff */
[----:B------:R-:W3:Y:S01]  /*50c0*/  POPC R51, R51 ;  /* 0x0000003300337309 */ /* 0x000ee20000000000 */
[----:B0-----:R-:W-:-:S13]  /*50d0*/  ISETP.NE.AND P0, PT, R24, R55, PT ;  /* 0x000000371800720c */ /* 0x001fda0003f05270 */
[----:B-123--:R-:W-:Y:S05]  /*50e0*/  @P0 BRA `(.L_x_60) ;  /* 0x0000000000080947 */ /* 0x00efea0003800000 */
[----:B------:R-:W-:-:S05]  /*50f0*/  IMAD R58, R58, 0x4, R29 ;  /* 0x000000043a3a7824 */ /* 0x000fca00078e021d */
[----:B------:R0:W1:Y:S02]  /*5100*/  ATOMS.ADD R62, [R58], R51 ;  /* 0x000000333a3e738c */ /* 0x0000640000000000 */
.L_x_60:
[----:B------:R-:W-:Y:S05]  /*5110*/  BSYNC.RECONVERGENT B0 ;  /* 0x0000000000007941 */ /* 0x000fea0003800200 */
.L_x_59:
[----:B------:R-:W-:Y:S01]  /*5120*/  R2P PR, R60, 0x7f ;  /* 0x0000007f3c007804 */ /* 0x000fe20000000000 */
[----:B------:R-:W-:Y:S01]  /*5130*/  IMAD.IADD R48, R48, 0x1, R45 ;  /* 0x0000000130307824 */ /* 0x000fe200078e022d */
[----:B-1----:R1:W2:Y:S01]  /*5140*/  SHFL.IDX PT, R62, R62, R55, 0x1f ;  /* 0x00001f373e3e7589 */ /* 0x0022a200000e0000 */
[----:B------:R-:W-:Y:S01]  /*5150*/  BSSY.RECONVERGENT B0, `(.L_x_61) ;  /* 0x0000024000007945 */ /* 0x000fe20003800200 */
[----:B------:R-:W-:-:S09]  /*5160*/  IMAD.MOV.U32 R66, RZ, RZ, RZ ;  /* 0x000000ffff427224 */ /* 0x000fd200078e00ff */
        /* <DEDUP_REMOVED lines=23> */
[----:B------:R-:W-:Y:S01]  /*52e0*/  LOP3.LUT R53, R58, R53, RZ, 0xc0, !PT ;  /* 0x000000353a357212 */ /* 0x000fe200078ec0ff */
[----:B------:R-:W-:Y:S01]  /*52f0*/  IMAD.IADD R58, R37, 0x1, R36 ;  /* 0x00000001253a7824 */ /* 0x000fe200078e0224 */
        /* <DEDUP_REMOVED lines=9> */
.L_x_62:
[----:B------:R-:W-:Y:S05]  /*5390*/  BSYNC.RECONVERGENT B0 ;  /* 0x0000000000007941 */ /* 0x000fea0003800200 */
.L_x_61:
[----:B------:R-:W-:Y:S01]  /*53a0*/  R2P PR, R36, 0x7f ;  /* 0x0000007f24007804 */ /* 0x000fe20000000000 */
[----:B------:R-:W-:Y:S01]  /*53b0*/  IMAD.IADD R34, R35, 0x1, R34 ;  /* 0x0000000123227824 */ /* 0x000fe200078e0222 */
[----:B------:R-:W-:Y:S01]  /*53c0*/  BSSY.RECONVERGENT B0, `(.L_x_63) ;  /* 0x0000022000007945 */ /* 0x000fe20003800200 */
[----:B------:R-:W-:-:S10]  /*53d0*/  IMAD.MOV.U32 R55, RZ, RZ, RZ ;  /* 0x000000ffff377224 */ /* 0x000fd400078e00ff */
        /* <DEDUP_REMOVED lines=24> */
[----:B-1----:R0:W1:Y:S02]  /*5560*/  SHFL.IDX PT, R60, R66, R45, 0x1f ;  /* 0x00001f2d423c7589 */ /* 0x00206400000e0000 */
[----:B------:R-:W2:Y:S01]  /*5570*/  FLO.U32 R59, R53 ;  /* 0x00000035003b7300 */ /* 0x000ea200000e0000 */
[----:B------:R-:W-:-:S07]  /*5580*/  LOP3.LUT R35, R14, R53, RZ, 0xc0, !PT ;  /* 0x000000350e237212 */ /* 0x000fce00078ec0ff */
[----:B------:R-:W3:Y:S01]  /*5590*/  POPC R35, R35 ;  /* 0x0000002300237309 */ /* 0x000ee20000000000 */
[----:B--2---:R-:W-:-:S13]  /*55a0*/  ISETP.NE.AND P0, PT, R24, R59, PT ;  /* 0x0000003b1800720c */ /* 0x004fda0003f05270 */
[----:B01-3--:R-:W-:Y:S05]  /*55b0*/  @P0 BRA `(.L_x_64) ;  /* 0x0000000000080947 */ /* 0x00bfea0003800000 */
[----:B------:R-:W-:-:S05]  /*55c0*/  IMAD R36, R36, 0x4, R29 ;  /* 0x0000000424247824 */ /* 0x000fca00078e021d */
[----:B------:R0:W1:Y:S02]  /*55d0*/  ATOMS.ADD R55, [R36], R35 ;  /* 0x000000232437738c */ /* 0x0000640000000000 */
.L_x_64:
[----:B------:R-:W-:Y:S05]  /*55e0*/  BSYNC.RECONVERGENT B0 ;  /* 0x0000000000007941 */ /* 0x000fea0003800200 */
.L_x_63:
[----:B------:R-:W-:Y:S01]  /*55f0*/  R2P PR, R26, 0x7f ;  /* 0x0000007f1a007804 */ /* 0x000fe20000000000 */
[----:B01----:R0:W1:Y:S01]  /*5600*/  SHFL.IDX PT, R36, R55, R59, 0x1f ;  /* 0x00001f3b37247589 */ /* 0x00306200000e0000 */
[----:B------:R-:W-:Y:S11]  /*5610*/  BSSY.RECONVERGENT B0, `(.L_x_65) ;  /* 0x0000021000007945 */ /* 0x000ff60003800200 */
[----:B------:R-:W-:-:S02]  /*5620*/  VOTE.ANY R45, PT, P0 ;  /* 0x00000000002d7806 */ /* 0x000fc400000e0100 */
[----:B------:R-:W-:Y:S02]  /*5630*/  VOTE.ANY R66, PT, P1 ;  /* 0x0000000000427806 */ /* 0x000fe400008e0100 */
[----:B------:R-:W-:Y:S02]  /*5640*/  @!P0 LOP3.LUT R45, RZ, R45, RZ, 0x33, !PT ;  /* 0x0000002dff2d8212 */ /* 0x000fe400078e33ff */
[----:B------:R-:W-:Y:S02]  /*5650*/  @!P1 LOP3.LUT R66, RZ, R66, RZ, 0x33, !PT ;  /* 0x00000042ff429212 */ /* 0x000fe400078e33ff */
[----:B------:R-:W-:Y:S02]  /*5660*/  LOP3.LUT P0, RZ, R26, 0x80, RZ, 0xc0, !PT ;  /* 0x000000801aff7812 */ /* 0x000fe4000780c0ff */
        /* <DEDUP_REMOVED lines=19> */
[----:B------:R-:W2:Y:S01]  /*57a0*/  FLO.U32 R53, R45 ;  /* 0x0000002d00357300 */ /* 0x000ea200000e0000 */
[----:B------:R-:W-:-:S07]  /*57b0*/  LOP3.LUT R14, R14, R45, RZ, 0xc0, !PT ;  /* 0x0000002d0e0e7212 */ /* 0x000fce00078ec0ff */
[----:B0-----:R0:W3:Y:S01]  /*57c0*/  POPC R55, R14 ;  /* 0x0000000e00377309 */ /* 0x0010e20000000000 */
[----:B--2---:R-:W-:Y:S01]  /*57d0*/  ISETP.NE.AND P0, PT, R24, R53, PT ;  /* 0x000000351800720c */ /* 0x004fe20003f05270 */
[----:B------:R-:W-:-:S12]  /*57e0*/  IMAD.MOV.U32 R24, RZ, RZ, RZ ;  /* 0x000000ffff187224 */ /* 0x000fd800078e00ff */
[----:B01-3--:R-:W-:Y:S05]  /*57f0*/  @P0 BRA `(.L_x_66) ;  /* 0x0000000000080947 */ /* 0x00bfea0003800000 */
[----:B------:R-:W-:-:S06]  /*5800*/  IMAD R24, R26, 0x4, R29 ;  /* 0x000000041a187824 */ /* 0x000fcc00078e021d */
[----:B------:R0:W1:Y:S02]  /*5810*/  ATOMS.ADD R24, [R24], R55 ;  /* 0x000000371818738c */ /* 0x0000640000000000 */
.L_x_66:
[----:B------:R-:W-:Y:S05]  /*5820*/  BSYNC.RECONVERGENT B0 ;  /* 0x0000000000007941 */ /* 0x000fea0003800200 */
.L_x_65:
[----:B------:R-:W-:Y:S01]  /*5830*/  BAR.SYNC.DEFER_BLOCKING 0x0 ;  /* 0x0000000000007b1d */ /* 0x000fe20000010000 */
[----:B------:R-:W-:Y:S01]  /*5840*/  IMAD.IADD R26, R40, 0x1, R49 ;  /* 0x00000001281a7824 */ /* 0x000fe200078e0231 */
[----:B------:R-:W-:Y:S01]  /*5850*/  ISETP.NE.AND P0, PT, R50, RZ, PT ;  /* 0x000000ff3200720c */ /* 0x000fe20003f05270 */
[----:B------:R-:W-:Y:S02]  /*5860*/  IMAD.IADD R28, R28, 0x1, R39 ;  /* 0x000000011c1c7824 */ /* 0x000fe400078e0227 */
[----:B------:R-:W-:Y:S01]  /*5870*/  IMAD R40, R44, 0x4, R7 ;  /* 0x000000042c287824 */ /* 0x000fe200078e0207 */
[----:B------:R-:W-:Y:S01]  /*5880*/  BSSY B1, `(.L_x_67) ;  /* 0x000005c000017945 */ /* 0x000fe20003800000 */
[----:B------:R-:W-:Y:S01]  /*5890*/  IMAD.IADD R14, R38, 0x1, R43 ;  /* 0x00000001260e7824 */ /* 0x000fe200078e022b */
[----:B-1----:R-:W1:Y:S01]  /*58a0*/  SHFL.IDX PT, R24, R24, R53, 0x1f ;  /* 0x00001f3518187589 */ /* 0x002e6200000e0000 */
[----:B------:R-:W-:Y:S02]  /*58b0*/  IMAD R39, R46, 0x4, R7 ;  /* 0x000000042e277824 */ /* 0x000fe400078e0207 */
[----:B------:R-:W-:-:S02]  /*58c0*/  IMAD.IADD R60, R37, 0x1, R60 ;  /* 0x00000001253c7824 */ /* 0x000fc400078e023c */
[--C-:B------:R-:W-:Y:S02]  /*58d0*/  IMAD R38, R52, 0x4, R7.reuse ;  /* 0x0000000434267824 */ /* 0x100fe400078e0207 */
[----:B------:R-:W-:Y:S02]  /*58e0*/  IMAD.IADD R32, R33, 0x1, R32 ;  /* 0x0000000121207824 */ /* 0x000fe400078e0220 */
[----:B------:R-:W-:Y:S02]  /*58f0*/  IMAD.IADD R44, R35, 0x1, R36 ;  /* 0x00000001232c7824 */ /* 0x000fe400078e0224 */
[--C-:B------:R-:W-:Y:S02]  /*5900*/  IMAD R37, R56, 0x4, R7.reuse ;  /* 0x0000000438257824 */ /* 0x100fe400078e0207 */
[----:B------:R-:W-:Y:S02]  /*5910*/  IMAD.IADD R30, R31, 0x1, R30 ;  /* 0x000000011f1e7824 */ /* 0x000fe400078e021e */
[--C-:B------:R-:W-:Y:S01]  /*5920*/  IMAD R36, R48, 0x4, R7.reuse ;  /* 0x0000000430247824 */ /* 0x100fe200078e0207 */
[----:B------:R2:W-:Y:S01]  /*5930*/  STS [R40+-0x4], R27 ;  /* 0xfffffc1b28007388 */ /* 0x0005e20000000800 */
[----:B------:R-:W-:-:S02]  /*5940*/  IMAD R35, R58, 0x4, R7 ;  /* 0x000000043a237824 */ /* 0x000fc400078e0207 */
[--C-:B------:R-:W-:Y:S01]  /*5950*/  IMAD R34, R34, 0x4, R7.reuse ;  /* 0x0000000422227824 */ /* 0x100fe200078e0207 */
[----:B------:R-:W-:Y:S01]  /*5960*/  STS [R39+-0x4], R22 ;  /* 0xfffffc1627007388 */ /* 0x000fe20000000800 */
[--C-:B------:R-:W-:Y:S02]  /*5970*/  IMAD R33, R32, 0x4, R7.reuse ;  /* 0x0000000420217824 */ /* 0x100fe400078e0207 */
[----:B------:R-:W-:Y:S01]  /*5980*/  IMAD.IADD R64, R47, 0x1, R64 ;  /* 0x000000012f407824 */ /* 0x000fe200078e0240 */
[----:B------:R-:W-:Y:S01]  /*5990*/  STS [R38+-0x4], R21 ;  /* 0xfffffc1526007388 */ /* 0x000fe20000000800 */
[--C-:B------:R-:W-:Y:S02]  /*59a0*/  IMAD R32, R30, 0x4, R7.reuse ;  /* 0x000000041e207824 */ /* 0x100fe400078e0207 */
[----:B------:R-:W-:Y:S01]  /*59b0*/  IMAD.IADD R62, R51, 0x1, R62 ;  /* 0x00000001333e7824 */ /* 0x000fe200078e023e */
[----:B------:R-:W-:Y:S01]  /*59c0*/  STS [R37+-0x4], R18 ;  /* 0xfffffc1225007388 */ /* 0x000fe20000000800 */
[----:B------:R-:W-:-:S02]  /*59d0*/  IMAD R31, R28, 0x4, R7 ;  /* 0x000000041c1f7824 */ /* 0x000fc400078e0207 */
[--C-:B------:R-:W-:Y:S01]  /*59e0*/  IMAD R30, R14, 0x4, R7.reuse ;  /* 0x000000040e1e7824 */ /* 0x100fe200078e0207 */
[----:B------:R-:W-:Y:S01]  /*59f0*/  STS [R36+-0x4], R23 ;  /* 0xfffffc1724007388 */ /* 0x000fe20000000800 */
[--C-:B------:R-:W-:Y:S02]  /*5a00*/  IMAD R29, R26, 0x4, R7.reuse ;  /* 0x000000041a1d7824 */ /* 0x100fe400078e0207 */
[----:B-1----:R-:W-:Y:S01]  /*5a10*/  IMAD.IADD R24, R55, 0x1, R24 ;  /* 0x0000000137187824 */ /* 0x002fe200078e0218 */
[----:B------:R-:W-:Y:S01]  /*5a20*/  STS [R35+-0x4], R20 ;  /* 0xfffffc1423007388 */ /* 0x000fe20000000800 */
[--C-:B------:R-:W-:Y:S02]  /*5a30*/  IMAD R28, R64, 0x4, R7.reuse ;  /* 0x00000004401c7824 */ /* 0x100fe400078e0207 */
[--C-:B--2---:R-:W-:Y:S01]  /*5a40*/  IMAD R27, R62, 0x4, R7.reuse ;  /* 0x000000043e1b7824 */ /* 0x104fe200078e0207 */
[----:B------:R1:W-:Y:S01]  /*5a50*/  STS [R34+-0x4], R25 ;  /* 0xfffffc1922007388 */ /* 0x0003e20000000800 */
[----:B------:R-:W-:-:S02]  /*5a60*/  IMAD R26, R60, 0x4, R7 ;  /* 0x000000043c1a7824 */ /* 0x000fc400078e0207 */
[--C-:B------:R-:W-:Y:S01]  /*5a70*/  IMAD R24, R24, 0x4, R7.reuse ;  /* 0x0000000418187824 */ /* 0x100fe200078e0207 */
[----:B------:R-:W-:Y:S04]  /*5a80*/  STS [R33+-0x4], R10 ;  /* 0xfffffc0a21007388 */ /* 0x000fe80000000800 */
[----:B------:R-:W-:Y:S01]  /*5a90*/  STS [R32+-0x4], R17 ;  /* 0xfffffc1120007388 */ /* 0x000fe20000000800 */
[----:B-1----:R-:W-:-:S03]  /*5aa0*/  IMAD R25, R44, 0x4, R7 ;  /* 0x000000042c197824 */ /* 0x002fc600078e0207 */
[----:B------:R-:W-:Y:S04]  /*5ab0*/  STS [R31+-0x4], R12 ;  /* 0xfffffc0c1f007388 */ /* 0x000fe80000000800 */
[----:B------:R1:W-:Y:S04]  /*5ac0*/  STS [R30+-0x4], R19 ;  /* 0xfffffc131e007388 */ /* 0x0003e80000000800 */
[----:B------:R2:W-:Y:S04]  /*5ad0*/  STS [R29+-0x4], R16 ;  /* 0xfffffc101d007388 */ /* 0x0005e80000000800 */
[----:B------:R2:W-:Y:S01]  /*5ae0*/  STS [R28+-0x4], R9 ;  /* 0xfffffc091c007388 */ /* 0x0005e20000000800 */
[----:B-1----:R-:W-:-:S03]  /*5af0*/  IMAD R19, R3, 0x8, R7 ;  /* 0x0000000803137824 */ /* 0x002fc600078e0207 */
[----:B------:R2:W-:Y:S04]  /*5b00*/  STS [R27+-0x4], R6 ;  /* 0xfffffc061b007388 */ /* 0x0005e80000000800 */
[----:B------:R2:W-:Y:S04]  /*5b10*/  STS [R26+-0x4], R11 ;  /* 0xfffffc0b1a007388 */ /* 0x0005e80000000800 */
[----:B------:R2:W-:Y:S04]  /*5b20*/  STS [R25+-0x4], R8 ;  /* 0xfffffc0819007388 */ /* 0x0005e80000000800 */
[----:B------:R2:W-:Y:S01]  /*5b30*/  STS [R24+-0x4], R13 ;  /* 0xfffffc0d18007388 */ /* 0x0005e20000000800 */
[----:B------:R-:W-:Y:S05]  /*5b40*/  @P0 BRA `(.L_x_68) ;  /* 0x0000000000bc0947 */ /* 0x000fea0003800000 */
[----:B------:R-:W1:Y:S02]  /*5b50*/  LDCU.64 UR8, c[0x0][0x398] ;  /* 0x00007300ff0877ac */ /* 0x000e640008000a00 */
[----:B-1----:R-:W-:-:S04]  /*5b60*/  LEA R10, P0, R3, UR8, 0x3 ;  /* 0x00000008030a7c11 */ /* 0x002fc8000f8018ff */
[----:B--2---:R-:W-:-:S05]  /*5b70*/  LEA.HI.X R11, R3, UR9, RZ, 0x3, P0 ;  /* 0x00000009030b7c11 */ /* 0x004fca00080f1cff */
[----:B------:R-:W2:Y:S01]  /*5b80*/  LDG.E.64 R8, desc[UR6][R10.64] ;  /* 0x000000060a087981 */ /* 0x000ea2000c1e1b00 */
[----:B------:R-:W-:Y:S02]  /*5b90*/  SHF.R.S32.HI R13, RZ, 0x1f, R15 ;  /* 0x0000001fff0d7819 */ /* 0x000fe4000001140f */
[----:B--2---:R-:W-:-:S05]  /*5ba0*/  IADD3 R8, P0, PT, -R15, R8, RZ ;  /* 0x000000080f087210 */ /* 0x004fca0007f1e1ff */
[----:B------:R-:W-:Y:S01]  /*5bb0*/  IMAD.X R9, R9, 0x1, ~R13, P0 ;  /* 0x0000000109097824 */ /* 0x000fe200000e0e0d */
[----:B------:R-:W-:Y:S01]  /*5bc0*/  ISETP.GE.AND P0, PT, R42, 0x1, PT ;  /* 0x000000012a00780c */ /* 0x000fe20003f06270 */
[----:B------:R-:W-:-:S03]  /*5bd0*/  IMAD.MOV.U32 R13, RZ, RZ, R0 ;  /* 0x000000ffff0d7224 */ /* 0x000fc600078e0000 */
[----:B------:R1:W-:Y:S09]  /*5be0*/  STS.64 [R19+0x6600], R8 ;  /* 0x0066000813007388 */ /* 0x0003f20000000a00 */
[----:B------:R-:W-:Y:S05]  /*5bf0*/  @!P0 BRA `(.L_x_69) ;  /* 0x00000000006c8947 */ /* 0x000fea0003800000 */
[----:B------:R-:W-:Y:S01]  /*5c00*/  BSSY B0, `(.L_x_70) ;  /* 0x0000019000007945 */ /* 0x000fe20003800000 */
[----:B------:R-:W-:Y:S02]  /*5c10*/  IMAD.MOV.U32 R6, RZ, RZ, -0x1 ;  /* 0xffffffffff067424 */ /* 0x000fe400078e00ff */
[----:B------:R-:W-:Y:S02]  /*5c20*/  IMAD.MOV.U32 R10, RZ, RZ, R42 ;  /* 0x000000ffff0a7224 */ /* 0x000fe400078e002a */
[----:B------:R-:W-:-:S07]  /*5c30*/  IMAD.MOV.U32 R13, RZ, RZ, R0 ;  /* 0x000000ffff0d7224 */ /* 0x000fce00078e0000 */
.L_x_74:
[----:B-1----:R-:W1:Y:S01]  /*5c40*/  LDC.64 R8, c[0x0][0x380] ;  /* 0x0000e000ff087b82 */ /* 0x002e620000000a00 */
[----:B------:R-:W-:Y:S01]  /*5c50*/  VIADD R17, R10, 0xffffffff ;  /* 0xffffffff0a117836 */ /* 0x000fe20000000000 */
[----:B------:R-:W-:Y:S03]  /*5c60*/  BSSY B2, `(.L_x_71) ;  /* 0x0000008000027945 */ /* 0x000fe60003800000 */
[----:B------:R-:W-:-:S04]  /*5c70*/  IMAD R11, R17, 0x100, R3 ;  /* 0x00000100110b7824 */ /* 0x000fc800078e0203 */
[----:B-1----:R-:W-:-:S07]  /*5c80*/  IMAD.WIDE R8, R11, 0x4, R8 ;  /* 0x000000040b087825 */ /* 0x002fce00078e0208 */
.L_x_72:
[----:B------:R-:W-:Y:S05]  /*5c90*/  YIELD ;  /* 0x0000000000007946 */ /* 0x000fea0003800000 */
[----:B------:R1:W-:Y:S06]  /*5ca0*/  MEMBAR.SC.CTA ;  /* 0x0000000000007992 */ /* 0x0003ec0000000000 */
[----:B-1----:R-:W2:Y:S02]  /*5cb0*/  LDG.E.STRONG.SYS R11, desc[UR6][R8.64] ;  /* 0x00000006080b7981 */ /* 0x002ea4000c1f5900 */
[----:B--2---:R-:W-:-:S13]  /*5cc0*/  ISETP.NE.AND P0, PT, R11, RZ, PT ;  /* 0x000000ff0b00720c */ /* 0x004fda0003f05270 */
[----:B------:R-:W-:Y:S05]  /*5cd0*/  @!P0 BRA `(.L_x_72) ;  /* 0xfffffffc00ec8947 */ /* 0x000fea000383ffff */
[----:B------:R-:W-:Y:S05]  /*5ce0*/  BSYNC B2 ;  /* 0x0000000000027941 */ /* 0x000fea0003800000 */
.L_x_71:
[----:B------:R-:W-:Y:S01]  /*5cf0*/  BSSY.RECONVERGENT B2, `(.L_x_73) ;  /* 0x0000006000027945 */ /* 0x000fe20003800200 */
[C---:B------:R-:W-:Y:S02]  /*5d00*/  ISETP.GT.AND P0, PT, R11.reuse, -0x1, PT ;  /* 0xffffffff0b00780c */ /* 0x040fe40003f04270 */
[----:B------:R-:W-:Y:S01]  /*5d10*/  LOP3.LUT R8, R11, 0x3fffffff, RZ, 0xc0, !PT ;  /* 0x3fffffff0b087812 */ /* 0x000fe200078ec0ff */
[----:B------:R-:W-:Y:S05]  /*5d20*/  WARPSYNC.EXCLUSIVE R6 ;  /* 0x0000000006007348 */ /* 0x000fea0003a00000 */
[----:B------:R-:W-:-:S05]  /*5d30*/  IMAD.IADD R13, R8, 0x1, R13 ;  /* 0x00000001080d7824 */ /* 0x000fca00078e020d */
[----:B------:R-:W-:-:S07]  /*5d40*/  VOTE.ANY R6, PT, P0 ;  /* 0x0000000000067806 */ /* 0x000fce00000e0100 */
[----:B------:R-:W-:Y:S05]  /*5d50*/  BSYNC.RECONVERGENT B2 ;  /* 0x0000000000027941 */ /* 0x000fea0003800200 */
.L_x_73:
[----:B------:R-:W-:Y:S01]  /*5d60*/  ISETP.GT.U32.AND P1, PT, R10, 0x1, PT ;  /* 0x000000010a00780c */ /* 0x000fe20003f24070 */
[----:B------:R-:W-:-:S12]  /*5d70*/  IMAD.MOV.U32 R10, RZ, RZ, R17 ;  /* 0x000000ffff0a7224 */ /* 0x000fd800078e0011 */
[----:B------:R-:W-:Y:S05]  /*5d80*/  @P0 BRA P1, `(.L_x_74) ;  /* 0xfffffffc00ac0947 */ /* 0x000fea000083ffff */
[----:B------:R-:W-:Y:S05]  /*5d90*/  BSYNC B0 ;  /* 0x0000000000007941 */ /* 0x000fea0003800000 */
.L_x_70:
[----:B------:R2:W3:Y:S02]  /*5da0*/  LDS.64 R8, [R19+0x6600] ;  /* 0x0066000013087984 */ /* 0x0004e40000000a00 */
.L_x_69:
[----:B------:R-:W4:Y:S01]  /*5db0*/  LDC.64 R10, c[0x0][0x380] ;  /* 0x0000e000ff0a7b82 */ /* 0x000f220000000a00 */
[C---:B------:R-:W-:Y:S01]  /*5dc0*/  IMAD.IADD R17, R13.reuse, 0x1, -R0 ;  /* 0x000000010d117824 */ /* 0x040fe200078e0a00 */
[----:B------:R-:W-:Y:S01]  /*5dd0*/  LOP3.LUT R13, R13, 0x80000000, RZ, 0xfc, !PT ;  /* 0x800000000d0d7812 */ /* 0x000fe200078efcff */
[----:B------:R-:W-:-:S03]  /*5de0*/  IMAD R21, R42, 0x100, R3 ;  /* 0x000001002a157824 */ /* 0x000fc600078e0203 */
[----:B-1-3--:R-:W-:-:S04]  /*5df0*/  IADD3 R8, P0, PT, R17, R8, RZ ;  /* 0x0000000811087210 */ /* 0x00afc80007f1e0ff */
[----:B------:R-:W-:-:S05]  /*5e00*/  LEA.HI.X.SX32 R9, R17, R9, 0x1, P0 ;  /* 0x0000000911097211 */ /* 0x000fca00000f0eff */
[----:B------:R1:W-:Y:S01]  /*5e10*/  STS.64 [R19+0x6600], R8 ;  /* 0x0066000813007388 */ /* 0x0003e20000000a00 */
[----:B----4-:R-:W-:-:S05]  /*5e20*/  IMAD.WIDE R10, R21, 0x4, R10 ;  /* 0x00000004150a7825 */ /* 0x010fca00078e020a */
[----:B------:R1:W-:Y:S02]  /*5e30*/  STG.E.STRONG.SYS desc[UR6][R10.64], R13 ;  /* 0x0000000d0a007986 */ /* 0x0003e4000c115906 */
.L_x_68:
[----:B------:R-:W-:Y:S05]  /*5e40*/  BSYNC B1 ;  /* 0x0000000000017941 */ /* 0x000fea0003800000 */
.L_x_67:
[----:B------:R-:W3:Y:S01]  /*5e50*/  LDC R23, c[0x0][0x3c0] ;  /* 0x0000f000ff177b82 */ /* 0x000ee20000000800 */
[----:B--2---:R-:W-:-:S07]  /*5e60*/  VIADD R6, R54, 0x1980 ;  /* 0x0000198036067836 */ /* 0x004fce0000000000 */
[----:B-1----:R-:W1:Y:S01]  /*5e70*/  LDC.64 R10, c[0x0][0x390] ;  /* 0x0000e400ff0a7b82 */ /* 0x002e620000000a00 */
[----:B---3--:R-:W-:Y:S02]  /*5e80*/  ISETP.GE.AND P0, PT, R6, R23, PT ;  /* 0x000000170600720c */ /* 0x008fe40003f06270 */
[----:B-1----:R-:W-:-:S04]  /*5e90*/  ISETP.EQ.U32.AND P1, PT, R10, RZ, PT ;  /* 0x000000ff0a00720c */ /* 0x002fc80003f22070 */
[----:B------:R-:W-:-:S04]  /*5ea0*/  ISETP.EQ.OR.EX P0, PT, R11, RZ, !P0, P1 ;  /* 0x000000ff0b00720c */ /* 0x000fc80004702710 */
[----:B------:R-:W-:-:S13]  /*5eb0*/  ISETP.GT.U32.OR P0, PT, R3, 0xff, P0 ;  /* 0x000000ff0300780c */ /* 0x000fda0000704470 */
[----:B------:R-:W-:Y:S05]  /*5ec0*/  @P0 BRA `(.L_x_75) ;  /* 0x0000000000200947 */ /* 0x000fea0003800000 */
[----:B------:R-:W1:Y:S01]  /*5ed0*/  LDS.64 R8, [R19+0x6600] ;  /* 0x0066000013087984 */ /* 0x000e620000000a00 */
[C---:B------:R-:W-:Y:S02]  /*5ee0*/  LEA R10, P2, R3.reuse, R10, 0x3 ;  /* 0x0000000a030a7211 */ /* 0x040fe400078418ff */
[--C-:B------:R-:W-:Y:S02]  /*5ef0*/  SHF.R.S32.HI R13, RZ, 0x1f, R0.reuse ;  /* 0x0000001fff0d7819 */ /* 0x100fe40000011400 */
[----:B------:R-:W-:Y:S02]  /*5f00*/  LEA.HI.X R11, R3, R11, RZ, 0x3, P2 ;  /* 0x0000000b030b7211 */ /* 0x000fe400010f1cff */
[----:B-1----:R-:W-:Y:S02]  /*5f10*/  IADD3 R8, P0, P1, R8, R15, R0 ;  /* 0x0000000f08087210 */ /* 0x002fe4000791e000 */
[----:B------:R-:W-:-:S04]  /*5f20*/  SHF.R.S32.HI R15, RZ, 0x1f, R15 ;  /* 0x0000001fff0f7819 */ /* 0x000fc8000001140f */
[----:B------:R-:W-:-:S05]  /*5f30*/  IADD3.X R9, PT, PT, R9, R15, R13, P0, P1 ;  /* 0x0000000f09097210 */ /* 0x000fca00007e240d */
[----:B------:R1:W-:Y:S02]  /*5f40*/  STG.E.64 desc[UR6][R10.64], R8 ;  /* 0x000000080a007986 */ /* 0x0003e4000c101b06 */
.L_x_75:
[----:B------:R-:W-:Y:S01]  /*5f50*/  ISETP.GT.AND P0, PT, R6, R23, PT ;  /* 0x000000170600720c */ /* 0x000fe20003f04270 */
[----:B------:R-:W-:Y:S05]  /*5f60*/  WARPSYNC.ALL ;  /* 0x0000000000007948 */ /* 0x000fea0003800000 */
[----:B------:R-:W-:Y:S01]  /*5f70*/  BAR.SYNC.DEFER_BLOCKING 0x0 ;  /* 0x0000000000007b1d */ /* 0x000fe20000010000 */
[----:B------:R-:W-:-:S06]  /*5f80*/  IMAD R22, R3, 0x4, R7 ;  /* 0x0000000403167824 */ /* 0x000fcc00078e0207 */
[----:B------:R-:W-:Y:S05]  /*5f90*/  @P0 BRA `(.L_x_76) ;  /* 0x0000000c003c0947 */ /* 0x000fea0003800000 */
[----:B------:R-:W2:Y:S01]  /*5fa0*/  LDS R0, [R22] ;  /* 0x0000000016007984 */ /* 0x000ea20000000800 */
[----:B------:R-:W2:Y:S01]  /*5fb0*/  LDCU UR5, c[0x0][0x3c4] ;  /* 0x00007880ff0577ac */ /* 0x000ea20008000800 */
[----:B------:R-:W3:Y:S01]  /*5fc0*/  LDCU.64 UR8, c[0x0][0x3a0] ;  /* 0x00007400ff0877ac */ /* 0x000ee20008000a00 */
[----:B--2---:R-:W-:Y:S02]  /*5fd0*/  SHF.R.U32.HI R6, RZ, UR5, R0 ;  /* 0x00000005ff067c19 */ /* 0x004fe40008011600 */
[----:B------:R-:W-:Y:S02]  /*5fe0*/  LOP3.LUT R15, R0, 0x80000000, RZ, 0x3c, !PT ;  /* 0x80000000000f7812 */ /* 0x000fe400078e3cff */
[----:B------:R-:W-:-:S05]  /*5ff0*/  LOP3.LUT R6, R6, UR4, RZ, 0x30, !PT ;  /* 0x0000000406067c12 */ /* 0x000fca000f8e30ff */
[----:B-1----:R-:W-:-:S06]  /*6000*/  IMAD R8, R6, 0x8, R7 ;  /* 0x0000000806087824 */ /* 0x002fcc00078e0207 */
[----:B------:R-:W1:Y:S02]  /*6010*/  LDS.64 R8, [R8+0x6600] ;  /* 0x0066000008087984 */ /* 0x000e640000000a00 */
[----:B-1----:R-:W-:-:S05]  /*6020*/  IADD3 R6, P1, PT, R8, R3, RZ ;  /* 0x0000000308067210 */ /* 0x002fca0007f3e0ff */
[----:B------:R-:W-:Y:S01]  /*6030*/  IMAD.X R9, RZ, RZ, R9, P1 ;  /* 0x000000ffff097224 */ /* 0x000fe200008e0609 */
[----:B---3--:R-:W-:-:S04]  /*6040*/  LEA R10, P1, R6, UR8, 0x2 ;  /* 0x00000008060a7c11 */ /* 0x008fc8000f8210ff */
[----:B------:R-:W-:-:S05]  /*6050*/  LEA.HI.X R11, R6, UR9, R9, 0x2, P1 ;  /* 0x00000009060b7c11 */ /* 0x000fca00088f1409 */
[----:B------:R-:W-:Y:S01]  /*6060*/  STG.E desc[UR6][R10.64], R15 ;  /* 0x0000000f0a007986 */ /* 0x000fe2000c101906 */
[----:B------:R-:W-:-:S03]  /*6070*/  NOP ;  /* 0x0000000000007918 */ /* 0x000fc60000000000 */
[----:B------:R-:W1:Y:S02]  /*6080*/  LDS R0, [R22+0x600] ;  /* 0x0006000016007984 */ /* 0x000e640000000800 */
[----:B-1----:R-:W-:Y:S02]  /*6090*/  SHF.R.U32.HI R6, RZ, UR5, R0 ;  /* 0x00000005ff067c19 */ /* 0x002fe40008011600 */
[----:B------:R-:W-:Y:S02]  /*60a0*/  LOP3.LUT R15, R0, 0x80000000, RZ, 0x3c, !PT ;  /* 0x80000000000f7812 */ /* 0x000fe400078e3cff */
[----:B------:R-:W-:-:S05]  /*60b0*/  LOP3.LUT R6, R6, UR4, RZ, 0x30, !PT ;  /* 0x0000000406067c12 */ /* 0x000fca000f8e30ff */
[----:B------:R-:W-:-:S06]  /*60c0*/  IMAD R8, R6, 0x8, R7 ;  /* 0x0000000806087824 */ /* 0x000fcc00078e0207 */
[----:B------:R-:W1:Y:S02]  /*60d0*/  LDS.64 R8, [R8+0x6600] ;  /* 0x0066000008087984 */ /* 0x000e640000000a00 */
[----:B-1----:R-:W-:-:S05]  /*60e0*/  IADD3 R6, P1, PT, R8, R3, RZ ;  /* 0x0000000308067210 */ /* 0x002fca0007f3e0ff */
[----:B------:R-:W-:Y:S01]  /*60f0*/  IMAD.X R9, RZ, RZ, R9, P1 ;  /* 0x000000ffff097224 */ /* 0x000fe200008e0609 */
[----:B------:R-:W-:-:S04]  /*6100*/  LEA R12, P1, R6, UR8, 0x2 ;  /* 0x00000008060c7c11 */ /* 0x000fc8000f8210ff */
        /* <DEDUP_REMOVED lines=163> */
[----:B------:R-:W-:-:S05]  /*6b40*/  IMAD R12, R6, 0x8, R7 ;  /* 0x00000008060c7824 */ /* 0x000fca00078e0207 */
        /* <DEDUP_REMOVED lines=17> */
[----:B------:R1:W-:Y:S01]  /*6c60*/  STG.E desc[UR6][R6.64+0x6000], R9 ;  /* 0x0060000906007986 */ /* 0x0003e2000c101906 */
[----:B------:R-:W-:Y:S01]  /*6c70*/  NOP ;  /* 0x0000000000007918 */ /* 0x000fe20000000000 */
[----:B------:R-:W-:Y:S05]  /*6c80*/  BRA `(.L_x_77) ;  /* 0x00000014000c7947 */ /* 0x000fea0003800000 */
.L_x_76:
[----:B-1----:R-:W-:Y:S01]  /*6c90*/  IMAD R9, R42, -0x1980, R23 ;  /* 0xffffe6802a097824 */ /* 0x002fe200078e0217 */
[----:B------:R-:W-:Y:S01]  /*6ca0*/  BSSY.RECONVERGENT B0, `(.L_x_78) ;  /* 0x000001b000007945 */ /* 0x000fe20003800200 */
[C---:B------:R-:W-:Y:S02]  /*6cb0*/  VIADD R0, R3.reuse, 0x180 ;  /* 0x0000018003007836 */ /* 0x040fe40000000000 */
[C---:B------:R-:W-:Y:S01]  /*6cc0*/  VIADD R6, R3.reuse, 0x300 ;  /* 0x0000030003067836 */ /* 0x040fe20000000000 */
[CC--:B------:R-:W-:Y:S01]  /*6cd0*/  ISETP.GE.AND P1, PT, R3.reuse, R9.reuse, PT ;  /* 0x000000090300720c */ /* 0x0c0fe20003f26270 */
[C---:B------:R-:W-:Y:S01]  /*6ce0*/  VIADD R8, R3.reuse, 0x480 ;  /* 0x0000048003087836 */ /* 0x040fe20000000000 */
[-C--:B------:R-:W-:Y:S01]  /*6cf0*/  ISETP.GE.AND P2, PT, R0, R9.reuse, PT ;  /* 0x000000090000720c */ /* 0x080fe20003f46270 */
[C---:B------:R-:W-:Y:S01]  /*6d00*/  VIADD R0, R3.reuse, 0x600 ;  /* 0x0000060003007836 */ /* 0x040fe20000000000 */
[-C--:B------:R-:W-:Y:S01]  /*6d10*/  ISETP.GE.AND P3, PT, R6, R9.reuse, PT ;  /* 0x000000090600720c */ /* 0x080fe20003f66270 */
[C---:B------:R-:W-:Y:S01]  /*6d20*/  VIADD R6, R3.reuse, 0x780 ;  /* 0x0000078003067836 */ /* 0x040fe20000000000 */
[-C--:B------:R-:W-:Y:S01]  /*6d30*/  ISETP.GE.AND P4, PT, R8, R9.reuse, PT ;  /* 0x000000090800720c */ /* 0x080fe20003f86270 */
[----:B------:R-:W-:Y:S01]  /*6d40*/  VIADD R8, R3, 0x900 ;  /* 0x0000090003087836 */ /* 0x000fe20000000000 */
[----:B------:R-:W-:-:S02]  /*6d50*/  ISETP.GE.AND P5, PT, R0, R9, PT ;  /* 0x000000090000720c */ /* 0x000fc40003fa6270 */
[----:B------:R-:W-:-:S03]  /*6d60*/  ISETP.GE.AND P6, PT, R6, R9, PT ;  /* 0x000000090600720c */ /* 0x000fc60003fc6270 */
[----:B------:R-:W-:Y:S10]  /*6d70*/  @P1 BRA `(.L_x_79) ;  /* 0x0000000000341947 */ /* 0x000ff40003800000 */
[----:B------:R-:W1:Y:S01]  /*6d80*/  LDS R0, [R22] ;  /* 0x0000000016007984 */ /* 0x000e620000000800 */
[----:B------:R-:W1:Y:S01]  /*6d90*/  LDCU UR5, c[0x0][0x3c4] ;  /* 0x00007880ff0577ac */ /* 0x000e620008000800 */
[----:B------:R-:W2:Y:S01]  /*6da0*/  LDCU.64 UR8, c[0x0][0x3a0] ;  /* 0x00007400ff0877ac */ /* 0x000ea20008000a00 */
[----:B-1----:R-:W-:Y:S02]  /*6db0*/  SHF.R.U32.HI R6, RZ, UR5, R0 ;  /* 0x00000005ff067c19 */ /* 0x002fe40008011600 */
[----:B------:R-:W-:Y:S02]  /*6dc0*/  LOP3.LUT R13, R0, 0x80000000, RZ, 0x3c, !PT ;  /* 0x80000000000d7812 */ /* 0x000fe400078e3cff */
[----:B------:R-:W-:-:S05]  /*6dd0*/  LOP3.LUT R6, R6, UR4, RZ, 0x30, !PT ;  /* 0x0000000406067c12 */ /* 0x000fca000f8e30ff */
[----:B------:R-:W-:-:S05]  /*6de0*/  IMAD R6, R6, 0x8, R7 ;  /* 0x0000000806067824 */ /* 0x000fca00078e0207 */
[----:B------:R-:W1:Y:S02]  /*6df0*/  LDS.64 R10, [R6+0x6600] ;  /* 0x00660000060a7984 */ /* 0x000e640000000a00 */
[----:B-1----:R-:W-:-:S05]  /*6e00*/  IADD3 R12, P1, PT, R10, R3, RZ ;  /* 0x000000030a0c7210 */ /* 0x002fca0007f3e0ff */
[----:B------:R-:W-:Y:S01]  /*6e10*/  IMAD.X R11, RZ, RZ, R11, P1 ;  /* 0x000000ffff0b7224 */ /* 0x000fe200008e060b */
[----:B--2---:R-:W-:-:S04]  /*6e20*/  LEA R10, P1, R12, UR8, 0x2 ;  /* 0x000000080c0a7c11 */ /* 0x004fc8000f8210ff */
[----:B------:R-:W-:-:S05]  /*6e30*/  LEA.HI.X R11, R12, UR9, R11, 0x2, P1 ;  /* 0x000000090c0b7c11 */ /* 0x000fca00088f140b */
[----:B------:R1:W-:Y:S04]  /*6e40*/  STG.E desc[UR6][R10.64], R13 ;  /* 0x0000000d0a007986 */ /* 0x0003e8000c101906 */
.L_x_79:
[----:B------:R-:W-:Y:S05]  /*6e50*/  BSYNC.RECONVERGENT B0 ;  /* 0x0000000000007941 */ /* 0x000fea0003800200 */
.L_x_78:
[----:B------:R-:W-:Y:S01]  /*6e60*/  NOP ;  /* 0x0000000000007918 */ /* 0x000fe20000000000 */
[----:B------:R-:W-:Y:S01]  /*6e70*/  BSSY.RECONVERGENT B0, `(.L_x_80) ;  /* 0x0000011000007945 */ /* 0x000fe20003800200 */
[----:B------:R-:W-:Y:S01]  /*6e80*/  ISETP.GE.AND P1, PT, R8, R9, PT ;  /* 0x000000090800720c */ /* 0x000fe20003f26270 */
[----:B------:R-:W-:Y:S02]  /*6e90*/  VIADD R8, R3, 0xa80 ;  /* 0x00000a8003087836 */ /* 0x000fe40000000000 */
[----:B------:R-:W-:Y:S10]  /*6ea0*/  @P2 BRA `(.L_x_81) ;  /* 0x0000000000342947 */ /* 0x000ff40003800000 */
[----:B------:R-:W2:Y:S01]  /*6eb0*/  LDS R0, [R22+0x600] ;  /* 0x0006000016007984 */ /* 0x000ea20000000800 */
[----:B------:R-:W2:Y:S01]  /*6ec0*/  LDCU UR5, c[0x0][0x3c4] ;  /* 0x00007880ff0577ac */ /* 0x000ea20008000800 */
[----:B------:R-:W3:Y:S01]  /*6ed0*/  LDCU.64 UR8, c[0x0][0x3a0] ;  /* 0x00007400ff0877ac */ /* 0x000ee20008000a00 */
[----:B--2---:R-:W-:Y:S02]  /*6ee0*/  SHF.R.U32.HI R6, RZ, UR5, R0 ;  /* 0x00000005ff067c19 */ /* 0x004fe40008011600 */
[----:B-1----:R-:W-:Y:S02]  /*6ef0*/  LOP3.LUT R13, R0, 0x80000000, RZ, 0x3c, !PT ;  /* 0x80000000000d7812 */ /* 0x002fe400078e3cff */
[----:B------:R-:W-:-:S05]  /*6f00*/  LOP3.LUT R6, R6, UR4, RZ, 0x30, !PT ;  /* 0x0000000406067c12 */ /* 0x000fca000f8e30ff */
[----:B------:R-:W-:-:S05]  /*6f10*/  IMAD R6, R6, 0x8, R7 ;  /* 0x0000000806067824 */ /* 0x000fca00078e0207 */
[----:B------:R-:W1:Y:S02]  /*6f20*/  LDS.64 R10, [R6+0x6600] ;  /* 0x00660000060a7984 */ /* 0x000e640000000a00 */
[----:B-1----:R-:W-:-:S05]  /*6f30*/  IADD3 R12, P2, PT, R10, R3, RZ ;  /* 0x000000030a0c7210 */ /* 0x002fca0007f5e0ff */
[----:B------:R-:W-:Y:S01]  /*6f40*/  IMAD.X R11, RZ, RZ, R11, P2 ;  /* 0x000000ffff0b7224 */ /* 0x000fe200010e060b */
[----:B---3--:R-:W-:-:S04]  /*6f50*/  LEA R10, P2, R12, UR8, 0x2 ;  /* 0x000000080c0a7c11 */ /* 0x008fc8000f8410ff */
[----:B------:R-:W-:-:S05]  /*6f60*/  LEA.HI.X R11, R12, UR9, R11, 0x2, P2 ;  /* 0x000000090c0b7c11 */ /* 0x000fca00090f140b */
[----:B------:R2:W-:Y:S04]  /*6f70*/  STG.E desc[UR6][R10.64+0x600], R13 ;  /* 0x0006000d0a007986 */ /* 0x0005e8000c101906 */
.L_x_81:
[----:B------:R-:W-:Y:S05]  /*6f80*/  BSYNC.RECONVERGENT B0 ;  /* 0x0000000000007941 */ /* 0x000fea0003800200 */
.L_x_80:
[----:B------:R-:W-:Y:S01]  /*6f90*/  NOP ;  /* 0x0000000000007918 */ /* 0x000fe20000000000 */
[----:B------:R-:W-:Y:S01]  /*6fa0*/  BSSY.RECONVERGENT B0, `(.L_x_82) ;  /* 0x0000011000007945 */ /* 0x000fe20003800200 */
[----:B------:R-:W-:Y:S02]  /*6fb0*/  ISETP.GE.AND P2, PT, R8, R9, PT ;  /* 0x000000090800720c */ /* 0x000fe40003f46270 */
[----:B------:R-:W-:Y:S01]  /*6fc0*/  LOP3.LUT R8, R3, 0xc00, RZ, 0xfc, !PT ;  /* 0x00000c0003087812 */ /* 0x000fe200078efcff */
[----:B------:R-:W-:Y:S10]  /*6fd0*/  @P3 BRA `(.L_x_83) ;  /* 0x0000000000343947 */ /* 0x000ff40003800000 */
[----:B------:R-:W3:Y:S01]  /*6fe0*/  LDS R0, [R22+0xc00] ;  /* 0x000c000016007984 */ /* 0x000ee20000000800 */
[----:B------:R-:W3:Y:S01]  /*6ff0*/  LDCU UR5, c[0x0][0x3c4] ;  /* 0x00007880ff0577ac */ /* 0x000ee20008000800 */
[----:B------:R-:W4:Y:S01]  /*7000*/  LDCU.64 UR8, c[0x0][0x3a0] ;  /* 0x00007400ff0877ac */ /* 0x000f220008000a00 */
[----:B---3--:R-:W-:Y:S02]  /*7010*/  SHF.R.U32.HI R6, RZ, UR5, R0 ;  /* 0x00000005ff067c19 */ /* 0x008fe40008011600 */
[----:B-12---:R-:W-:Y:S02]  /*7020*/  LOP3.LUT R13, R0, 0x80000000, RZ, 0x3c, !PT ;  /* 0x80000000000d7812 */ /* 0x006fe400078e3cff */
[----:B------:R-:W-:-:S05]  /*7030*/  LOP3.LUT R6, R6, UR4, RZ, 0x30, !PT ;  /* 0x0000000406067c12 */ /* 0x000fca000f8e30ff */
[----:B------:R-:W-:-:S05]  /*7040*/  IMAD R6, R6, 0x8, R7 ;  /* 0x0000000806067824 */ /* 0x000fca00078e0207 */
[----:B------:R-:W1:Y:S02]  /*7050*/  LDS.64 R10, [R6+0x6600] ;  /* 0x00660000060a7984 */ /* 0x000e640000000a00 */
[----:B-1----:R-:W-:-:S05]  /*7060*/  IADD3 R12, P3, PT, R10, R3, RZ ;  /* 0x000000030a0c7210 */ /* 0x002fca0007f7e0ff */
[----:B------:R-:W-:Y:S01]  /*7070*/  IMAD.X R11, RZ, RZ, R11, P3 ;  /* 0x000000ffff0b7224 */ /* 0x000fe200018e060b */
[----:B----4-:R-:W-:-:S04]  /*7080*/  LEA R10, P3, R12, UR8, 0x2 ;  /* 0x000000080c0a7c11 */ /* 0x010fc8000f8610ff */
[----:B------:R-:W-:-:S05]  /*7090*/  LEA.HI.X R11, R12, UR9, R11, 0x2, P3 ;  /* 0x000000090c0b7c11 */ /* 0x000fca00098f140b */
[----:B------:R3:W-:Y:S04]  /*70a0*/  STG.E desc[UR6][R10.64+0xc00], R13 ;  /* 0x000c000d0a007986 */ /* 0x0007e8000c101906 */
.L_x_83:
[----:B------:R-:W-:Y:S05]  /*70b0*/  BSYNC.RECONVERGENT B0 ;  /* 0x0000000000007941 */ /* 0x000fea0003800200 */
.L_x_82:
[----:B------:R-:W-:Y:S01]  /*70c0*/  NOP ;  /* 0x0000000000007918 */ /* 0x000fe20000000000 */
[----:B------:R-:W-:Y:S01]  /*70d0*/  BSSY.RECONVERGENT B0, `(.L_x_84) ;  /* 0x0000011000007945 */ /* 0x000fe20003800200 */
[----:B------:R-:W-:Y:S01]  /*70e0*/  ISETP.GE.AND P3, PT, R8, R9, PT ;  /* 0x000000090800720c */ /* 0x000fe20003f66270 */
[----:B------:R-:W-:Y:S02]  /*70f0*/  VIADD R8, R3, 0xd80 ;  /* 0x00000d8003087836 */ /* 0x000fe40000000000 */
[----:B------:R-:W-:Y:S10]  /*7100*/  @P4 BRA `(.L_x_85) ;  /* 0x0000000000344947 */ /* 0x000ff40003800000 */
[----:B------:R-:W4:Y:S01]  /*7110*/  LDS R0, [R22+0x1200] ;  /* 0x0012000016007984 */ /* 0x000f220000000800 */
[----:B------:R-:W4:Y:S01]  /*7120*/  LDCU UR5, c[0x0][0x3c4] ;  /* 0x00007880ff0577ac */ /* 0x000f220008000800 */
[----:B------:R-:W5:Y:S01]  /*7130*/  LDCU.64 UR8, c[0x0][0x3a0] ;  /* 0x00007400ff0877ac */ /* 0x000f620008000a00 */
[----:B----4-:R-:W-:Y:S02]  /*7140*/  SHF.R.U32.HI R6, RZ, UR5, R0 ;  /* 0x00000005ff067c19 */ /* 0x010fe40008011600 */
[----:B-123--:R-:W-:Y:S02]  /*7150*/  LOP3.LUT R13, R0, 0x80000000, RZ, 0x3c, !PT ;  /* 0x80000000000d7812 */ /* 0x00efe400078e3cff */
[----:B------:R-:W-:-:S05]  /*7160*/  LOP3.LUT R6, R6, UR4, RZ, 0x30, !PT ;  /* 0x0000000406067c12 */ /* 0x000fca000f8e30ff */
[----:B------:R-:W-:-:S05]  /*7170*/  IMAD R6, R6, 0x8, R7 ;  /* 0x0000000806067824 */ /* 0x000fca00078e0207 */
[----:B------:R-:W1:Y:S02]  /*7180*/  LDS.64 R10, [R6+0x6600] ;  /* 0x00660000060a7984 */ /* 0x000e640000000a00 */
[----:B-1----:R-:W-:-:S05]  /*7190*/  IADD3 R12, P4, PT, R10, R3, RZ ;  /* 0x000000030a0c7210 */ /* 0x002fca0007f9e0ff */
[----:B------:R-:W-:Y:S01]  /*71a0*/  IMAD.X R11, RZ, RZ, R11, P4 ;  /* 0x000000ffff0b7224 */ /* 0x000fe200020e060b */
[----:B-----5:R-:W-:-:S04]  /*71b0*/  LEA R10, P4, R12, UR8, 0x2 ;  /* 0x000000080c0a7c11 */ /* 0x020fc8000f8810ff */
[----:B------:R-:W-:-:S05]  /*71c0*/  LEA.HI.X R11, R12, UR9, R11, 0x2, P4 ;  /* 0x000000090c0b7c11 */ /* 0x000fca000a0f140b */
[----:B------:R4:W-:Y:S04]  /*71d0*/  STG.E desc[UR6][R10.64+0x1200], R13 ;  /* 0x0012000d0a007986 */ /* 0x0009e8000c101906 */
.L_x_85:
[----:B------:R-:W-:Y:S05]  /*71e0*/  BSYNC.RECONVERGENT B0 ;  /* 0x0000000000007941 */ /* 0x000fea0003800200 */
.L_x_84:
[----:B------:R-:W-:Y:S01]  /*71f0*/  NOP ;  /* 0x0000000000007918 */ /* 0x000fe20000000000 */
[----:B------:R-:W-:Y:S01]  /*7200*/  BSSY.RECONVERGENT B0, `(.L_x_86) ;  /* 0x0000011000007945 */ /* 0x000fe20003800200 */
[----:B------:R-:W-:Y:S01]  /*7210*/  ISETP.GE.AND P4, PT, R8, R9, PT ;  /* 0x000000090800720c */ /* 0x000fe20003f86270 */
[----:B------:R-:W-:Y:S02]  /*7220*/  VIADD R8, R3, 0xf00 ;  /* 0x00000f0003087836 */ /* 0x000fe40000000000 */
[----:B------:R-:W-:Y:S10]  /*7230*/  @P5 BRA `(.L_x_87) ;  /* 0x0000000000345947 */ /* 0x000ff40003800000 */
[----:B------:R-:W5:Y:S01]  /*7240*/  LDS R0, [R22+0x1800] ;  /* 0x0018000016007984 */ /* 0x000f620000000800 */
[----:B------:R-:W5:Y:S01]  /*7250*/  LDCU UR5, c[0x0][0x3c4] ;  /* 0x00007880ff0577ac */ /* 0x000f620008000800 */
[----:B------:R-:W0:Y:S01]  /*7260*/  LDCU.64 UR8, c[0x0][0x3a0] ;  /* 0x00007400ff0877ac */ /* 0x000e220008000a00 */
[----:B-----5:R-:W-:Y:S02]  /*7270*/  SHF.R.U32.HI R6, RZ, UR5, R0 ;  /* 0x00000005ff067c19 */ /* 0x020fe40008011600 */
[----:B-1234-:R-:W-:Y:S02]  /*7280*/  LOP3.LUT R13, R0, 0x80000000, RZ, 0x3c, !PT ;  /* 0x80000000000d7812 */ /* 0x01efe400078e3cff */
[----:B------:R-:W-:-:S05]  /*7290*/  LOP3.LUT R6, R6, UR4, RZ, 0x30, !PT ;  /* 0x0000000406067c12 */ /* 0x000fca000f8e30ff */
[----:B------:R-:W-:-:S05]  /*72a0*/  IMAD R6, R6, 0x8, R7 ;  /* 0x0000000806067824 */ /* 0x000fca00078e0207 */
[----:B------:R-:W1:Y:S02]  /*72b0*/  LDS.64 R10, [R6+0x6600] ;  /* 0x00660000060a7984 */ /* 0x000e640000000a00 */
[----:B-1----:R-:W-:-:S05]  /*72c0*/  IADD3 R12, P5, PT, R10, R3, RZ ;  /* 0x000000030a0c7210 */ /* 0x002fca0007fbe0ff */
[----:B------:R-:W-:Y:S01]  /*72d0*/  IMAD.X R11, RZ, RZ, R11, P5 ;  /* 0x000000ffff0b7224 */ /* 0x000fe200028e060b */
[----:B0-----:R-:W-:-:S04]  /*72e0*/  LEA R10, P5, R12, UR8, 0x2 ;  /* 0x000000080c0a7c11 */ /* 0x001fc8000f8a10ff */
[----:B------:R-:W-:-:S05]  /*72f0*/  LEA.HI.X R11, R12, UR9, R11, 0x2, P5 ;  /* 0x000000090c0b7c11 */ /* 0x000fca000a8f140b */
[----:B------:R0:W-:Y:S04]  /*7300*/  STG.E desc[UR6][R10.64+0x1800], R13 ;  /* 0x0018000d0a007986 */ /* 0x0001e8000c101906 */
.L_x_87:
[----:B------:R-:W-:Y:S05]  /*7310*/  BSYNC.RECONVERGENT B0 ;  /* 0x0000000000007941 */ /* 0x000fea0003800200 */
.L_x_86:
        /* <DEDUP_REMOVED lines=9> */
[----:B01234-:R-:W-:Y:S02]  /*73b0*/  LOP3.LUT R13, R0, 0x80000000, RZ, 0x3c, !PT ;  /* 0x80000000000d7812 */ /* 0x01ffe400078e3cff */
[----:B------:R-:W-:-:S05]  /*73c0*/  LOP3.LUT R6, R6, UR4, RZ, 0x30, !PT ;  /* 0x0000000406067c12 */ /* 0x000fca000f8e30ff */
[----:B------:R-:W-:-:S05]  /*73d0*/  IMAD R6, R6, 0x8, R7 ;  /* 0x0000000806067824 */ /* 0x000fca00078e0207 */
[----:B------:R-:W0:Y:S02]  /*73e0*/  LDS.64 R10, [R6+0x6600] ;  /* 0x00660000060a7984 */ /* 0x000e240000000a00 */
[----:B0-----:R-:W-:-:S05]  /*73f0*/  IADD3 R12, P6, PT, R10, R3, RZ ;  /* 0x000000030a0c7210 */ /* 0x001fca0007fde0ff */
[----:B------:R-:W-:Y:S01]  /*7400*/  IMAD.X R11, RZ, RZ, R11, P6 ;  /* 0x000000ffff0b7224 */ /* 0x000fe200030e060b */
[----:B------:R-:W-:-:S04]  /*7410*/  LEA R10, P6, R12, UR8, 0x2 ;  /* 0x000000080c0a7c11 */ /* 0x000fc8000f8c10ff */
[----:B------:R-:W-:-:S05]  /*7420*/  LEA.HI.X R11, R12, UR9, R11, 0x2, P6 ;  /* 0x000000090c0b7c11 */ /* 0x000fca000b0f140b */
[----:B------:R0:W-:Y:S04]  /*7430*/  STG.E desc[UR6][R10.64+0x1e00], R13 ;  /* 0x001e000d0a007986 */ /* 0x0001e8000c101906 */
.L_x_89:
[----:B------:R-:W-:Y:S05]  /*7440*/  BSYNC.RECONVERGENT B0 ;  /* 0x0000000000007941 */ /* 0x000fea0003800200 */
.L_x_88:
        /* <DEDUP_REMOVED lines=18> */
.L_x_91:
[----:B------:R-:W-:Y:S05]  /*7570*/  BSYNC.RECONVERGENT B0 ;  /* 0x0000000000007941 */ /* 0x000fea0003800200 */
.L_x_90:
        /* <DEDUP_REMOVED lines=18> */
.L_x_93:
[----:B------:R-:W-:Y:S05]  /*76a0*/  BSYNC.RECONVERGENT B0 ;  /* 0x0000000000007941 */ /* 0x000fea0003800200 */
.L_x_92:
        /* <DEDUP_REMOVED lines=18> */
.L_x_95:
[----:B------:R-:W-:Y:S05]  /*77d0*/  BSYNC.RECONVERGENT B0 ;  /* 0x0000000000007941 */ /* 0x000fea0003800200 */
.L_x_94:
        /* <DEDUP_REMOVED lines=18> */
.L_x_97:
[----:B------:R-:W-:Y:S05]  /*7900*/  BSYNC.RECONVERGENT B0 ;  /* 0x0000000000007941 */ /* 0x000fea0003800200 */
.L_x_96:
[----:B------:R-:W-:Y:S01]  /*7910*/  NOP ;  /* 0x0000000000007918 */ /* 0x000fe20000000000 */
[----:B------:R-:W-:Y:S01]  /*7920*/  BSSY.RECONVERGENT B0, `(.L_x_98) ;  /* 0x0000011000007945 */ /* 0x000fe20003800200 */
[----:B------:R-:W-:Y:S02]  /*7930*/  ISETP.GE.AND P4, PT, R8, R9, PT ;  /* 0x000000090800720c */ /* 0x000fe40003f86270 */
[----:B------:R-:W-:Y:S01]  /*7940*/  LOP3.LUT R8, R3, 0x1800, RZ, 0xfc, !PT ;  /* 0x0000180003087812 */ /* 0x000fe200078efcff */
        /* <DEDUP_REMOVED lines=14> */
.L_x_99:
[----:B------:R-:W-:Y:S05]  /*7a30*/  BSYNC.RECONVERGENT B0 ;  /* 0x0000000000007941 */ /* 0x000fea0003800200 */
.L_x_98:
[----:B------:R-:W-:Y:S01]  /*7a40*/  NOP ;  /* 0x0000000000007918 */ /* 0x000fe20000000000 */
[----:B------:R-:W-:Y:S01]  /*7a50*/  BSSY.RECONVERGENT B0, `(.L_x_100) ;  /* 0x0000010000007945 */ /* 0x000fe20003800200 */
[----:B------:R-:W-:-:S03]  /*7a60*/  ISETP.GE.AND P5, PT, R8, R9, PT ;  /* 0x000000090800720c */ /* 0x000fc60003fa6270 */
        /* <DEDUP_REMOVED lines=14> */
.L_x_101:
[----:B------:R-:W-:Y:S05]  /*7b50*/  BSYNC.RECONVERGENT B0 ;  /* 0x0000000000007941 */ /* 0x000fea0003800200 */
.L_x_100:
[----:B------:R-:W-:Y:S01]  /*7b60*/  NOP ;  /* 0x0000000000007918 */ /* 0x000fe20000000000 */
[----:B------:R-:W-:Y:S04]  /*7b70*/  BSSY.RECONVERGENT B0, `(.L_x_102) ;  /* 0x000000f000007945 */ /* 0x000fe80003800200 */
[----:B------:R-:W-:Y:S05]  /*7b80*/  @P1 BRA `(.L_x_103) ;  /* 0x0000000000341947 */ /* 0x000fea0003800000 */
        /* <DEDUP_REMOVED lines=13> */
.L_x_103:
[----:B------:R-:W-:Y:S05]  /*7c60*/  BSYNC.RECONVERGENT B0 ;  /* 0x0000000000007941 */ /* 0x000fea0003800200 */
.L_x_102:
        /* <DEDUP_REMOVED lines=16> */
.L_x_105:
[----:B------:R-:W-:Y:S05]  /*7d70*/  BSYNC.RECONVERGENT B0 ;  /* 0x0000000000007941 */ /* 0x000fea0003800200 */
.L_x_104:
        /* <DEDUP_REMOVED lines=16> */
.L_x_107:
[----:B------:R-:W-:Y:S05]  /*7e80*/  BSYNC.RECONVERGENT B0 ;  /* 0x0000000000007941 */ /* 0x000fea0003800200 */
.L_x_106:
        /* <DEDUP_REMOVED lines=16> */
.L_x_109:
[----:B------:R-:W-:Y:S05]  /*7f90*/  BSYNC.RECONVERGENT B0 ;  /* 0x0000000000007941 */ /* 0x000fea0003800200 */
.L_x_108:
[----:B------:R-:W-:Y:S01]  /*7fa0*/  NOP ;  /* 0x0000000000007918 */ /* 0x000fe20000000000 */
[----:B------:R-:W-:Y:S04]  /*7fb0*/  BSSY.RECONVERGENT B0, `(.L_x_110) ;  /* 0x000000f000007945 */ /* 0x000fe80003800200 */
[----:B------:R-:W-:Y:S05]  /*7fc0*/  @P5 BRA `(.L_x_111) ;  /* 0x0000000000345947 */ /* 0x000fea0003800000 */
[----:B------:R-:W5:Y:S01]  /*7fd0*/  LDS R0, [R22+0x6000] ;  /* 0x0060000016007984 */ /* 0x000f620000000800 */
[----:B------:R-:W5:Y:S01]  /*7fe0*/  LDCU UR5, c[0x0][0x3c4] ;  /* 0x00007880ff0577ac */ /* 0x000f620008000800 */
[----:B------:R-:W1:Y:S01]  /*7ff0*/  LDCU.64 UR8, c[0x0][0x3a0] ;  /* 0x00007400ff0877ac */ /* 0x000e620008000a00 */
[----:B-----5:R-:W-:-:S04]  /*8000*/  SHF.R.U32.HI R6, RZ, UR5, R0 ;  /* 0x00000005ff067c19 */ /* 0x020fc80008011600 */
[----:B------:R-:W-:-:S05]  /*8010*/  LOP3.LUT R6, R6, UR4, RZ, 0x30, !PT ;  /* 0x0000000406067c12 */ /* 0x000fca000f8e30ff */
[----:B0-----:R-:W-:-:S05]  /*8020*/  IMAD R8, R6, 0x8, R7 ;  /* 0x0000000806087824 */ /* 0x001fca00078e0207 */
[----:B------:R-:W0:Y:S02]  /*8030*/  LDS.64 R6, [R8+0x6600] ;  /* 0x0066000008067984 */ /* 0x000e240000000a00 */
[----:B0-----:R-:W-:-:S05]  /*8040*/  IADD3 R9, P1, PT, R6, R3, RZ ;  /* 0x0000000306097210 */ /* 0x001fca0007f3e0ff */
[----:B-1234-:R-:W-:Y:S01]  /*8050*/  IMAD.X R10, RZ, RZ, R7, P1 ;  /* 0x000000ffff0a7224 */ /* 0x01efe200008e0607 */
[----:B------:R-:W-:-:S04]  /*8060*/  LEA R6, P1, R9, UR8, 0x2 ;  /* 0x0000000809067c11 */ /* 0x000fc8000f8210ff */
[----:B------:R-:W-:Y:S02]  /*8070*/  LEA.HI.X R7, R9, UR9, R10, 0x2, P1 ;  /* 0x0000000909077c11 */ /* 0x000fe400088f140a */
[----:B------:R-:W-:-:S05]  /*8080*/  LOP3.LUT R9, R0, 0x80000000, RZ, 0x3c, !PT ;  /* 0x8000000000097812 */ /* 0x000fca00078e3cff */
[----:B------:R0:W-:Y:S02]  /*8090*/  STG.E desc[UR6][R6.64+0x6000], R9 ;  /* 0x0060000906007986 */ /* 0x0001e4000c101906 */
.L_x_111:
[----:B------:R-:W-:Y:S05]  /*80a0*/  BSYNC.RECONVERGENT B0 ;  /* 0x0000000000007941 */ /* 0x000fea0003800200 */
.L_x_110:
[----:B------:R-:W-:Y:S01]  /*80b0*/  NOP ;  /* 0x0000000000007918 */ /* 0x000fe20000000000 */
.L_x_77:
[----:B------:R-:W5:Y:S01]  /*80c0*/  LDS R0, [R22] ;  /* 0x0000000016007984 */ /* 0x000f620000000800 */
[----:B------:R-:W5:Y:S03]  /*80d0*/  LDCU UR5, c[0x0][0x3c4] ;  /* 0x00007880ff0577ac */ /* 0x000f660008000800 */
[----:B01----:R-:W0:Y:S04]  /*80e0*/  LDS R6, [R22+0x600] ;  /* 0x0006000016067984 */ /* 0x003e280000000800 */
[----:B------:R-:W1:Y:S04]  /*80f0*/  LDS R7, [R22+0xc00] ;  /* 0x000c000016077984 */ /* 0x000e680000000800 */
[----:B------:R-:W1:Y:S04]  /*8100*/  LDS R8, [R22+0x1200] ;  /* 0x0012000016087984 */ /* 0x000e680000000800 */
[----:B------:R-:W1:Y:S04]  /*8110*/  LDS R9, [R22+0x1800] ;  /* 0x0018000016097984 */ /* 0x000e680000000800 */
[----:B--234-:R-:W2:Y:S04]  /*8120*/  LDS R10, [R22+0x1e00] ;  /* 0x001e0000160a7984 */ /* 0x01cea80000000800 */
[----:B------:R-:W3:Y:S04]  /*8130*/  LDS R11, [R22+0x2400] ;  /* 0x00240000160b7984 */ /* 0x000ee80000000800 */
[----:B------:R-:W4:Y:S04]  /*8140*/  LDS R12, [R22+0x2a00] ;  /* 0x002a0000160c7984 */ /* 0x000f280000000800 */
[----:B------:R-:W4:Y:S04]  /*8150*/  LDS R13, [R22+0x3000] ;  /* 0x00300000160d7984 */ /* 0x000f280000000800 */
[----:B------:R-:W4:Y:S04]  /*8160*/  LDS R14, [R22+0x3600] ;  /* 0x00360000160e7984 */ /* 0x000f280000000800 */
[----:B------:R-:W4:Y:S01]  /*8170*/  LDS R15, [R22+0x3c00] ;  /* 0x003c0000160f7984 */ /* 0x000f220000000800 */
[----:B-----5:R-:W-:-:S03]  /*8180*/  SHF.R.U32.HI R0, RZ, UR5, R0 ;  /* 0x00000005ff007c19 */ /* 0x020fc60008011600 */
[----:B------:R-:W5:Y:S01]  /*8190*/  LDS R16, [R22+0x4200] ;  /* 0x0042000016107984 */ /* 0x000f620000000800 */
[----:B0-----:R-:W-:-:S03]  /*81a0*/  SHF.R.U32.HI R6, RZ, UR5, R6 ;  /* 0x00000005ff067c19 */ /* 0x001fc60008011606 */
[----:B------:R-:W0:Y:S01]  /*81b0*/  LDS R17, [R22+0x4800] ;  /* 0x0048000016117984 */ /* 0x000e220000000800 */
[----:B-1----:R-:W-:-:S03]  /*81c0*/  SHF.R.U32.HI R7, RZ, UR5, R7 ;  /* 0x00000005ff077c19 */ /* 0x002fc60008011607 */
[----:B------:R-:W1:Y:S01]  /*81d0*/  LDS R18, [R22+0x4e00] ;  /* 0x004e000016127984 */ /* 0x000e620000000800 */
[----:B------:R-:W-:-:S03]  /*81e0*/  SHF.R.U32.HI R8, RZ, UR5, R8 ;  /* 0x00000005ff087c19 */ /* 0x000fc60008011608 */
[----:B------:R-:W1:Y:S01]  /*81f0*/  LDS R19, [R22+0x5400] ;  /* 0x0054000016137984 */ /* 0x000e620000000800 */
[----:B------:R-:W-:-:S03]  /*8200*/  SHF.R.U32.HI R9, RZ, UR5, R9 ;  /* 0x00000005ff097c19 */ /* 0x000fc60008011609 */
[----:B------:R-:W1:Y:S01]  /*8210*/  LDS R20, [R22+0x5a00] ;  /* 0x005a000016147984 */ /* 0x000e620000000800 */
[----:B--2---:R-:W-:-:S03]  /*8220*/  SHF.R.U32.HI R10, RZ, UR5, R10 ;  /* 0x00000005ff0a7c19 */ /* 0x004fc6000801160a */
[----:B------:R-:W2:Y:S01]  /*8230*/  LDS R21, [R22+0x6000] ;  /* 0x0060000016157984 */ /* 0x000ea20000000800 */
[----:B---3--:R-:W-:Y:S02]  /*8240*/  SHF.R.U32.HI R11, RZ, UR5, R11 ;  /* 0x00000005ff0b7c19 */ /* 0x008fe4000801160b */
[----:B----4-:R-:W-:Y:S02]  /*8250*/  SHF.R.U32.HI R12, RZ, UR5, R12 ;  /* 0x00000005ff0c7c19 */ /* 0x010fe4000801160c */
[----:B------:R-:W-:Y:S02]  /*8260*/  SHF.R.U32.HI R13, RZ, UR5, R13 ;  /* 0x00000005ff0d7c19 */ /* 0x000fe4000801160d */
[----:B------:R-:W-:Y:S02]  /*8270*/  SHF.R.U32.HI R43, RZ, UR5, R14 ;  /* 0x00000005ff2b7c19 */ /* 0x000fe4000801160e */
[----:B------:R-:W-:Y:S02]  /*8280*/  LOP3.LUT R14, R12, UR4, RZ, 0x30, !PT ;  /* 0x000000040c0e7c12 */ /* 0x000fe4000f8e30ff */
[----:B------:R-:W-:-:S02]  /*8290*/  SHF.R.U32.HI R44, RZ, UR5, R15 ;  /* 0x00000005ff2c7c19 */ /* 0x000fc4000801160f */
[----:B------:R-:W-:Y:S02]  /*82a0*/  LOP3.LUT R15, R11, UR4, RZ, 0x30, !PT ;  /* 0x000000040b0f7c12 */ /* 0x000fe4000f8e30ff */
[----:B-----5:R-:W-:Y:S02]  /*82b0*/  SHF.R.U32.HI R45, RZ, UR5, R16 ;  /* 0x00000005ff2d7c19 */ /* 0x020fe40008011610 */
[----:B------:R-:W-:Y:S02]  /*82c0*/  LOP3.LUT R16, R10, UR4, RZ, 0x30, !PT ;  /* 0x000000040a107c12 */ /* 0x000fe4000f8e30ff */
[----:B0-----:R-:W-:Y:S02]  /*82d0*/  SHF.R.U32.HI R46, RZ, UR5, R17 ;  /* 0x00000005ff2e7c19 */ /* 0x001fe40008011611 */
[----:B------:R-:W-:Y:S02]  /*82e0*/  LOP3.LUT R17, R9, UR4, RZ, 0x30, !PT ;  /* 0x0000000409117c12 */ /* 0x000fe4000f8e30ff */
[----:B-1----:R-:W-:-:S02]  /*82f0*/  SHF.R.U32.HI R47, RZ, UR5, R18 ;  /* 0x00000005ff2f7c19 */ /* 0x002fc40008011612 */
[----:B------:R-:W-:Y:S02]  /*8300*/  LOP3.LUT R18, R8, UR4, RZ, 0x30, !PT ;  /* 0x0000000408127c12 */ /* 0x000fe4000f8e30ff */
[----:B------:R-:W-:Y:S02]  /*8310*/  SHF.R.U32.HI R48, RZ, UR5, R19 ;  /* 0x00000005ff307c19 */ /* 0x000fe40008011613 */
[----:B------:R-:W-:Y:S02]  /*8320*/  LOP3.LUT R19, R7, UR4, RZ, 0x30, !PT ;  /* 0x0000000407137c12 */ /* 0x000fe4000f8e30ff */
[----:B------:R-:W-:Y:S02]  /*8330*/  SHF.R.U32.HI R49, RZ, UR5, R20 ;  /* 0x00000005ff317c19 */ /* 0x000fe40008011614 */
[----:B------:R-:W-:Y:S02]  /*8340*/  LOP3.LUT R20, R6, UR4, RZ, 0x30, !PT ;  /* 0x0000000406147c12 */ /* 0x000fe4000f8e30ff */
[----:B--2---:R-:W-:-:S02]  /*8350*/  SHF.R.U32.HI R50, RZ, UR5, R21 ;  /* 0x00000005ff327c19 */ /* 0x004fc40008011615 */
[----:B------:R-:W-:Y:S02]  /*8360*/  LOP3.LUT R21, R0, UR4, RZ, 0x30, !PT ;  /* 0x0000000400157c12 */ /* 0x000fe4000f8e30ff */
[----:B------:R-:W-:Y:S02]  /*8370*/  LOP3.LUT R13, R13, UR4, RZ, 0x30, !PT ;  /* 0x000000040d0d7c12 */ /* 0x000fe4000f8e30ff */
[----:B------:R-:W-:Y:S02]  /*8380*/  LOP3.LUT R12, R43, UR4, RZ, 0x30, !PT ;  /* 0x000000042b0c7c12 */ /* 0x000fe4000f8e30ff */
[----:B------:R-:W-:Y:S02]  /*8390*/  LOP3.LUT R11, R44, UR4, RZ, 0x30, !PT ;  /* 0x000000042c0b7c12 */ /* 0x000fe4000f8e30ff */
[----:B------:R-:W-:Y:S02]  /*83a0*/  LOP3.LUT R10, R45, UR4, RZ, 0x30, !PT ;  /* 0x000000042d0a7c12 */ /* 0x000fe4000f8e30ff */
[----:B------:R-:W-:-:S02]  /*83b0*/  LOP3.LUT R9, R46, UR4, RZ, 0x30, !PT ;  /* 0x000000042e097c12 */ /* 0x000fc4000f8e30ff */
[----:B------:R-:W-:Y:S02]  /*83c0*/  LOP3.LUT R8, R47, UR4, RZ, 0x30, !PT ;  /* 0x000000042f087c12 */ /* 0x000fe4000f8e30ff */
[----:B------:R-:W-:Y:S02]  /*83d0*/  LOP3.LUT R7, R48, UR4, RZ, 0x30, !PT ;  /* 0x0000000430077c12 */ /* 0x000fe4000f8e30ff */
[----:B------:R-:W-:Y:S02]  /*83e0*/  LOP3.LUT R6, R49, UR4, RZ, 0x30, !PT ;  /* 0x0000000431067c12 */ /* 0x000fe4000f8e30ff */
[----:B------:R-:W-:Y:S01]  /*83f0*/  LOP3.LUT R0, R50, UR4, RZ, 0x30, !PT ;  /* 0x0000000432007c12 */ /* 0x000fe2000f8e30ff */
[----:B------:R-:W-:Y:S06]  /*8400*/  @P0 BRA `(.L_x_112) ;  /* 0x0000000000640947 */ /* 0x000fec0003800000 */
[----:B------:R-:W0:Y:S01]  /*8410*/  LDCU.64 UR4, c[0x0][0x3b8] ;  /* 0x00007700ff0477ac */ /* 0x000e220008000a00 */
[----:B------:R-:W-:Y:S01]  /*8420*/  IMAD R5, R42, 0x1980, RZ ;  /* 0x000019802a057824 */ /* 0x000fe200078e02ff */
[----:B------:R-:W-:-:S04]  /*8430*/  LOP3.LUT R2, R41, 0x1f, R3, 0xf8, !PT ;  /* 0x0000001f29027812 */ /* 0x000fc800078ef803 */
[----:B------:R-:W-:-:S04]  /*8440*/  IADD3 R3, P1, PT, R5, R2, RZ ;  /* 0x0000000205037210 */ /* 0x000fc80007f3e0ff */
[----:B------:R-:W-:Y:S02]  /*8450*/  LEA.HI.X.SX32 R4, R5, RZ, 0x1, P1 ;  /* 0x000000ff05047211 */ /* 0x000fe400008f0eff */
[----:B0-----:R-:W-:-:S04]  /*8460*/  LEA R2, P1, R3, UR4, 0x2 ;  /* 0x0000000403027c11 */ /* 0x001fc8000f8210ff */
        /* <DEDUP_REMOVED lines=19> */
.L_x_112:
[----:B------:R-:W-:Y:S01]  /*85a0*/  IMAD.IADD R60, R23, 0x1, -R54 ;  /* 0x00000001173c7824 */ /* 0x000fe200078e0a36 */
[----:B------:R-:W0:Y:S01]  /*85b0*/  LDCU.64 UR4, c[0x0][0x3b8] ;  /* 0x00007700ff0477ac */ /* 0x000e220008000a00 */
[----:B------:R-:W-:-:S03]  /*85c0*/  VIADD R3, R57, 0x20 ;  /* 0x0000002039037836 */ /* 0x000fc60000000000 */
[-C--:B------:R-:W-:Y:S02]  /*85d0*/  ISETP.GE.AND P2, PT, R57, R60.reuse, PT ;  /* 0x0000003c3900720c */ /* 0x080fe40003f46270 */
[----:B------:R-:W-:Y:S01]  /*85e0*/  ISETP.GE.AND P1, PT, R3, R60, PT ;  /* 0x0000003c0300720c */ /* 0x000fe20003f26270 */
[----:B------:R-:W-:-:S05]  /*85f0*/  VIADD R3, R57, 0x40 ;  /* 0x0000004039037836 */ /* 0x000fca0000000000 */
[----:B------:R-:W-:Y:S01]  /*8600*/  ISETP.GE.AND P5, PT, R3, R60, PT ;  /* 0x0000003c0300720c */ /* 0x000fe20003fa6270 */
[----:B------:R-:W-:-:S05]  /*8610*/  VIADD R3, R57, 0x60 ;  /* 0x0000006039037836 */ /* 0x000fca0000000000 */
[----:B------:R-:W-:Y:S01]  /*8620*/  ISETP.GE.AND P4, PT, R3, R60, PT ;  /* 0x0000003c0300720c */ /* 0x000fe20003f86270 */
[----:B------:R-:W-:Y:S01]  /*8630*/  VIADD R3, R57, 0x80 ;  /* 0x0000008039037836 */ /* 0x000fe20000000000 */
[----:B0-----:R-:W-:Y:S01]  /*8640*/  IADD3 R2, P6, PT, R5, UR4, RZ ;  /* 0x0000000405027c10 */ /* 0x001fe2000ffde0ff */
[----:B------:R-:W-:-:S03]  /*8650*/  VIADD R5, R57, 0xa0 ;  /* 0x000000a039057836 */ /* 0x000fc60000000000 */
[-C--:B------:R-:W-:Y:S02]  /*8660*/  ISETP.GE.AND P3, PT, R3, R60.reuse, PT ;  /* 0x0000003c0300720c */ /* 0x080fe40003f66270 */
[----:B------:R-:W-:Y:S02]  /*8670*/  IADD3.X R3, PT, PT, R4, UR5, RZ, P6, !PT ;  /* 0x0000000504037c10 */ /* 0x000fe4000b7fe4ff */
[-C--:B------:R-:W-:Y:S01]  /*8680*/  ISETP.GE.AND P6, PT, R5, R60.reuse, PT ;  /* 0x0000003c0500720c */ /* 0x080fe20003fc6270 */
[----:B------:R-:W-:Y:S02]  /*8690*/  VIADD R5, R57, 0xc0 ;  /* 0x000000c039057836 */ /* 0x000fe40000000000 */
[----:B------:R-:W5:Y:S03]  /*86a0*/  @!P2 LDG.E R41, desc[UR6][R2.64] ;  /* 0x000000060229a981 */ /* 0x000f66000c1e1900 */
[-C--:B------:R-:W-:Y:S01]  /*86b0*/  ISETP.GE.AND P2, PT, R5, R60.reuse, PT ;  /* 0x0000003c0500720c */ /* 0x080fe20003f46270 */
[----:B------:R-:W-:Y:S01]  /*86c0*/  VIADD R5, R57, 0xe0 ;  /* 0x000000e039057836 */ /* 0x000fe20000000000 */
[----:B------:R-:W5:Y:S04]  /*86d0*/  @!P1 LDG.E R44, desc[UR6][R2.64+0x80] ;  /* 0x00008006022c9981 */ /* 0x000f68000c1e1900 */
[----:B------:R-:W-:Y:S01]  /*86e0*/  ISETP.GE.AND P1, PT, R5, R60, PT ;  /* 0x0000003c0500720c */ /* 0x000fe20003f26270 */
[----:B------:R-:W-:Y:S01]  /*86f0*/  VIADD R59, R57, 0x100 ;  /* 0x00000100393b7836 */ /* 0x000fe20000000000 */
[----:B------:R-:W5:Y:S04]  /*8700*/  @!P5 LDG.E R43, desc[UR6][R2.64+0x100] ;  /* 0x00010006022bd981 */ /* 0x000f68000c1e1900 */
[----:B------:R-:W5:Y:S04]  /*8710*/  @!P4 LDG.E R46, desc[UR6][R2.64+0x180] ;  /* 0x00018006022ec981 */ /* 0x000f68000c1e1900 */
[----:B------:R-:W5:Y:S03]  /*8720*/  @!P2 LDG.E R47, desc[UR6][R2.64+0x300] ;  /* 0x00030006022fa981 */ /* 0x000f66000c1e1900 */
[C---:B------:R-:W-:Y:S01]  /*8730*/  @!P1 IADD3 R5, P2, PT, R54.reuse, R57, RZ ;  /* 0x0000003936059210 */ /* 0x040fe20007f5e0ff */
[----:B------:R-:W5:Y:S03]  /*8740*/  @!P3 LDG.E R45, desc[UR6][R2.64+0x200] ;  /* 0x00020006022db981 */ /* 0x000f66000c1e1900 */
[----:B------:R-:W-:Y:S01]  /*8750*/  @!P1 LEA.HI.X.SX32 R62, R54, RZ, 0x1, P2 ;  /* 0x000000ff363e9211 */ /* 0x000fe200010f0eff */
[----:B------:R0:W5:Y:S01]  /*8760*/  @!P6 LDG.E R48, desc[UR6][R2.64+0x280] ;  /* 0x000280060230e981 */ /* 0x000162000c1e1900 */
[----:B------:R-:W-:-:S04]  /*8770*/  @!P1 LEA R4, P2, R5, UR4, 0x2 ;  /* 0x0000000405049c11 */ /* 0x000fc8000f8410ff */
[----:B------:R-:W-:-:S05]  /*8780*/  @!P1 LEA.HI.X R5, R5, UR5, R62, 0x2, P2 ;  /* 0x0000000505059c11 */ /* 0x000fca00090f143e */
[----:B------:R1:W5:Y:S01]  /*8790*/  @!P1 LDG.E R50, desc[UR6][R4.64+0x380] ;  /* 0x0003800604329981 */ /* 0x000362000c1e1900 */
[----:B------:R-:W-:-:S13]  /*87a0*/  ISETP.GE.AND P1, PT, R59, R60, PT ;  /* 0x0000003c3b00720c */ /* 0x000fda0003f26270 */
[----:B------:R-:W-:-:S04]  /*87b0*/  @!P1 IADD3 R59, P2, PT, R54, R57, RZ ;  /* 0x00000039363b9210 */ /* 0x000fc80007f5e0ff */
[----:B------:R-:W-:Y:S02]  /*87c0*/  @!P1 LEA.HI.X.SX32 R62, R54, RZ, 0x1, P2 ;  /* 0x000000ff363e9211 */ /* 0x000fe400010f0eff */
[----:B0-----:R-:W-:-:S04]  /*87d0*/  @!P1 LEA R2, P2, R59, UR4, 0x2 ;  /* 0x000000043b029c11 */ /* 0x001fc8000f8410ff */
[----:B------:R-:W-:Y:S01]  /*87e0*/  @!P1 LEA.HI.X R3, R59, UR5, R62, 0x2, P2 ;  /* 0x000000053b039c11 */ /* 0x000fe200090f143e */
[----:B------:R-:W-:-:S04]  /*87f0*/  VIADD R59, R57, 0x120 ;  /* 0x00000120393b7836 */ /* 0x000fc80000000000 */
[----:B------:R0:W5:Y:S01]  /*8800*/  @!P1 LDG.E R49, desc[UR6][R2.64+0x400] ;  /* 0x0004000602319981 */ /* 0x000162000c1e1900 */
[----:B------:R-:W-:-:S13]  /*8810*/  ISETP.GE.AND P1, PT, R59, R60, PT ;  /* 0x0000003c3b00720c */ /* 0x000fda0003f26270 */
[----:B------:R-:W-:-:S04]  /*8820*/  @!P1 IADD3 R59, P2, PT, R54, R57, RZ ;  /* 0x00000039363b9210 */ /* 0x000fc80007f5e0ff */
[----:B------:R-:W-:Y:S02]  /*8830*/  @!P1 LEA.HI.X.SX32 R62, R54, RZ, 0x1, P2 ;  /* 0x000000ff363e9211 */ /* 0x000fe400010f0eff */
[----:B-1----:R-:W-:-:S04]  /*8840*/  @!P1 LEA R4, P2, R59, UR4, 0x2 ;  /* 0x000000043b049c11 */ /* 0x002fc8000f8410ff */
[----:B------:R-:W-:Y:S01]  /*8850*/  @!P1 LEA.HI.X R5, R59, UR5, R62, 0x2, P2 ;  /* 0x000000053b059c11 */ /* 0x000fe200090f143e */
[----:B------:R-:W-:-:S04]  /*8860*/  VIADD R59, R57, 0x140 ;  /* 0x00000140393b7836 */ /* 0x000fc80000000000 */
        /* <DEDUP_REMOVED lines=9> */
[----:B------:R-:W-:-:S05]  /*8900*/  @!P1 IMAD R62, R42, 0x1980, RZ ;  /* 0x000019802a3e9824 */ /* 0x000fca00078e02ff */
[----:B-1----:R-:W-:-:S04]  /*8910*/  @!P1 IADD3 R5, P2, PT, R62, R57, RZ ;  /* 0x000000393e059210 */ /* 0x002fc80007f5e0ff */
[----:B------:R-:W-:Y:S02]  /*8920*/  @!P1 LEA.HI.X.SX32 R62, R62, RZ, 0x1, P2 ;  /* 0x000000ff3e3e9211 */ /* 0x000fe400010f0eff */
[----:B------:R-:W-:Y:S01]  /*8930*/  @!P1 LEA R4, P2, R5, UR4, 0x2 ;  /* 0x0000000405049c11 */ /* 0x000fe2000f8410ff */
[----:B------:R-:W-:-:S03]  /*8940*/  VIADD R59, R57, 0x180 ;  /* 0x00000180393b7836 */ /* 0x000fc60000000000 */
[----:B------:R-:W-:-:S05]  /*8950*/  @!P1 LEA.HI.X R5, R5, UR5, R62, 0x2, P2 ;  /* 0x0000000505059c11 */ /* 0x000fca00090f143e */
[----:B------:R1:W5:Y:S01]  /*8960*/  @!P1 LDG.E R56, desc[UR6][R4.64+0x580] ;  /* 0x0005800604389981 */ /* 0x000362000c1e1900 */
[----:B------:R-:W-:-:S13]  /*8970*/  ISETP.GE.AND P1, PT, R59, R60, PT ;  /* 0x0000003c3b00720c */ /* 0x000fda0003f26270 */
[----:B0-----:R-:W-:-:S05]  /*8980*/  @!P1 IMAD R2, R42, 0x1980, RZ ;  /* 0x000019802a029824 */ /* 0x001fca00078e02ff */
[----:B------:R-:W-:-:S04]  /*8990*/  @!P1 IADD3 R3, P2, PT, R2, R57, RZ ;  /* 0x0000003902039210 */ /* 0x000fc80007f5e0ff */
[----:B------:R-:W-:Y:S02]  /*89a0*/  @!P1 LEA.HI.X.SX32 R62, R2, RZ, 0x1, P2 ;  /* 0x000000ff023e9211 */ /* 0x000fe400010f0eff */
[----:B------:R-:W-:Y:S01]  /*89b0*/  @!P1 LEA R2, P2, R3, UR4, 0x2 ;  /* 0x0000000403029c11 */ /* 0x000fe2000f8410ff */
[----:B------:R-:W-:-:S03]  /*89c0*/  VIADD R59, R57, 0x1a0 ;  /* 0x000001a0393b7836 */ /* 0x000fc60000000000 */
[----:B------:R-:W-:-:S05]  /*89d0*/  @!P1 LEA.HI.X R3, R3, UR5, R62, 0x2, P2 ;  /* 0x0000000503039c11 */ /* 0x000fca00090f143e */
[----:B------:R0:W5:Y:S01]  /*89e0*/  @!P1 LDG.E R53, desc[UR6][R2.64+0x600] ;  /* 0x0006000602359981 */ /* 0x000162000c1e1900 */
[----:B------:R-:W-:-:S13]  /*89f0*/  ISETP.GE.AND P1, PT, R59, R60, PT ;  /* 0x0000003c3b00720c */ /* 0x000fda0003f26270 */
[----:B-1----:R-:W-:-:S05]  /*8a00*/  @!P1 IMAD R4, R42, 0x1980, RZ ;  /* 0x000019802a049824 */ /* 0x002fca00078e02ff */
[----:B------:R-:W-:-:S04]  /*8a10*/  @!P1 IADD3 R5, P2, PT, R4, R57, RZ ;  /* 0x0000003904059210 */ /* 0x000fc80007f5e0ff */
[----:B------:R-:W-:Y:S02]  /*8a20*/  @!P1 LEA.HI.X.SX32 R62, R4, RZ, 0x1, P2 ;  /* 0x000000ff043e9211 */ /* 0x000fe400010f0eff */
[----:B------:R-:W-:Y:S01]  /*8a30*/  @!P1 LEA R4, P2, R5, UR4, 0x2 ;  /* 0x0000000405049c11 */ /* 0x000fe2000f8410ff */
[----:B------:R-:W-:-:S03]  /*8a40*/  VIADD R59, R57, 0x1c0 ;  /* 0x000001c0393b7836 */ /* 0x000fc60000000000 */
[----:B------:R-:W-:-:S05]  /*8a50*/  @!P1 LEA.HI.X R5, R5, UR5, R62, 0x2, P2 ;  /* 0x0000000505059c11 */ /* 0x000fca00090f143e */
[----:B------:R1:W5:Y:S01]  /*8a60*/  @!P1 LDG.E R54, desc[UR6][R4.64+0x680] ;  /* 0x0006800604369981 */ /* 0x000362000c1e1900 */
[----:B------:R-:W-:Y:S01]  /*8a70*/  ISETP.GE.AND P1, PT, R59, R60, PT ;  /* 0x0000003c3b00720c */ /* 0x000fe20003f26270 */
[----:B------:R-:W-:-:S05]  /*8a80*/  VIADD R59, R57, 0x200 ;  /* 0x00000200393b7836 */ /* 0x000fca0000000000 */
[----:B------:R-:W-:-:S07]  /*8a90*/  ISETP.GE.AND P3, PT, R59, R60, PT ;  /* 0x0000003c3b00720c */ /* 0x000fce0003f66270 */
[----:B0-----:R-:W-:-:S05]  /*8aa0*/  @!P1 IMAD R2, R42, 0x1980, RZ ;  /* 0x000019802a029824 */ /* 0x001fca00078e02ff */
[C---:B------:R-:W-:Y:S01]  /*8ab0*/  @!P1 IADD3 R3, P2, PT, R2.reuse, R57, RZ ;  /* 0x0000003902039210 */ /* 0x040fe20007f5e0ff */
[----:B------:R-:W0:Y:S03]  /*8ac0*/  @!P3 S2R R59, SR_TID.X ;  /* 0x00000000003bb919 */ /* 0x000e260000002100 */
[----:B------:R-:W-:Y:S02]  /*8ad0*/  @!P1 LEA.HI.X.SX32 R62, R2, RZ, 0x1, P2 ;  /* 0x000000ff023e9211 */ /* 0x000fe400010f0eff */
[----:B------:R-:W-:Y:S01]  /*8ae0*/  @!P1 LEA R2, P2, R3, UR4, 0x2 ;  /* 0x0000000403029c11 */ /* 0x000fe2000f8410ff */
[----:B-1----:R-:W-:-:S03]  /*8af0*/  VIADD R5, R57, 0x1e0 ;  /* 0x000001e039057836 */ /* 0x002fc60000000000 */
[----:B------:R-:W-:-:S05]  /*8b00*/  @!P1 LEA.HI.X R3, R3, UR5, R62, 0x2, P2 ;  /* 0x0000000503039c11 */ /* 0x000fca00090f143e */
[----:B------:R0:W5:Y:S01]  /*8b10*/  @!P1 LDG.E R51, desc[UR6][R2.64+0x700] ;  /* 0x0007000602339981 */ /* 0x000162000c1e1900 */
[----:B------:R-:W-:-:S13]  /*8b20*/  ISETP.GE.AND P1, PT, R5, R60, PT ;  /* 0x0000003c0500720c */ /* 0x000fda0003f26270 */
[----:B------:R-:W-:-:S05]  /*8b30*/  @!P1 IMAD R4, R42, 0x1980, RZ ;  /* 0x000019802a049824 */ /* 0x000fca00078e02ff */
[C---:B------:R-:W-:Y:S02]  /*8b40*/  @!P1 IADD3 R5, P2, PT, R4.reuse, R57, RZ ;  /* 0x0000003904059210 */ /* 0x040fe40007f5e0ff */
[----:B0-----:R-:W-:Y:S02]  /*8b50*/  @!P3 LOP3.LUT R2, R59, 0x3e0, RZ, 0xc0, !PT ;  /* 0x000003e03b02b812 */ /* 0x001fe400078ec0ff */
[----:B------:R-:W-:Y:S02]  /*8b60*/  @!P1 LEA.HI.X.SX32 R60, R4, RZ, 0x1, P2 ;  /* 0x000000ff043c9211 */ /* 0x000fe400010f0eff */
[----:B------:R-:W-:Y:S02]  /*8b70*/  @!P1 LEA R4, P2, R5, UR4, 0x2 ;  /* 0x0000000405049c11 */ /* 0x000fe4000f8410ff */
[----:B------:R-:W-:Y:S01]  /*8b80*/  @!P3 LOP3.LUT R59, R59, 0x1f, RZ, 0xc0, !PT ;  /* 0x0000001f3b3bb812 */ /* 0x000fe200078ec0ff */
[----:B------:R-:W-:Y:S01]  /*8b90*/  @!P3 IMAD R3, R42, 0x1980, RZ ;  /* 0x000019802a03b824 */ /* 0x000fe200078e02ff */
[----:B------:R-:W-:-:S03]  /*8ba0*/  @!P1 LEA.HI.X R5, R5, UR5, R60, 0x2, P2 ;  /* 0x0000000505059c11 */ /* 0x000fc600090f143c */
[----:B------:R-:W-:Y:S02]  /*8bb0*/  @!P3 IMAD R2, R2, 0x11, R59 ;  /* 0x000000110202b824 */ /* 0x000fe400078e023b */
[----:B------:R1:W5:Y:S03]  /*8bc0*/  @!P1 LDG.E R58, desc[UR6][R4.64+0x780] ;  /* 0x00078006043a9981 */ /* 0x000366000c1e1900 */
[----:B------:R-:W-:-:S04]  /*8bd0*/  @!P3 IADD3 R59, P1, PT, R3, R2, RZ ;  /* 0x00000002033bb210 */ /* 0x000fc80007f3e0ff */
[----:B------:R-:W-:Y:S02]  /*8be0*/  @!P3 LEA.HI.X.SX32 R60, R3, RZ, 0x1, P1 ;  /* 0x000000ff033cb211 */ /* 0x000fe400008f0eff */
[----:B------:R-:W-:-:S04]  /*8bf0*/  @!P3 LEA R2, P1, R59, UR4, 0x2 ;  /* 0x000000043b02bc11 */ /* 0x000fc8000f8210ff */
[----:B------:R-:W-:-:S05]  /*8c00*/  @!P3 LEA.HI.X R3, R59, UR5, R60, 0x2, P1 ;  /* 0x000000053b03bc11 */ /* 0x000fca00088f143c */
[----:B------:R1:W5:Y:S04]  /*8c10*/  @!P3 LDG.E R57, desc[UR6][R2.64+0x800] ;  /* 0x000800060239b981 */ /* 0x000368000c1e1900 */
.L_x_113:
[----:B------:R-:W-:Y:S08]  /*8c20*/  BAR.SYNC.DEFER_BLOCKING 0x0 ;  /* 0x0000000000007b1d */ /* 0x000ff00000010000 */
[----:B------:R-:W2:Y:S01]  /*8c30*/  S2UR UR5, SR_CgaCtaId ;  /* 0x00000000000579c3 */ /* 0x000ea20000008800 */
[----:B------:R-:W-:Y:S01]  /*8c40*/  UMOV UR4, 0x400 ;  /* 0x0000040000047882 */ /* 0x000fe20000000000 */
[----:B01----:R-:W0:Y:S01]  /*8c50*/  S2R R2, SR_TID.X ;  /* 0x0000000000027919 */ /* 0x003e220000002100 */
[----:B-----5:R1:W-:Y:S04]  /*8c60*/  STS [R40+-0x4], R41 ;  /* 0xfffffc2928007388 */ /* 0x0203e80000000800 */
[----:B------:R1:W-:Y:S01]  /*8c70*/  STS [R39+-0x4], R44 ;  /* 0xfffffc2c27007388 */ /* 0x0003e20000000800 */
[----:B--2---:R-:W-:-:S03]  /*8c80*/  ULEA UR4, UR5, UR4, 0x18 ;  /* 0x0000000405047291 */ /* 0x004fc6000f8ec0ff */
[----:B------:R1:W-:Y:S04]  /*8c90*/  STS [R38+-0x4], R43 ;  /* 0xfffffc2b26007388 */ /* 0x0003e80000000800 */
        /* <DEDUP_REMOVED lines=13> */
[----:B------:R1:W-:Y:S01]  /*8d70*/  STS [R24+-0x4], R57 ;  /* 0xfffffc3918007388 */ /* 0x0003e20000000800 */
[----:B------:R-:W-:Y:S06]  /*8d80*/  BAR.SYNC.DEFER_BLOCKING 0x0 ;  /* 0x0000000000007b1d */ /* 0x000fec0000010000 */
[----:B0-----:R-:W-:Y:S05]  /*8d90*/  @P0 BRA `(.L_x_114) ;  /* 0x00000008006c0947 */ /* 0x001fea0003800000 */
[----:B------:R-:W-:Y:S01]  /*8da0*/  LEA R21, R21, UR4, 0x3 ;  /* 0x0000000415157c11 */ /* 0x000fe2000f8e18ff */
[----:B------:R-:W-:Y:S01]  /*8db0*/  LDS R3, [R22] ;  /* 0x0000000016037984 */ /* 0x000fe20000000800 */
[----:B------:R-:W0:Y:S01]  /*8dc0*/  LDCU.64 UR8, c[0x0][0x3b0] ;  /* 0x00007600ff0877ac */ /* 0x000e220008000a00 */
[----:B-1----:R-:W-:Y:S02]  /*8dd0*/  LEA R26, R20, UR4, 0x3 ;  /* 0x00000004141a7c11 */ /* 0x002fe4000f8e18ff */
[----:B------:R-:W1:Y:S01]  /*8de0*/  LDS.64 R4, [R21+0x6600] ;  /* 0x0066000015047984 */ /* 0x000e620000000a00 */
[----:B------:R-:W-:Y:S02]  /*8df0*/  LEA R19, R19, UR4, 0x3 ;  /* 0x0000000413137c11 */ /* 0x000fe4000f8e18ff */
[----:B------:R-:W-:Y:S02]  /*8e00*/  LEA R17, R17, UR4, 0x3 ;  /* 0x0000000411117c11 */ /* 0x000fe4000f8e18ff */
[----:B------:R-:W-:-:S02]  /*8e10*/  LEA R15, R15, UR4, 0x3 ;  /* 0x000000040f0f7c11 */ /* 0x000fc4000f8e18ff */
[----:B------:R-:W-:Y:S02]  /*8e20*/  LEA R13, R13, UR4, 0x3 ;  /* 0x000000040d0d7c11 */ /* 0x000fe4000f8e18ff */
[----:B------:R-:W-:Y:S02]  /*8e30*/  LEA R11, R11, UR4, 0x3 ;  /* 0x000000040b0b7c11 */ /* 0x000fe4000f8e18ff */
[----:B------:R-:W-:Y:S02]  /*8e40*/  LEA R9, R9, UR4, 0x3 ;  /* 0x0000000409097c11 */ /* 0x000fe4000f8e18ff */
[----:B------:R-:W-:Y:S02]  /*8e50*/  LEA R7, R7, UR4, 0x3 ;  /* 0x0000000407077c11 */ /* 0x000fe4000f8e18ff */
[----:B-1----:R-:W-:-:S05]  /*8e60*/  IADD3 R4, P0, PT, R4, R2, RZ ;  /* 0x0000000204047210 */ /* 0x002fca0007f1e0ff */
[----:B------:R-:W-:Y:S01]  /*8e70*/  IMAD.X R5, RZ, RZ, R5, P0 ;  /* 0x000000ffff057224 */ /* 0x000fe200000e0605 */
[----:B0-----:R-:W-:-:S04]  /*8e80*/  LEA R24, P0, R4, UR8, 0x2 ;  /* 0x0000000804187c11 */ /* 0x001fc8000f8010ff */
[----:B------:R-:W-:-:S05]  /*8e90*/  LEA.HI.X R25, R4, UR9, R5, 0x2, P0 ;  /* 0x0000000904197c11 */ /* 0x000fca00080f1405 */
[----:B------:R-:W-:Y:S01]  /*8ea0*/  STG.E desc[UR6][R24.64], R3 ;  /* 0x0000000318007986 */ /* 0x000fe2000c101906 */
[----:B------:R-:W-:-:S03]  /*8eb0*/  NOP ;  /* 0x0000000000007918 */ /* 0x000fc60000000000 */
[----:B------:R0:W1:Y:S04]  /*8ec0*/  LDS.64 R4, [R26+0x6600] ;  /* 0x006600001a047984 */ /* 0x0000680000000a00 */
[----:B------:R-:W2:Y:S01]  /*8ed0*/  LDS R23, [R22+0x600] ;  /* 0x0006000016177984 */ /* 0x000ea20000000800 */
[----:B0-----:R-:W-:Y:S02]  /*8ee0*/  LEA R26, R18, UR4, 0x3 ;  /* 0x00000004121a7c11 */ /* 0x001fe4000f8e18ff */
[----:B-1----:R-:W-:-:S05]  /*8ef0*/  IADD3 R4, P0, PT, R4, R2, RZ ;  /* 0x0000000204047210 */ /* 0x002fca0007f1e0ff */
[----:B------:R-:W-:Y:S01]  /*8f00*/  IMAD.X R5, RZ, RZ, R5, P0 ;  /* 0x000000ffff057224 */ /* 0x000fe200000e0605 */
[----:B------:R-:W-:-:S04]  /*8f10*/  LEA R20, P0, R4, UR8, 0x2 ;  /* 0x0000000804147c11 */ /* 0x000fc8000f8010ff */
[----:B------:R-:W-:-:S05]  /*8f20*/  LEA.HI.X R21, R4, UR9, R5, 0x2, P0 ;  /* 0x0000000904157c11 */ /* 0x000fca00080f1405 */
[----:B--2---:R-:W-:Y:S01]  /*8f30*/  STG.E desc[UR6][R20.64+0x600], R23 ;  /* 0x0006001714007986 */ /* 0x004fe2000c101906 */
[----:B------:R-:W-:-:S03]  /*8f40*/  NOP ;  /* 0x0000000000007918 */ /* 0x000fc60000000000 */
[----:B------:R-:W0:Y:S04]  /*8f50*/  LDS.64 R4, [R19+0x6600] ;  /* 0x0066000013047984 */ /* 0x000e280000000a00 */
[----:B------:R-:W1:Y:S01]  /*8f60*/  LDS R3, [R22+0xc00] ;  /* 0x000c000016037984 */ /* 0x000e620000000800 */
[----:B0-----:R-:W-:-:S05]  /*8f70*/  IADD3 R4, P0, PT, R4, R2, RZ ;  /* 0x0000000204047210 */ /* 0x001fca0007f1e0ff */
[----:B------:R-:W-:Y:S01]  /*8f80*/  IMAD.X R5, RZ, RZ, R5, P0 ;  /* 0x000000ffff057224 */ /* 0x000fe200000e0605 */
[----:B------:R-:W-:-:S04]  /*8f90*/  LEA R24, P0, R4, UR8, 0x2 ;  /* 0x0000000804187c11 */ /* 0x000fc8000f8010ff */
[----:B------:R-:W-:-:S05]  /*8fa0*/  LEA.HI.X R25, R4, UR9, R5, 0x2, P0 ;  /* 0x0000000904197c11 */ /* 0x000fca00080f1405 */
[----:B-1----:R0:W-:Y:S01]  /*8fb0*/  STG.E desc[UR6][R24.64+0xc00], R3 ;  /* 0x000c000318007986 */ /* 0x0021e2000c101906 */
[----:B------:R-:W-:-:S03]  /*8fc0*/  NOP ;  /* 0x0000000000007918 */ /* 0x000fc60000000000 */
[----:B------:R-:W1:Y:S04]  /*8fd0*/  LDS.64 R4, [R26+0x6600] ;  /* 0x006600001a047984 */ /* 0x000e680000000a00 */
        /* <DEDUP_REMOVED lines=99> */
[----:B-1----:R-:W-:Y:S01]  /*9610*/  STG.E desc[UR6][R10.64+0x5400], R3 ;  /* 0x005400030a007986 */ /* 0x002fe2000c101906 */
[----:B------:R-:W-:-:S03]  /*9620*/  NOP ;  /* 0x0000000000007918 */ /* 0x000fc60000000000 */
[----:B------:R-:W0:Y:S04]  /*9630*/  LDS.64 R4, [R12+0x6600] ;  /* 0x006600000c047984 */ /* 0x000e280000000a00 */
[----:B------:R-:W1:Y:S01]  /*9640*/  LDS R9, [R22+0x5a00] ;  /* 0x005a000016097984 */ /* 0x000e620000000800 */
[----:B0-----:R-:W-:-:S05]  /*9650*/  IADD3 R4, P0, PT, R4, R2, RZ ;  /* 0x0000000204047210 */ /* 0x001fca0007f1e0ff */
[----:B------:R-:W-:Y:S01]  /*9660*/  IMAD.X R5, RZ, RZ, R5, P0 ;  /* 0x000000ffff057224 */ /* 0x000fe200000e0605 */
[----:B------:R-:W-:-:S04]  /*9670*/  LEA R6, P0, R4, UR8, 0x2 ;  /* 0x0000000804067c11 */ /* 0x000fc8000f8010ff */
[----:B------:R-:W-:Y:S02]  /*9680*/  LEA.HI.X R7, R4, UR9, R5, 0x2, P0 ;  /* 0x0000000904077c11 */ /* 0x000fe400080f1405 */
[----:B------:R-:W-:-:S03]  /*9690*/  LEA R4, R0, UR4, 0x3 ;  /* 0x0000000400047c11 */ /* 0x000fc6000f8e18ff */
[----:B-1----:R-:W-:Y:S01]  /*96a0*/  STG.E desc[UR6][R6.64+0x5a00], R9 ;  /* 0x005a000906007986 */ /* 0x002fe2000c101906 */
        /* <DEDUP_REMOVED lines=8> */
[----:B------:R-:W-:Y:S01]  /*9730*/  NOP ;  /* 0x0000000000007918 */ /* 0x000fe20000000000 */
[----:B------:R-:W-:Y:S05]  /*9740*/  EXIT ;  /* 0x000000000000794d */ /* 0x000fea0003800000 */
.L_x_114:
[----:B------:R-:W-:Y:S01]  /*9750*/  LEA R21, R21, UR4, 0x3 ;  /* 0x0000000415157c11 */ /* 0x000fe2000f8e18ff */
[----:B------:R-:W-:Y:S01]  /*9760*/  IMAD R23, R42, -0x1980, R23 ;  /* 0xffffe6802a177824 */ /* 0x000fe200078e0217 */
[----:B-1----:R-:W-:Y:S01]  /*9770*/  LEA R26, R20, UR4, 0x3 ;  /* 0x00000004141a7c11 */ /* 0x002fe2000f8e18ff */
[C---:B------:R-:W-:Y:S01]  /*9780*/  VIADD R20, R2.reuse, 0x180 ;  /* 0x0000018002147836 */ /* 0x040fe20000000000 */
[----:B------:R-:W-:Y:S01]  /*9790*/  LEA R19, R19, UR4, 0x3 ;  /* 0x0000000413137c11 */ /* 0x000fe2000f8e18ff */
[----:B------:R-:W0:Y:S01]  /*97a0*/  LDS.64 R4, [R21+0x6600] ;  /* 0x0066000015047984 */ /* 0x000e220000000a00 */
[----:B------:R-:W-:Y:S02]  /*97b0*/  ISETP.GE.AND P1, PT, R2, R23, PT ;  /* 0x000000170200720c */ /* 0x000fe40003f26270 */
[----:B------:R-:W-:Y:S02]  /*97c0*/  LEA R17, R17, UR4, 0x3 ;  /* 0x0000000411117c11 */ /* 0x000fe4000f8e18ff */
[----:B------:R-:W-:-:S02]  /*97d0*/  LEA R15, R15, UR4, 0x3 ;  /* 0x000000040f0f7c11 */ /* 0x000fc4000f8e18ff */
[----:B------:R-:W-:Y:S02]  /*97e0*/  LEA R13, R13, UR4, 0x3 ;  /* 0x000000040d0d7c11 */ /* 0x000fe4000f8e18ff */
[----:B------:R-:W-:Y:S02]  /*97f0*/  LEA R11, R11, UR4, 0x3 ;  /* 0x000000040b0b7c11 */ /* 0x000fe4000f8e18ff */
[----:B------:R-:W-:Y:S02]  /*9800*/  LEA R9, R9, UR4, 0x3 ;  /* 0x0000000409097c11 */ /* 0x000fe4000f8e18ff */
[----:B------:R-:W-:Y:S01]  /*9810*/  LEA R7, R7, UR4, 0x3 ;  /* 0x0000000407077c11 */ /* 0x000fe2000f8e18ff */
[----:B------:R-:W1:Y:S01]  /*9820*/  @!P1 LDS R3, [R22] ;  /* 0x0000000016039984 */ /* 0x000e620000000800 */
[----:B------:R-:W2:Y:S01]  /*9830*/  @!P1 LDC.64 R24, c[0x0][0x3b0] ;  /* 0x0000ec00ff189b82 */ /* 0x000ea20000000a00 */
[----:B0-----:R-:W-:-:S05]  /*9840*/  @!P1 IADD3 R4, P0, PT, R4, R2, RZ ;  /* 0x0000000204049210 */ /* 0x001fca0007f1e0ff */
[----:B------:R-:W-:Y:S01]  /*9850*/  @!P1 IMAD.X R5, RZ, RZ, R5, P0 ;  /* 0x000000ffff059224 */ /* 0x000fe200000e0605 */
[----:B--2---:R-:W-:-:S04]  /*9860*/  @!P1 LEA R24, P0, R4, R24, 0x2 ;  /* 0x0000001804189211 */ /* 0x004fc800078010ff */
[----:B------:R-:W-:-:S05]  /*9870*/  @!P1 LEA.HI.X R25, R4, R25, R5, 0x2, P0 ;  /* 0x0000001904199211 */ /* 0x000fca00000f1405 */
[----:B-1----:R0:W-:Y:S01]  /*9880*/  @!P1 STG.E desc[UR6][R24.64], R3 ;  /* 0x0000000318009986 */ /* 0x0021e2000c101906 */
[----:B------:R-:W-:-:S03]  /*9890*/  NOP ;  /* 0x0000000000007918 */ /* 0x000fc60000000000 */
[----:B------:R1:W2:Y:S01]  /*98a0*/  LDS.64 R4, [R26+0x6600] ;  /* 0x006600001a047984 */ /* 0x0002a20000000a00 */
[----:B------:R-:W-:Y:S01]  /*98b0*/  ISETP.GE.AND P1, PT, R20, R23, PT ;  /* 0x000000171400720c */ /* 0x000fe20003f26270 */
[----:B0-----:R-:W-:Y:S01]  /*98c0*/  VIADD R24, R2, 0x300 ;  /* 0x0000030002187836 */ /* 0x001fe20000000000 */
[----:B-1----:R-:W-:Y:S01]  /*98d0*/  LEA R26, R18, UR4, 0x3 ;  /* 0x00000004121a7c11 */ /* 0x002fe2000f8e18ff */
[----:B------:R-:W-:-:S10]  /*98e0*/  VIADD R18, R2, 0x480 ;  /* 0x0000048002127836 */ /* 0x000fd40000000000 */
[----:B------:R-:W0:Y:S01]  /*98f0*/  @!P1 LDS R27, [R22+0x600] ;  /* 0x00060000161b9984 */ /* 0x000e220000000800 */
[----:B------:R-:W1:Y:S01]  /*9900*/  @!P1 LDC.64 R20, c[0x0][0x3b0] ;  /* 0x0000ec00ff149b82 */ /* 0x000e620000000a00 */
[----:B--2---:R-:W-:-:S05]  /*9910*/  @!P1 IADD3 R4, P0, PT, R4, R2, RZ ;  /* 0x0000000204049210 */ /* 0x004fca0007f1e0ff */
[----:B------:R-:W-:Y:S01]  /*9920*/  @!P1 IMAD.X R5, RZ, RZ, R5, P0 ;  /* 0x000000ffff059224 */ /* 0x000fe200000e0605 */
[----:B-1----:R-:W-:-:S04]  /*9930*/  @!P1 LEA R20, P0, R4, R20, 0x2 ;  /* 0x0000001404149211 */ /* 0x002fc800078010ff */
[----:B------:R-:W-:-:S05]  /*9940*/  @!P1 LEA.HI.X R21, R4, R21, R5, 0x2, P0 ;  /* 0x0000001504159211 */ /* 0x000fca00000f1405 */
[----:B0-----:R0:W-:Y:S01]  /*9950*/  @!P1 STG.E desc[UR6][R20.64+0x600], R27 ;  /* 0x0006001b14009986 */ /* 0x0011e2000c101906 */
[----:B------:R-:W-:-:S03]  /*9960*/  NOP ;  /* 0x0000000000007918 */ /* 0x000fc60000000000 */
[----:B------:R-:W1:Y:S01]  /*9970*/  LDS.64 R4, [R19+0x6600] ;  /* 0x0066000013047984 */ /* 0x000e620000000a00 */
[----:B------:R-:W-:Y:S01]  /*9980*/  ISETP.GE.AND P1, PT, R24, R23, PT ;  /* 0x000000171800720c */ /* 0x000fe20003f26270 */
[----:B0-----:R-:W-:-:S12]  /*9990*/  VIADD R20, R2, 0x600 ;  /* 0x0000060002147836 */ /* 0x001fd80000000000 */
[----:B------:R-:W0:Y:S01]  /*99a0*/  @!P1 LDS R3, [R22+0xc00] ;  /* 0x000c000016039984 */ /* 0x000e220000000800 */
[----:B------:R-:W2:Y:S01]  /*99b0*/  @!P1 LDC.64 R24, c[0x0][0x3b0] ;  /* 0x0000ec00ff189b82 */ /* 0x000ea20000000a00 */
[----:B-1----:R-:W-:-:S05]  /*99c0*/  @!P1 IADD3 R4, P0, PT, R4, R2, RZ ;  /* 0x0000000204049210 */ /* 0x002fca0007f1e0ff */
[----:B------:R-:W-:Y:S01]  /*99d0*/  @!P1 IMAD.X R5, RZ, RZ, R5, P0 ;  /* 0x000000ffff059224 */ /* 0x000fe200000e0605 */
[----:B--2---:R-:W-:-:S04]  /*99e0*/  @!P1 LEA R24, P0, R4, R24, 0x2 ;  /* 0x0000001804189211 */ /* 0x004fc800078010ff */
[----:B------:R-:W-:-:S05]  /*99f0*/  @!P1 LEA.HI.X R25, R4, R25, R5, 0x2, P0 ;  /* 0x0000001904199211 */ /* 0x000fca00000f1405 */
[----:B0-----:R0:W-:Y:S01]  /*9a00*/  @!P1 STG.E desc[UR6][R24.64+0xc00], R3 ;  /* 0x000c000318009986 */ /* 0x0011e2000c101906 */
[----:B------:R-:W-:-:S03]  /*9a10*/  NOP ;  /* 0x0000000000007918 */ /* 0x000fc60000000000 */
[----:B------:R-:W1:Y:S01]  /*9a20*/  LDS.64 R4, [R26+0x6600] ;  /* 0x006600001a047984 */ /* 0x000e620000000a00 */
[----:B------:R-:W-:Y:S02]  /*9a30*/  ISETP.GE.AND P1, PT, R18, R23, PT ;  /* 0x000000171200720c */ /* 0x000fe40003f26270 */
[----:B0-----:R-:W-:Y:S01]  /*9a40*/  LEA R24, R16, UR4, 0x3 ;  /* 0x0000000410187c11 */ /* 0x001fe2000f8e18ff */
[----:B------:R-:W-:-:S10]  /*9a50*/  VIADD R16, R2, 0x780 ;  /* 0x0000078002107836 */ /* 0x000fd40000000000 */
        /* <DEDUP_REMOVED lines=33> */
[----:B0-----:R-:W-:-:S11]  /*9c70*/  LOP3.LUT R16, R2, 0xc00, RZ, 0xfc, !PT ;  /* 0x00000c0002107812 */ /* 0x001fd600078efcff */
        /* <DEDUP_REMOVED lines=87> */
[----:B0-----:R-:W-:Y:S01]  /*a1f0*/  @!P1 STG.E desc[UR6][R8.64+0x4e00], R15 ;  /* 0x004e000f08009986 */ /* 0x001fe2000c101906 */
[----:B------:R-:W-:-:S03]  /*a200*/  NOP ;  /* 0x0000000000007918 */ /* 0x000fc60000000000 */
[----:B------:R-:W0:Y:S01]  /*a210*/  LDS.64 R4, [R7+0x6600] ;  /* 0x0066000007047984 */ /* 0x000e220000000a00 */
[----:B------:R-:W-:-:S13]  /*a220*/  ISETP.GE.AND P1, PT, R10, R23, PT ;  /* 0x000000170a00720c */ /* 0x000fda0003f26270 */
[----:B------:R-:W1:Y:S01]  /*a230*/  @!P1 LDS R3, [R22+0x5400] ;  /* 0x0054000016039984 */ /* 0x000e620000000800 */
[----:B------:R-:W2:Y:S01]  /*a240*/  @!P1 LDC.64 R10, c[0x0][0x3b0] ;  /* 0x0000ec00ff0a9b82 */ /* 0x000ea20000000a00 */
[----:B0-----:R-:W-:-:S05]  /*a250*/  @!P1 IADD3 R4, P0, PT, R4, R2, RZ ;  /* 0x0000000204049210 */ /* 0x001fca0007f1e0ff */
[----:B------:R-:W-:Y:S01]  /*a260*/  @!P1 IMAD.X R5, RZ, RZ, R5, P0 ;  /* 0x000000ffff059224 */ /* 0x000fe200000e0605 */
[----:B--2---:R-:W-:-:S04]  /*a270*/  @!P1 LEA R10, P0, R4, R10, 0x2 ;  /* 0x0000000a040a9211 */ /* 0x004fc800078010ff */
[----:B------:R-:W-:-:S05]  /*a280*/  @!P1 LEA.HI.X R11, R4, R11, R5, 0x2, P0 ;  /* 0x0000000b040b9211 */ /* 0x000fca00000f1405 */
[----:B-1----:R-:W-:Y:S01]  /*a290*/  @!P1 STG.E desc[UR6][R10.64+0x5400], R3 ;  /* 0x005400030a009986 */ /* 0x002fe2000c101906 */
        /* <DEDUP_REMOVED lines=8> */
[----:B------:R-:W-:Y:S02]  /*a320*/  @!P1 LEA.HI.X R7, R4, R7, R5, 0x2, P0 ;  /* 0x0000000704079211 */ /* 0x000fe400000f1405 */
[----:B------:R-:W-:Y:S02]  /*a330*/  LEA R5, R0, UR4, 0x3 ;  /* 0x0000000400057c11 */ /* 0x000fe4000f8e18ff */
[----:B------:R-:W-:Y:S01]  /*a340*/  LOP3.LUT R0, R2, 0x1800, RZ, 0xfc, !PT ;  /* 0x0000180002007812 */ /* 0x000fe200078efcff */
[----:B-1----:R-:W-:Y:S01]  /*a350*/  @!P1 STG.E desc[UR6][R6.64+0x5a00], R9 ;  /* 0x005a000906009986 */ /* 0x002fe2000c101906 */
[----:B------:R-:W-:-:S03]  /*a360*/  NOP ;  /* 0x0000000000007918 */ /* 0x000fc60000000000 */
[----:B------:R-:W0:Y:S01]  /*a370*/  LDS.64 R4, [R5+0x6600] ;  /* 0x0066000005047984 */ /* 0x000e220000000a00 */
[----:B------:R-:W-:-:S13]  /*a380*/  ISETP.GE.AND P1, PT, R0, R23, PT ;  /* 0x000000170000720c */ /* 0x000fda0003f26270 */
[----:B------:R-:W1:Y:S01]  /*a390*/  @!P1 LDS R11, [R22+0x6000] ;  /* 0x00600000160b9984 */ /* 0x000e620000000800 */
[----:B------:R-:W2:Y:S01]  /*a3a0*/  @!P1 LDC.64 R12, c[0x0][0x3b0] ;  /* 0x0000ec00ff0c9b82 */ /* 0x000ea20000000a00 */
[----:B0-----:R-:W-:-:S05]  /*a3b0*/  IADD3 R0, P0, PT, R4, R2, RZ ;  /* 0x0000000204007210 */ /* 0x001fca0007f1e0ff */
[----:B------:R-:W-:Y:S01]  /*a3c0*/  IMAD.X R4, RZ, RZ, R5, P0 ;  /* 0x000000ffff047224 */ /* 0x000fe200000e0605 */
[----:B--2---:R-:W-:-:S04]  /*a3d0*/  @!P1 LEA R2, P0, R0, R12, 0x2 ;  /* 0x0000000c00029211 */ /* 0x004fc800078010ff */
[----:B------:R-:W-:-:S05]  /*a3e0*/  @!P1 LEA.HI.X R3, R0, R13, R4, 0x2, P0 ;  /* 0x0000000d00039211 */ /* 0x000fca00000f1404 */
[----:B-1----:R-:W-:Y:S01]  /*a3f0*/  @!P1 STG.E desc[UR6][R2.64+0x6000], R11 ;  /* 0x0060000b02009986 */ /* 0x002fe2000c101906 */
[----:B------:R-:W-:Y:S01]  /*a400*/  NOP ;  /* 0x0000000000007918 */ /* 0x000fe20000000000 */
[----:B------:R-:W-:Y:S05]  /*a410*/  EXIT ;  /* 0x000000000000794d */ /* 0x000fea0003800000 */
.L_x_30:
[----:B------:R-:W-:Y:S02]  /*a420*/  IMAD.MOV.U32 R58, RZ, RZ, R39 ;  /* 0x000000ffff3a7224 */ /* 0x000fe400078e0027 */
[----:B------:R-:W-:Y:S02]  /*a430*/  IMAD.MOV.U32 R49, RZ, RZ, 0x1 ;  /* 0x00000001ff317424 */ /* 0x000fe400078e00ff */
[----:B------:R-:W-:Y:S02]  /*a440*/  IMAD.MOV.U32 R60, RZ, RZ, RZ ;  /* 0x000000ffff3c7224 */ /* 0x000fe400078e00ff */
[----:B------:R-:W-:-:S07]  /*a450*/  IMAD.MOV.U32 R47, RZ, RZ, -0x1 ;  /* 0xffffffffff2f7424 */ /* 0x000fce00078e00ff */
[----:B------:R-:W-:Y:S05]  /*a460*/  WARPSYNC.COLLECTIVE R47, `(.L_x_115) ;  /* 0x000000002f087348 */ /* 0x000fea0003c00000 */
[----:B------:R0:W1:Y:S02]  /*a470*/  SHFL.UP P0, R46, R58, R49, R60 ;  /* 0x040000313a2e7389 */ /* 0x000064000000003c */
[----:B01----:R-:W-:Y:S05]  /*a480*/  ENDCOLLECTIVE ;  /* 0x000000000000791b */ /* 0x003fea0003800000 */
.L_x_115:
[----:B------:R-:W-:Y:S02]  /*a490*/  IMAD.MOV.U32 R49, RZ, RZ, 0x2 ;  /* 0x00000002ff317424 */ /* 0x000fe400078e00ff */
[----:B------:R-:W-:-:S04]  /*a4a0*/  IMAD.MOV.U32 R40, RZ, RZ, R46 ;  /* 0x000000ffff287224 */ /* 0x000fc800078e002e */
[----:B------:R-:W-:-:S04]  /*a4b0*/  @P0 IMAD.IADD R40, R39, 0x1, R40 ;  /* 0x0000000127280824 */ /* 0x000fc800078e0228 */
[----:B------:R-:W-:-:S07]  /*a4c0*/  IMAD.MOV.U32 R58, RZ, RZ, R40 ;  /* 0x000000ffff3a7224 */ /* 0x000fce00078e0028 */
[----:B------:R-:W-:Y:S05]  /*a4d0*/  WARPSYNC.COLLECTIVE R47, `(.L_x_116) ;  /* 0x000000002f087348 */ /* 0x000fea0003c00000 */
[----:B------:R0:W1:Y:S02]  /*a4e0*/  SHFL.UP P0, R46, R58, R49, R60 ;  /* 0x040000313a2e7389 */ /* 0x000064000000003c */
[----:B01----:R-:W-:Y:S05]  /*a4f0*/  ENDCOLLECTIVE ;  /* 0x000000000000791b */ /* 0x003fea0003800000 */
.L_x_116:
[----:B------:R-:W-:Y:S02]  /*a500*/  IMAD.MOV.U32 R49, RZ, RZ, 0x4 ;  /* 0x00000004ff317424 */ /* 0x000fe400078e00ff */
[----:B------:R-:W-:-:S04]  /*a510*/  IMAD.MOV.U32 R43, RZ, RZ, R46 ;  /* 0x000000ffff2b7224 */ /* 0x000fc800078e002e */
[----:B------:R-:W-:-:S04]  /*a520*/  @P0 IMAD.IADD R43, R40, 0x1, R43 ;  /* 0x00000001282b0824 */ /* 0x000fc800078e022b */
[----:B------:R-:W-:-:S07]  /*a530*/  IMAD.MOV.U32 R58, RZ, RZ, R43 ;  /* 0x000000ffff3a7224 */ /* 0x000fce00078e002b */
[----:B------:R-:W-:Y:S05]  /*a540*/  WARPSYNC.COLLECTIVE R47, `(.L_x_117) ;  /* 0x000000002f087348 */ /* 0x000fea0003c00000 */
[----:B------:R0:W1:Y:S02]  /*a550*/  SHFL.UP P0, R46, R58, R49, R60 ;  /* 0x040000313a2e7389 */ /* 0x000064000000003c */
[----:B01----:R-:W-:Y:S05]  /*a560*/  ENDCOLLECTIVE ;  /* 0x000000000000791b */ /* 0x003fea0003800000 */
.L_x_117:
[----:B------:R-:W-:Y:S02]  /*a570*/  IMAD.MOV.U32 R49, RZ, RZ, 0x8 ;  /* 0x00000008ff317424 */ /* 0x000fe400078e00ff */
[----:B------:R-:W-:-:S04]  /*a580*/  IMAD.MOV.U32 R44, RZ, RZ, R46 ;  /* 0x000000ffff2c7224 */ /* 0x000fc800078e002e */
[----:B------:R-:W-:-:S04]  /*a590*/  @P0 IMAD.IADD R44, R43, 0x1, R44 ;  /* 0x000000012b2c0824 */ /* 0x000fc800078e022c */
[----:B------:R-:W-:-:S07]  /*a5a0*/  IMAD.MOV.U32 R58, RZ, RZ, R44 ;  /* 0x000000ffff3a7224 */ /* 0x000fce00078e002c */
[----:B------:R-:W-:Y:S05]  /*a5b0*/  WARPSYNC.COLLECTIVE R47, `(.L_x_118) ;  /* 0x000000002f087348 */ /* 0x000fea0003c00000 */
[----:B------:R0:W1:Y:S02]  /*a5c0*/  SHFL.UP P0, R46, R58, R49, R60 ;  /* 0x040000313a2e7389 */ /* 0x000064000000003c */
[----:B01----:R-:W-:Y:S05]  /*a5d0*/  ENDCOLLECTIVE ;  /* 0x000000000000791b */ /* 0x003fea0003800000 */
.L_x_118:
[----:B------:R-:W-:Y:S02]  /*a5e0*/  IMAD.MOV.U32 R49, RZ, RZ, 0x10 ;  /* 0x00000010ff317424 */ /* 0x000fe400078e00ff */
[----:B------:R-:W-:-:S04]  /*a5f0*/  IMAD.MOV.U32 R45, RZ, RZ, R46 ;  /* 0x000000ffff2d7224 */ /* 0x000fc800078e002e */
[----:B------:R-:W-:-:S04]  /*a600*/  @P0 IMAD.IADD R45, R44, 0x1, R45 ;  /* 0x000000012c2d0824 */ /* 0x000fc800078e022d */
[----:B------:R-:W-:-:S07]  /*a610*/  IMAD.MOV.U32 R58, RZ, RZ, R45 ;  /* 0x000000ffff3a7224 */ /* 0x000fce00078e002d */
[----:B------:R-:W-:Y:S05]  /*a620*/  WARPSYNC.COLLECTIVE R47, `(.L_x_119) ;  /* 0x000000002f087348 */ /* 0x000fea0003c00000 */
[----:B------:R0:W1:Y:S02]  /*a630*/  SHFL.UP P0, R46, R58, R49, R60 ;  /* 0x040000313a2e7389 */ /* 0x000064000000003c */
[----:B01----:R-:W-:Y:S05]  /*a640*/  ENDCOLLECTIVE ;  /* 0x000000000000791b */ /* 0x003fea0003800000 */
.L_x_119:
[----:B------:R-:W-:Y:S05]  /*a650*/  BRA `(.L_x_120) ;  /* 0xffffff8400407947 */ /* 0x000fea000383ffff */
.L_x_121:
[----:B------:R-:W-:-:S00]  /*a660*/  BRA `(.L_x_121) ;  /* 0xfffffffc00fc7947 */ /* 0x000fc0000383ffff */
[----:B------:R-:W-:-:S00]  /*a670*/  NOP ;  /* 0x0000000000007918 */ /* 0x000fc00000000000 */
        /* <DEDUP_REMOVED lines=8> */
.L_x_499:


//--------------------- .text._ZN3cub18CUB_300001_SM_10006detail10radix_sort33DeviceRadixSortExclusiveSumKernelINS1_5radix10policy_hubIiiyE10Policy1000EyEEvPT0_ --------------------------
	.section	.text._ZN3cub18CUB_300001_SM_10006detail10radix_sort33DeviceRadixSortExclusiveSumKernelINS1_5radix10policy_hubIiiyE10Policy1000EyEEvPT0_,"ax",@progbits
	.align	128
        .global         _ZN3cub18CUB_300001_SM_10006detail10radix_sort33DeviceRadixSortExclusiveSumKernelINS1_5radix10policy_hubIiiyE10Policy1000EyEEvPT0_
        .type           _ZN3cub18CUB_300001_SM_10006detail10radix_sort33DeviceRadixSortExclusiveSumKernelINS1_5radix10policy_hubIiiyE10Policy1000EyEEvPT0_,@function
        .size           _ZN3cub18CUB_300001_SM_10006detail10radix_sort33DeviceRadixSortExclusiveSumKernelINS1_5radix10policy_hubIiiyE10Policy1000EyEEvPT0_,(.L_x_500 - _ZN3cub18CUB_300001_SM_10006detail10radix_sort33DeviceRadixSortExclusiveSumKernelINS1_5radix10policy_hubIiiyE10Policy1000EyEEvPT0_)
        .other          _ZN3cub18CUB_300001_SM_10006detail10radix_sort33DeviceRadixSortExclusiveSumKernelINS1_5radix10policy_hubIiiyE10Policy1000EyEEvPT0_,@"STO_CUDA_ENTRY STV_DEFAULT"
_ZN3cub18CUB_300001_SM_10006detail10radix_sort33DeviceRadixSortExclusiveSumKernelINS1_5radix10policy_hubIiiyE10Policy1000EyEEvPT0_:
.text._ZN3cub18CUB_300001_SM_10006detail10radix_sort33DeviceRadixSortExclusiveSumKernelINS1_5radix10policy_hubIiiyE10Policy1000EyEEvPT0_:
[----:B------:R-:W-:Y:S01]  /*0000*/  LDC R1, c[0x0][0x37c] ;  /* 0x0000df00ff017b82 */ /* 0x000fe20000000800 */
[----:B------:R-:W0:Y:S07]  /*0010*/  S2R R18, SR_TID.X ;  /* 0x0000000000127919 */ /* 0x000e2e0000002100 */
[----:B------:R-:W1:Y:S01]  /*0020*/  LDC.64 R16, c[0x0][0x380] ;  /* 0x0000e000ff107b82 */ /* 0x000e620000000a00 */
[----:B------:R-:W2:Y:S01]  /*0030*/  LDCU.64 UR4, c[0x0][0x358] ;  /* 0x00006b00ff0477ac */ /* 0x000ea20008000a00 */
[----:B------:R-:W3:Y:S01]  /*0040*/  S2R R5, SR_CTAID.X ;  /* 0x0000000000057919 */ /* 0x000ee20000002500 */
[----:B0-----:R-:W-:Y:S01]  /*0050*/  ISETP.GT.U32.AND P1, PT, R18, 0xff, PT ;  /* 0x000000ff1200780c */ /* 0x001fe20003f24070 */
[----:B---3--:R-:W-:-:S04]  /*0060*/  IMAD R5, R5, 0x100, R18 ;  /* 0x0000010005057824 */ /* 0x008fc800078e0212 */
[----:B-1----:R-:W-:-:S08]  /*0070*/  IMAD.WIDE R16, R5, 0x8, R16 ;  /* 0x0000000805107825 */ /* 0x002fd000078e0210 */
[----:B--2---:R-:W2:Y:S01]  /*0080*/  @!P1 LDG.E.64 R2, desc[UR4][R16.64] ;  /* 0x0000000410029981 */ /* 0x004ea2000c1e1b00 */
[----:B------:R-:W-:Y:S02]  /*0090*/  MOV R0, 0x400 ;  /* 0x0000040000007802 */ /* 0x000fe40000000f00 */
[C---:B------:R-:W-:Y:S01]  /*00a0*/  ISETP.GT.U32.AND P0, PT, R18.reuse, 0x1f, PT ;  /* 0x0000001f1200780c */ /* 0x040fe20003f04070 */
[----:B------:R-:W0:Y:S02]  /*00b0*/  S2R R5, SR_CgaCtaId ;  /* 0x0000000000057919 */ /* 0x000e240000008800 */
[----:B0-----:R-:W-:Y:S02]  /*00c0*/  LEA R5, R5, R0, 0x18 ;  /* 0x0000000005057211 */ /* 0x001fe400078ec0ff */
[----:B------:R-:W-:-:S05]  /*00d0*/  LEA.HI R0, R18, R18, RZ, 0x1d ;  /* 0x0000001212007211 */ /* 0x000fca00078fe8ff */
[----:B------:R-:W-:-:S05]  /*00e0*/  IMAD R0, R0, 0x8, R5 ;  /* 0x0000000800007824 */ /* 0x000fca00078e0205 */
[----:B--2---:R0:W-:Y:S01]  /*00f0*/  STS.64 [R0+0x10], R2 ;  /* 0x0000100200007388 */ /* 0x0041e20000000a00 */
[----:B------:R-:W-:Y:S06]  /*0100*/  BAR.SYNC.DEFER_BLOCKING 0x0 ;  /* 0x0000000000007b1d */ /* 0x000fec0000010000 */
[----:B------:R-:W-:Y:S05]  /*0110*/  @P0 BRA `(.L_x_122) ;  /* 0x0000000400240947 */ /* 0x000fea0003800000 */
[----:B------:R-:W-:Y:S01]  /*0120*/  IMAD R18, R18, 0x48, R5 ;  /* 0x0000004812127824 */ /* 0x000fe200078e0205 */
[----:B------:R-:W-:-:S04]  /*0130*/  UMOV UR6, 0xffffffff ;  /* 0xffffffff00067882 */ /* 0x000fc80000000000 */
[----:B------:R-:W-:Y:S04]  /*0140*/  LDS.64 R14, [R18+0x10] ;  /* 0x00001000120e7984 */ /* 0x000fe80000000a00 */
[----:B------:R-:W-:Y:S04]  /*0150*/  LDS.64 R12, [R18+0x18] ;  /* 0x00001800120c7984 */ /* 0x000fe80000000a00 */
[----:B------:R-:W1:Y:S04]  /*0160*/  LDS.64 R10, [R18+0x20] ;  /* 0x00002000120a7984 */ /* 0x000e680000000a00 */
[----:B------:R-:W-:Y:S04]  /*0170*/  LDS.64 R8, [R18+0x28] ;  /* 0x0000280012087984 */ /* 0x000fe80000000a00 */
[----:B------:R-:W2:Y:S04]  /*0180*/  LDS.64 R6, [R18+0x30] ;  /* 0x0000300012067984 */ /* 0x000ea80000000a00 */
[----:B------:R-:W-:Y:S04]  /*0190*/  LDS.64 R4, [R18+0x38] ;  /* 0x0000380012047984 */ /* 0x000fe80000000a00 */
[----:B0-----:R-:W0:Y:S04]  /*01a0*/  LDS.64 R2, [R18+0x40] ;  /* 0x0000400012027984 */ /* 0x001e280000000a00 */
[----:B------:R-:W3:Y:S01]  /*01b0*/  LDS.64 R20, [R18+0x48] ;  /* 0x0000480012147984 */ /* 0x000ee20000000a00 */
[----:B-1----:R-:W-:-:S04]  /*01c0*/  IADD3 R19, P3, P4, R10, R12, R14 ;  /* 0x0000000c0a137210 */ /* 0x002fc80007c7e00e */
[----:B------:R-:W-:Y:S02]  /*01d0*/  IADD3.X R23, PT, PT, R11, R13, R15, P3, P4 ;  /* 0x0000000d0b177210 */ /* 0x000fe40001fe840f */
[----:B--2---:R-:W-:-:S04]  /*01e0*/  IADD3 R19, P0, P2, R6, R19, R8 ;  /* 0x0000001306137210 */ /* 0x004fc80007a1e008 */
[----:B------:R-:W-:Y:S02]  /*01f0*/  IADD3.X R23, PT, PT, R7, R23, R9, P0, P2 ;  /* 0x0000001707177210 */ /* 0x000fe400007e4409 */
[----:B0-----:R-:W-:-:S04]  /*0200*/  IADD3 R19, P3, P4, R2, R19, R4 ;  /* 0x0000001302137210 */ /* 0x001fc80007c7e004 */
[----:B---3--:R-:W-:Y:S02]  /*0210*/  IADD3 R20, P0, PT, R20, R19, RZ ;  /* 0x0000001314147210 */ /* 0x008fe40007f1e0ff */
[----:B------:R-:W-:-:S05]  /*0220*/  IADD3.X R19, PT, PT, R3, R23, R5, P3, P4 ;  /* 0x0000001703137210 */ /* 0x000fca0001fe8405 */
[----:B------:R-:W-:Y:S01]  /*0230*/  IMAD.X R19, R21, 0x1, R19, P0 ;  /* 0x0000000115137824 */ /* 0x000fe200000e0613 */
[----:B------:R-:W-:Y:S06]  /*0240*/  BRA.DIV UR6, `(.L_x_123) ;  /* 0x0000000206f07947 */ /* 0x000fec000b800000 */
[----:B------:R-:W0:Y:S04]  /*0250*/  SHFL.UP PT, R27, R20, 0x1, RZ ;  /* 0x04200000141b7989 */ /* 0x000e2800000e00ff */
[----:B------:R-:W1:Y:S01]  /*0260*/  SHFL.UP P0, R25, R19, 0x1, RZ ;  /* 0x0420000013197989 */ /* 0x000e6200000000ff */
[----:B0-----:R-:W-:-:S04]  /*0270*/  IADD3 R22, P2, PT, R27, R20, RZ ;  /* 0x000000141b167210 */ /* 0x001fc80007f5e0ff */
[----:B-1----:R-:W-:Y:S01]  /*0280*/  SEL R27, R22, R27, P0 ;  /* 0x0000001b161b7207 */ /* 0x002fe20000000000 */
[----:B------:R-:W-:-:S04]  /*0290*/  IMAD.X R26, R25, 0x1, R19, P2 ;  /* 0x00000001191a7824 */ /* 0x000fc800010e0613 */
[----:B------:R-:W0:Y:S01]  /*02a0*/  SHFL.UP PT, R28, R27, 0x2, RZ ;  /* 0x044000001b1c7989 */ /* 0x000e2200000e00ff */
[----:B------:R-:W-:-:S05]  /*02b0*/  SEL R26, R26, R25, P0 ;  /* 0x000000191a1a7207 */ /* 0x000fca0000000000 */
[----:B------:R-:W1:Y:S01]  /*02c0*/  SHFL.UP P0, R25, R26, 0x2, RZ ;  /* 0x044000001a197989 */ /* 0x000e6200000000ff */
[----:B0-----:R-:W-:-:S05]  /*02d0*/  IADD3 R21, P2, PT, R28, R27, RZ ;  /* 0x0000001b1c157210 */ /* 0x001fca0007f5e0ff */
[----:B-1----:R-:W-:Y:S01]  /*02e0*/  IMAD.X R22, R25, 0x1, R26, P2 ;  /* 0x0000000119167824 */ /* 0x002fe200010e061a */
[----:B------:R-:W-:-:S04]  /*02f0*/  SEL R28, R21, R28, P0 ;  /* 0x0000001c151c7207 */ /* 0x000fc80000000000 */
[----:B------:R-:W-:Y:S01]  /*0300*/  SEL R29, R22, R25, P0 ;  /* 0x00000019161d7207 */ /* 0x000fe20000000000 */
        /* <DEDUP_REMOVED lines=12> */
[----:B------:R0:W1:Y:S04]  /*03d0*/  SHFL.UP PT, R28, R27, 0x10, RZ ;  /* 0x060000001b1c7989 */ /* 0x00006800000e00ff */
[----:B------:R0:W2:Y:S02]  /*03e0*/  SHFL.UP P0, R25, R26, 0x10, RZ ;  /* 0x060000001a197989 */ /* 0x0000a400000000ff */
.L_x_134:
[----:B-1----:R-:W-:-:S04]  /*03f0*/  IADD3 R21, P2, PT, R28, R27, RZ ;  /* 0x0000001b1c157210 */ /* 0x002fc80007f5e0ff */
[----:B--2---:R-:W-:Y:S01]  /*0400*/  SEL R21, R21, R28, P0 ;  /* 0x0000001c15157207 */ /* 0x004fe20000000000 */
[----:B------:R-:W-:-:S05]  /*0410*/  IMAD.X R22, R25, 0x1, R26, P2 ;  /* 0x0000000119167824 */ /* 0x000fca00010e061a */
[----:B------:R-:W-:Y:S02]  /*0420*/  SEL R22, R22, R25, P0 ;  /* 0x0000001916167207 */ /* 0x000fe40000000000 */
[----:B------:R-:W-:-:S05]  /*0430*/  IADD3 R20, P0, PT, R21, -R20, RZ ;  /* 0x8000001415147210 */ /* 0x000fca0007f1e0ff */
[----:B------:R-:W-:Y:S01]  /*0440*/  IMAD.X R21, R22, 0x1, ~R19, P0 ;  /* 0x0000000116157824 */ /* 0x000fe200000e0e13 */
[----:B------:R-:W-:-:S04]  /*0450*/  IADD3 R14, P0, PT, R14, R20, RZ ;  /* 0x000000140e0e7210 */ /* 0x000fc80007f1e0ff */
[----:B------:R1:W-:Y:S01]  /*0460*/  STS.64 [R18+0x10], R20 ;  /* 0x0000101412007388 */ /* 0x0003e20000000a00 */
[----:B------:R-:W-:Y:S01]  /*0470*/  IMAD.X R15, R15, 0x1, R21, P0 ;  /* 0x000000010f0f7824 */ /* 0x000fe200000e0615 */
        /* <DEDUP_REMOVED lines=17> */
[----:B------:R-:W-:-:S05]  /*0590*/  IMAD.X R3, R3, 0x1, R5, P0 ;  /* 0x0000000103037824 */ /* 0x000fca00000e0605 */
[----:B------:R1:W-:Y:S03]  /*05a0*/  STS.64 [R18+0x48], R2 ;  /* 0x0000480212007388 */ /* 0x0003e60000000a00 */
.L_x_122:
[----:B------:R-:W-:Y:S05]  /*05b0*/  WARPSYNC.ALL ;  /* 0x0000000000007948 */ /* 0x000fea0003800000 */
[----:B------:R-:W-:Y:S06]  /*05c0*/  BAR.SYNC.DEFER_BLOCKING 0x0 ;  /* 0x0000000000007b1d */ /* 0x000fec0000010000 */
[----:B------:R-:W-:Y:S05]  /*05d0*/  @P1 EXIT ;  /* 0x000000000000194d */ /* 0x000fea0003800000 */
[----:B01----:R-:W0:Y:S04]  /*05e0*/  LDS.64 R2, [R0+0x10] ;  /* 0x0000100000027984 */ /* 0x003e280000000a00 */
[----:B0-----:R-:W-:Y:S01]  /*05f0*/  STG.E.64 desc[UR4][R16.64], R2 ;  /* 0x0000000210007986 */ /* 0x001fe2000c101b04 */
[----:B------:R-:W-:Y:S05]  /*0600*/  EXIT ;  /* 0x000000000000794d */ /* 0x000fea0003800000 */
.L_x_123:
[----:B------:R-:W-:Y:S02]  /*0610*/  IMAD.MOV.U32 R24, RZ, RZ, R20 ;  /* 0x000000ffff187224 */ /* 0x000fe400078e0014 */
[----:B------:R-:W-:Y:S02]  /*0620*/  IMAD.MOV.U32 R23, RZ, RZ, 0x1 ;  /* 0x00000001ff177424 */ /* 0x000fe400078e00ff */
[----:B------:R-:W-:Y:S02]  /*0630*/  IMAD.MOV.U32 R22, RZ, RZ, RZ ;  /* 0x000000ffff167224 */ /* 0x000fe400078e00ff */
[----:B------:R-:W-:-:S07]  /*0640*/  IMAD.MOV.U32 R21, RZ, RZ, -0x1 ;  /* 0xffffffffff157424 */ /* 0x000fce00078e00ff */
[----:B------:R-:W-:Y:S05]  /*0650*/  WARPSYNC.COLLECTIVE R21, `(.L_x_124) ;  /* 0x0000000015087348 */ /* 0x000fea0003c00000 */
[----:B------:R0:W1:Y:S02]  /*0660*/  SHFL.UP P0, R25, R24, R23, R22 ;  /* 0x0400001718197389 */ /* 0x0000640000000016 */
[----:B01----:R-:W-:Y:S05]  /*0670*/  ENDCOLLECTIVE ;  /* 0x000000000000791b */ /* 0x003fea0003800000 */
.L_x_124:
[----:B------:R-:W-:Y:S02]  /*0680*/  IMAD.MOV.U32 R24, RZ, RZ, R19 ;  /* 0x000000ffff187224 */ /* 0x000fe400078e0013 */
[----:B------:R-:W-:-:S07]  /*0690*/  IMAD.MOV.U32 R27, RZ, RZ, R25 ;  /* 0x000000ffff1b7224 */ /* 0x000fce00078e0019 */
[----:B------:R-:W-:Y:S05]  /*06a0*/  WARPSYNC.COLLECTIVE R21, `(.L_x_125) ;  /* 0x0000000015087348 */ /* 0x000fea0003c00000 */
[----:B------:R0:W1:Y:S02]  /*06b0*/  SHFL.UP P0, R25, R24, R23, R22 ;  /* 0x0400001718197389 */ /* 0x0000640000000016 */
[----:B01----:R-:W-:Y:S05]  /*06c0*/  ENDCOLLECTIVE ;  /* 0x000000000000791b */ /* 0x003fea0003800000 */
.L_x_125:
[----:B------:R-:W-:Y:S01]  /*06d0*/  IADD3 R26, P2, PT, R27, R20, RZ ;  /* 0x000000141b1a7210 */ /* 0x000fe20007f5e0ff */
[----:B------:R-:W-:-:S03]  /*06e0*/  IMAD.MOV.U32 R23, RZ, RZ, 0x2 ;  /* 0x00000002ff177424 */ /* 0x000fc600078e00ff */
[----:B------:R-:W-:Y:S01]  /*06f0*/  SEL R27, R26, R27, P0 ;  /* 0x0000001b1a1b7207 */ /* 0x000fe20000000000 */
[----:B------:R-:W-:-:S04]  /*0700*/  IMAD.X R26, R25, 0x1, R19, P2 ;  /* 0x00000001191a7824 */ /* 0x000fc800010e0613 */
[----:B------:R-:W-:Y:S01]  /*0710*/  IMAD.MOV.U32 R24, RZ, RZ, R27 ;  /* 0x000000ffff187224 */ /* 0x000fe200078e001b */
[----:B------:R-:W-:-:S07]  /*0720*/  SEL R26, R26, R25, P0 ;  /* 0x000000191a1a7207 */ /* 0x000fce0000000000 */
[----:B------:R-:W-:Y:S05]  /*0730*/  WARPSYNC.COLLECTIVE R21, `(.L_x_126) ;  /* 0x0000000015087348 */ /* 0x000fea0003c00000 */
[----:B------:R0:W1:Y:S02]  /*0740*/  SHFL.UP P0, R25, R24, R23, R22 ;  /* 0x0400001718197389 */ /* 0x0000640000000016 */
[----:B01----:R-:W-:Y:S05]  /*0750*/  ENDCOLLECTIVE ;  /* 0x000000000000791b */ /* 0x003fea0003800000 */
.L_x_126:
[----:B------:R-:W-:Y:S02]  /*0760*/  IMAD.MOV.U32 R24, RZ, RZ, R26 ;  /* 0x000000ffff187224 */ /* 0x000fe400078e001a */
[----:B------:R-:W-:-:S07]  /*0770*/  IMAD.MOV.U32 R28, RZ, RZ, R25 ;  /* 0x000000ffff1c7224 */ /* 0x000fce00078e0019 */
[----:B------:R-:W-:Y:S05]  /*0780*/  WARPSYNC.COLLECTIVE R21, `(.L_x_127) ;  /* 0x0000000015087348 */ /* 0x000fea0003c00000 */
[----:B------:R0:W1:Y:S02]  /*0790*/  SHFL.UP P0, R25, R24, R23, R22 ;  /* 0x0400001718197389 */ /* 0x0000640000000016 */
[----:B01----:R-:W-:Y:S05]  /*07a0*/  ENDCOLLECTIVE ;  /* 0x000000000000791b */ /* 0x003fea0003800000 */
.L_x_127:
        /* <DEDUP_REMOVED lines=9> */
.L_x_128:
[----:B------:R-:W-:Y:S02]  /*0840*/  IMAD.MOV.U32 R24, RZ, RZ, R29 ;  /* 0x000000ffff187224 */ /* 0x000fe400078e001d */
[----:B------:R-:W-:-:S07]  /*0850*/  IMAD.MOV.U32 R27, RZ, RZ, R25 ;  /* 0x000000ffff1b7224 */ /* 0x000fce00078e0019 */
[----:B------:R-:W-:Y:S05]  /*0860*/  WARPSYNC.COLLECTIVE R21, `(.L_x_129) ;  /* 0x0000000015087348 */ /* 0x000fea0003c00000 */
[----:B------:R0:W1:Y:S02]  /*0870*/  SHFL.UP P0, R25, R24, R23, R22 ;  /* 0x0400001718197389 */ /* 0x0000640000000016 */
[----:B01----:R-:W-:Y:S05]  /*0880*/  ENDCOLLECTIVE ;  /* 0x000000000000791b */ /* 0x003fea0003800000 */
.L_x_129:
        /* <DEDUP_REMOVED lines=9> */
.L_x_130:
[----:B------:R-:W-:Y:S02]  /*0920*/  IMAD.MOV.U32 R24, RZ, RZ, R29 ;  /* 0x000000ffff187224 */ /* 0x000fe400078e001d */
[----:B------:R-:W-:-:S07]  /*0930*/  IMAD.MOV.U32 R27, RZ, RZ, R25 ;  /* 0x000000ffff1b7224 */ /* 0x000fce00078e0019 */
[----:B------:R-:W-:Y:S05]  /*0940*/  WARPSYNC.COLLECTIVE R21, `(.L_x_131) ;  /* 0x0000000015087348 */ /* 0x000fea0003c00000 */
[----:B------:R0:W1:Y:S02]  /*0950*/  SHFL.UP P0, R25, R24, R23, R22 ;  /* 0x0400001718197389 */ /* 0x0000640000000016 */
[----:B01----:R-:W-:Y:S05]  /*0960*/  ENDCOLLECTIVE ;  /* 0x000000000000791b */ /* 0x003fea0003800000 */
.L_x_131:
        /* <DEDUP_REMOVED lines=9> */
.L_x_132:
[----:B------:R-:W-:Y:S02]  /*0a00*/  IMAD.MOV.U32 R24, RZ, RZ, R26 ;  /* 0x000000ffff187224 */ /* 0x000fe400078e001a */
[----:B------:R-:W-:-:S07]  /*0a10*/  IMAD.MOV.U32 R28, RZ, RZ, R25 ;  /* 0x000000ffff1c7224 */ /* 0x000fce00078e0019 */
[----:B------:R-:W-:Y:S05]  /*0a20*/  WARPSYNC.COLLECTIVE R21, `(.L_x_133) ;  /* 0x0000000015087348 */ /* 0x000fea0003c00000 */
[----:B------:R0:W1:Y:S02]  /*0a30*/  SHFL.UP P0, R25, R24, R23, R22 ;  /* 0x0400001718197389 */ /* 0x0000640000000016 */
[----:B01----:R-:W-:Y:S05]  /*0a40*/  ENDCOLLECTIVE ;  /* 0x000000000000791b */ /* 0x003fea0003800000 */
.L_x_133:
[----:B------:R-:W-:Y:S05]  /*0a50*/  BRA `(.L_x_134) ;  /* 0xfffffff800647947 */ /* 0x000fea000383ffff */
.L_x_135:
        /* <DEDUP_REMOVED lines=10> */
.L_x_500:


//--------------------- .text._ZN3cub18CUB_300001_SM_10006detail10radix_sort30DeviceRadixSortHistogramKernelINS1_5radix10policy_hubIiiyE10Policy1000ELNS0_9SortOrderE0EiyNS1_21identity_decomposer_tEEEvPT2_PKT1_SA_iiT3_ --------------------------
	.section	.text._ZN3cub18CUB_300001_SM_10006detail10radix_sort30DeviceRadixSortHistogramKernelINS1_5radix10policy_hubIiiyE10Policy1000ELNS0_9SortOrderE0EiyNS1_21identity_decomposer_tEEEvPT2_PKT1_SA_iiT3_,"ax",@progbits
	.align	128
        .global         _ZN3cub18CUB_300001_SM_10006detail10radix_sort30DeviceRadixSortHistogramKernelINS1_5radix10policy_hubIiiyE10Policy1000ELNS0_9SortOrderE0EiyNS1_21identity_decomposer_tEEEvPT2_PKT1_SA_iiT3_
        .type           _ZN3cub18CUB_300001_SM_10006detail10radix_sort30DeviceRadixSortHistogramKernelINS1_5radix10policy_hubIiiyE10Policy1000ELNS0_9SortOrderE0EiyNS1_21identity_decomposer_tEEEvPT2_PKT1_SA_iiT3_,@function
        .size           _ZN3cub18CUB_300001_SM_10006detail10radix_sort30DeviceRadixSortHistogramKernelINS1_5radix10policy_hubIiiyE10Policy1000ELNS0_9SortOrderE0EiyNS1_21identity_decomposer_tEEEvPT2_PKT1_SA_iiT3_,(.L_x_501 - _ZN3cub18CUB_300001_SM_10006detail10radix_sort30DeviceRadixSortHistogramKernelINS1_5radix10policy_hubIiiyE10Policy1000ELNS0_9SortOrderE0EiyNS1_21identity_decomposer_tEEEvPT2_PKT1_SA_iiT3_)
        .other          _ZN3cub18CUB_300001_SM_10006detail10radix_sort30DeviceRadixSortHistogramKernelINS1_5radix10policy_hubIiiyE10Policy1000ELNS0_9SortOrderE0EiyNS1_21identity_decomposer_tEEEvPT2_PKT1_SA_iiT3_,@"STO_CUDA_ENTRY STV_DEFAULT"
_ZN3cub18CUB_300001_SM_10006detail10radix_sort30DeviceRadixSortHistogramKernelINS1_5radix10policy_hubIiiyE10Policy1000ELNS0_9SortOrderE0EiyNS1_21identity_decomposer_tEEEvPT2_PKT1_SA_iiT3_:
.text._ZN3cub18CUB_300001_SM_10006detail10radix_sort30DeviceRadixSortHistogramKernelINS1_5radix10policy_hubIiiyE10Policy1000ELNS0_9SortOrderE0EiyNS1_21identity_decomposer_tEEEvPT2_PKT1_SA_iiT3_:
[----:B------:R-:W-:Y:S01]  /*0000*/  LDC R1, c[0x0][0x37c] ;  /* 0x0000df00ff017b82 */ /* 0x000fe20000000800 */
[----:B------:R-:W0:Y:S02]  /*0010*/  LDCU.64 UR14, c[0x0][0x390] ;  /* 0x00007200ff0e77ac */ /* 0x000e240008000a00 */
[----:B0-----:R-:W-:-:S04]  /*0020*/  ISETP.NE.U32.AND P0, PT, RZ, UR14, PT ;  /* 0x0000000eff007c0c */ /* 0x001fc8000bf05070 */
[----:B------:R-:W-:-:S13]  /*0030*/  ISETP.NE.AND.EX P0, PT, RZ, UR15, PT, P0 ;  /* 0x0000000fff007c0c */ /* 0x000fda000bf05300 */
[----:B------:R-:W-:Y:S05]  /*0040*/  @!P0 EXIT ;  /* 0x000000000000894d */ /* 0x000fea0003800000 */
[----:B------:R-:W-:Y:S01]  /*0050*/  UIADD3 UR11, UP0, UPT, UR14, -0x1, URZ ;  /* 0xffffffff0e0b7890 */ /* 0x000fe2000ff1e0ff */
[----:B------:R-:W0:Y:S01]  /*0060*/  S2R R4, SR_TID.X ;  /* 0x0000000000047919 */ /* 0x000e220000002100 */
[----:B------:R-:W1:Y:S01]  /*0070*/  LDCU.64 UR4, c[0x0][0x398] ;  /* 0x00007300ff0477ac */ /* 0x000e620008000a00 */
[----:B------:R-:W2:Y:S01]  /*0080*/  S2UR UR7, SR_CgaCtaId ;  /* 0x00000000000779c3 */ /* 0x000ea20000008800 */
[----:B------:R-:W-:Y:S01]  /*0090*/  UIADD3.X UR12, UPT, UPT, UR15, -0x1, URZ, UP0, !UPT ;  /* 0xffffffff0f0c7890 */ /* 0x000fe200087fe4ff */
[----:B------:R-:W-:Y:S01]  /*00a0*/  UMOV UR6, 0x400 ;  /* 0x0000040000067882 */ /* 0x000fe20000000000 */
[----:B------:R-:W3:Y:S05]  /*00b0*/  LDCU.64 UR20, c[0x0][0x358] ;  /* 0x00006b00ff1477ac */ /* 0x000eea0008000a00 */
[----:B------:R-:W4:Y:S01]  /*00c0*/  S2UR UR8, SR_CTAID.X ;  /* 0x00000000000879c3 */ /* 0x000f220000002500 */
[----:B------:R-:W-:Y:S01]  /*00d0*/  USHF.R.U64 UR11, UR11, 0x1e, UR12 ;  /* 0x0000001e0b0b7899 */ /* 0x000fe2000800120c */
[----:B------:R-:W0:Y:S03]  /*00e0*/  LDCU UR28, c[0x0][0x370] ;  /* 0x00006e00ff1c77ac */ /* 0x000e260008000800 */
[----:B------:R-:W-:-:S02]  /*00f0*/  UIADD3 UR11, UP0, UPT, UR11, 0x1, URZ ;  /* 0x000000010b0b7890 */ /* 0x000fc4000ff1e0ff */
[----:B-1----:R-:W-:Y:S02]  /*0100*/  UIADD3 UR4, UPT, UPT, UR5, 0x7, -UR4 ;  /* 0x0000000705047890 */ /* 0x002fe4000fffe804 */
[----:B------:R-:W-:Y:S02]  /*0110*/  ULEA.HI.X UR12, UR12, URZ, URZ, 0x2, UP0 ;  /* 0x000000ff0c0c7291 */ /* 0x000fe400080f14ff */
[----:B------:R-:W-:Y:S02]  /*0120*/  UISETP.LT.U32.AND UP0, UPT, UR11, UR14, UPT ;  /* 0x0000000e0b00728c */ /* 0x000fe4000bf01070 */
[----:B------:R-:W-:Y:S02]  /*0130*/  USHF.R.S32.HI UR5, URZ, 0x1f, UR4 ;  /* 0x0000001fff057899 */ /* 0x000fe40008011404 */
[----:B------:R-:W-:Y:S02]  /*0140*/  UISETP.LT.U32.AND.EX UP0, UPT, UR12, UR15, UPT, UP0 ;  /* 0x0000000f0c00728c */ /* 0x000fe4000bf01100 */
[----:B------:R-:W-:-:S02]  /*0150*/  ULEA.HI UR5, UR5, UR4, URZ, 0x3 ;  /* 0x0000000405057291 */ /* 0x000fc4000f8f18ff */
[----:B------:R-:W-:Y:S01]  /*0160*/  USEL UR11, UR11, UR14, UP0 ;  /* 0x0000000e0b0b7287 */ /* 0x000fe20008000000 */
[C---:B0-----:R-:W-:Y:S01]  /*0170*/  VIADD R21, R4.reuse, 0x780 ;  /* 0x0000078004157836 */ /* 0x041fe20000000000 */
[----:B------:R-:W-:Y:S02]  /*0180*/  USEL UR12, UR12, UR15, UP0 ;  /* 0x0000000f0c0c7287 */ /* 0x000fe40008000000 */
[----:B------:R-:W-:Y:S02]  /*0190*/  UISETP.GE.AND UP0, UPT, UR4, 0x8, UPT ;  /* 0x000000080400788c */ /* 0x000fe4000bf06270 */
[----:B--2---:R-:W-:Y:S02]  /*01a0*/  ULEA UR6, UR7, UR6, 0x18 ;  /* 0x0000000607067291 */ /* 0x004fe4000f8ec0ff */
[----:B------:R-:W-:Y:S02]  /*01b0*/  USHF.R.S32.HI UR5, URZ, 0x3, UR5 ;  /* 0x00000003ff057899 */ /* 0x000fe40008011405 */
[----:B------:R-:W-:Y:S01]  /*01c0*/  PLOP3.LUT P0, PT, PT, PT, UP0, 0x80, 0x8 ;  /* 0x000000000008781c */ /* 0x000fe20003f0f008 */
[----:B----4-:R-:W-:Y:S01]  /*01d0*/  USHF.L.U32 UR8, UR8, 0xb, URZ ;  /* 0x0000000b08087899 */ /* 0x010fe200080006ff */
[C---:B------:R-:W-:Y:S01]  /*01e0*/  LEA R0, R4.reuse, UR6, 0x2 ;  /* 0x0000000604007c11 */ /* 0x040fe2000f8e10ff */
[----:B------:R-:W-:Y:S01]  /*01f0*/  UIADD3 UR22, UPT, UPT, UR5, -0x1, URZ ;  /* 0xffffffff05167890 */ /* 0x000fe2000fffe0ff */
[----:B------:R-:W-:Y:S01]  /*0200*/  ISETP.GT.U32.OR P0, PT, R4, 0xff, !P0 ;  /* 0x000000ff0400780c */ /* 0x000fe20004704470 */
[----:B------:R-:W-:-:S02]  /*0210*/  ULOP3.LUT UR23, UR5, 0xf, URZ, 0xc0, !UPT ;  /* 0x0000000f05177892 */ /* 0x000fc4000f8ec0ff */
[----:B------:R-:W-:Y:S01]  /*0220*/  ULOP3.LUT UR24, UR5, 0x7, URZ, 0xc0, !UPT ;  /* 0x0000000705187892 */ /* 0x000fe2000f8ec0ff */
[----:B------:R-:W-:Y:S01]  /*0230*/  P2R R20, PR, RZ, 0x1 ;  /* 0x00000001ff147803 */ /* 0x000fe20000000000 */
[----:B------:R-:W-:Y:S02]  /*0240*/  ULOP3.LUT UR25, UR5, 0x3, URZ, 0xc0, !UPT ;  /* 0x0000000305197892 */ /* 0x000fe4000f8ec0ff */
[----:B------:R-:W-:Y:S02]  /*0250*/  ULOP3.LUT UR26, UR5, 0xffffff0, URZ, 0xc0, !UPT ;  /* 0x0ffffff0051a7892 */ /* 0x000fe4000f8ec0ff */
[----:B------:R-:W-:Y:S02]  /*0260*/  ULOP3.LUT UR27, UR5, 0xffffff8, URZ, 0xc0, !UPT ;  /* 0x0ffffff8051b7892 */ /* 0x000fe4000f8ec0ff */
[----:B------:R-:W-:Y:S01]  /*0270*/  ULOP3.LUT UR9, UR5, 0x1, URZ, 0xc0, !UPT ;  /* 0x0000000105097892 */ /* 0x000fe2000f8ec0ff */
[----:B------:R-:W-:Y:S01]  /*0280*/  UMOV UR6, URZ ;  /* 0x000000ff00067c82 */ /* 0x000fe20008000000 */
[----:B---3--:R-:W-:-:S10]  /*0290*/  UMOV UR7, URZ ;  /* 0x000000ff00077c82 */ /* 0x008fd40008000000 */
.L_x_219:
[----:B------:R-:W-:Y:S01]  /*02a0*/  ISETP.NE.AND P0, PT, R20, RZ, PT ;  /* 0x000000ff1400720c */ /* 0x000fe20003f05270 */
[----:B------:R-:W-:-:S12]  /*02b0*/  BSSY.RECONVERGENT B0, `(.L_x_136) ;  /* 0x000007c000007945 */ /* 0x000fd80003800200 */
[----:B012345:R-:W-:Y:S05]  /*02c0*/  @P0 BRA `(.L_x_137) ;  /* 0x0000000400e80947 */ /* 0x03ffea0003800000 */
[----:B------:R-:W-:Y:S02]  /*02d0*/  IMAD.U32 R2, RZ, RZ, UR22 ;  /* 0x00000016ff027e24 */ /* 0x000fe4000f8e00ff */
[----:B------:R-:W-:-:S03]  /*02e0*/  IMAD.MOV.U32 R3, RZ, RZ, RZ ;  /* 0x000000ffff037224 */ /* 0x000fc600078e00ff */
[----:B------:R-:W-:-:S13]  /*02f0*/  ISETP.GE.U32.AND P1, PT, R2, 0xf, PT ;  /* 0x0000000f0200780c */ /* 0x000fda0003f26070 */
[----:B------:R-:W-:Y:S05]  /*0300*/  @!P1 BRA `(.L_x_138) ;  /* 0x00000000005c9947 */ /* 0x000fea0003800000 */
[----:B------:R-:W-:Y:S01]  /*0310*/  VIADD R2, R0, 0x2000 ;  /* 0x0000200000027836 */ /* 0x000fe20000000000 */
[----:B------:R-:W-:-:S12]  /*0320*/  UIADD3 UR4, UPT, UPT, -UR26, URZ, URZ ;  /* 0x000000ff1a047290 */ /* 0x000fd8000fffe1ff */
.L_x_139:
[----:B------:R-:W-:Y:S01]  /*0330*/  UIADD3 UR4, UPT, UPT, UR4, 0x10, URZ ;  /* 0x0000001004047890 */ /* 0x000fe2000fffe0ff */
[----:B------:R-:W-:Y:S03]  /*0340*/  STS [R2+-0x2000], RZ ;  /* 0xffe000ff02007388 */ /* 0x000fe60000000800 */
[----:B------:R-:W-:Y:S01]  /*0350*/  UISETP.NE.AND UP0, UPT, UR4, URZ, UPT ;  /* 0x000000ff0400728c */ /* 0x000fe2000bf05270 */
        /* <DEDUP_REMOVED lines=16> */
[----:B------:R-:W-:Y:S06]  /*0460*/  BRA.U UP0, `(.L_x_139) ;  /* 0xfffffffd00b07547 */ /* 0x000fec000b83ffff */
[----:B------:R-:W-:-:S07]  /*0470*/  IMAD.U32 R3, RZ, RZ, UR26 ;  /* 0x0000001aff037e24 */ /* 0x000fce000f8e00ff */
.L_x_138:
[----:B------:R-:W-:Y:S01]  /*0480*/  ISETP.NE.AND P0, PT, RZ, UR23, PT ;  /* 0x00000017ff007c0c */ /* 0x000fe2000bf05270 */
[----:B------:R-:W-:Y:S01]  /*0490*/  IMAD.U32 R6, RZ, RZ, UR24 ;  /* 0x00000018ff067e24 */ /* 0x000fe2000f8e00ff */
[----:B------:R-:W-:-:S03]  /*04a0*/  MOV R2, UR23 ;  /* 0x0000001700027c02 */ /* 0x000fc60008000f00 */
[----:B------:R-:W-:Y:S02]  /*04b0*/  VIADD R6, R6, 0xffffffff ;  /* 0xffffffff06067836 */ /* 0x000fe40000000000 */
[----:B------:R-:W-:-:S06]  /*04c0*/  VIADD R2, R2, 0xffffffff ;  /* 0xffffffff02027836 */ /* 0x000fcc0000000000 */
[----:B------:R-:W-:Y:S05]  /*04d0*/  @!P0 BRA `(.L_x_140) ;  /* 0x00000000007c8947 */ /* 0x000fea0003800000 */
[----:B------:R-:W-:Y:S01]  /*04e0*/  ISETP.GE.U32.AND P2, PT, R2, 0x7, PT ;  /* 0x000000070200780c */ /* 0x000fe20003f46070 */
[----:B------:R-:W-:-:S12]  /*04f0*/  UISETP.NE.AND UP0, UPT, UR24, URZ, UPT ;  /* 0x000000ff1800728c */ /* 0x000fd8000bf05270 */
[----:B------:R-:W-:Y:S05]  /*0500*/  @!P2 BRA `(.L_x_141) ;  /* 0x000000000028a947 */ /* 0x000fea0003800000 */
        /* <DEDUP_REMOVED lines=10> */
.L_x_141:
[----:B------:R-:W-:Y:S05]  /*05b0*/  BRA.U !UP0, `(.L_x_140) ;  /* 0x0000000108447547 */ /* 0x000fea000b800000 */
[----:B------:R-:W-:Y:S01]  /*05c0*/  ISETP.GE.U32.AND P2, PT, R6, 0x3, PT ;  /* 0x000000030600780c */ /* 0x000fe20003f46070 */
[----:B------:R-:W-:-:S12]  /*05d0*/  UISETP.NE.AND UP0, UPT, UR25, URZ, UPT ;  /* 0x000000ff1900728c */ /* 0x000fd8000bf05270 */
[C---:B0-----:R-:W-:Y:S02]  /*05e0*/  @P2 IMAD R5, R3.reuse, 0x400, R0 ;  /* 0x0000040003052824 */ /* 0x041fe400078e0200 */
[----:B------:R-:W-:-:S03]  /*05f0*/  @P2 VIADD R3, R3, 0x4 ;  /* 0x0000000403032836 */ /* 0x000fc60000000000 */
[----:B------:R1:W-:Y:S04]  /*0600*/  @P2 STS [R5], RZ ;  /* 0x000000ff05002388 */ /* 0x0003e80000000800 */
[----:B------:R1:W-:Y:S04]  /*0610*/  @P2 STS [R5+0x400], RZ ;  /* 0x000400ff05002388 */ /* 0x0003e80000000800 */
[----:B------:R1:W-:Y:S04]  /*0620*/  @P2 STS [R5+0x800], RZ ;  /* 0x000800ff05002388 */ /* 0x0003e80000000800 */
[----:B------:R1:W-:Y:S01]  /*0630*/  @P2 STS [R5+0xc00], RZ ;  /* 0x000c00ff05002388 */ /* 0x0003e20000000800 */
[----:B------:R-:W-:Y:S05]  /*0640*/  BRA.U !UP0, `(.L_x_140) ;  /* 0x0000000108207547 */ /* 0x000fea000b800000 */
[----:B------:R-:W-:Y:S01]  /*0650*/  IMAD R3, R3, 0x400, R0 ;  /* 0x0000040003037824 */ /* 0x000fe200078e0200 */
[----:B------:R-:W-:-:S04]  /*0660*/  UISETP.NE.AND UP0, UPT, UR25, 0x1, UPT ;  /* 0x000000011900788c */ /* 0x000fc8000bf05270 */
[----:B------:R2:W-:Y:S05]  /*0670*/  STS [R3], RZ ;  /* 0x000000ff03007388 */ /* 0x0005ea0000000800 */
[----:B------:R-:W-:Y:S05]  /*0680*/  BRA.U !UP0, `(.L_x_140) ;  /* 0x0000000108107547 */ /* 0x000fea000b800000 */
[----:B------:R-:W-:Y:S01]  /*0690*/  UISETP.NE.AND UP0, UPT, UR25, 0x2, UPT ;  /* 0x000000021900788c */ /* 0x000fe2000bf05270 */
[----:B------:R3:W-:Y:S05]  /*06a0*/  STS [R3+0x400], RZ ;  /* 0x000400ff03007388 */ /* 0x0007ea0000000800 */
[----:B------:R-:W-:-:S13]  /*06b0*/  PLOP3.LUT P2, PT, PT, PT, UP0, 0x80, 0x8 ;  /* 0x000000000008781c */ /* 0x000fda0003f4f008 */
[----:B------:R3:W-:Y:S02]  /*06c0*/  @P2 STS [R3+0x800], RZ ;  /* 0x000800ff03002388 */ /* 0x0007e40000000800 */
.L_x_140:
[----:B------:R-:W-:-:S13]  /*06d0*/  ISETP.GT.U32.AND P2, PT, R4, 0x7f, PT ;  /* 0x0000007f0400780c */ /* 0x000fda0003f44070 */
[----:B------:R-:W-:Y:S05]  /*06e0*/  @P2 BRA `(.L_x_137) ;  /* 0x0000000000e02947 */ /* 0x000fea0003800000 */
[----:B--23--:R-:W-:Y:S01]  /*06f0*/  HFMA2 R3, -RZ, RZ, 0, 0 ;  /* 0x00000000ff037431 */ /* 0x00cfe200000001ff */
[----:B------:R-:W-:Y:S06]  /*0700*/  @!P1 BRA `(.L_x_142) ;  /* 0x0000000000589947 */ /* 0x000fec0003800000 */
[----:B------:R-:W-:-:S07]  /*0710*/  IMAD.MOV.U32 R3, RZ, RZ, RZ ;  /* 0x000000ffff037224 */ /* 0x000fce00078e00ff */
.L_x_143:
[C---:B012---:R-:W-:Y:S02]  /*0720*/  IMAD R5, R3.reuse, 0x400, R0 ;  /* 0x0000040003057824 */ /* 0x047fe400078e0200 */
[----:B------:R-:W-:-:S03]  /*0730*/  VIADD R3, R3, 0x10 ;  /* 0x0000001003037836 */ /* 0x000fc60000000000 */
[----:B------:R2:W-:Y:S02]  /*0740*/  STS [R5+0x200], RZ ;  /* 0x000200ff05007388 */ /* 0x0005e40000000800 */
[----:B------:R-:W-:Y:S02]  /*0750*/  ISETP.NE.AND P1, PT, R3, UR26, PT ;  /* 0x0000001a03007c0c */ /* 0x000fe4000bf25270 */
[----:B------:R2:W-:Y:S04]  /*0760*/  STS [R5+0x600], RZ ;  /* 0x000600ff05007388 */ /* 0x0005e80000000800 */
        /* <DEDUP_REMOVED lines=13> */
[----:B------:R2:W-:Y:S01]  /*0840*/  STS [R5+0x3e00], RZ ;  /* 0x003e00ff05007388 */ /* 0x0005e20000000800 */
[----:B------:R-:W-:Y:S05]  /*0850*/  @P1 BRA `(.L_x_143) ;  /* 0xfffffffc00b01947 */ /* 0x000fea000383ffff */
[----:B------:R-:W-:-:S07]  /*0860*/  IMAD.U32 R3, RZ, RZ, UR26 ;  /* 0x0000001aff037e24 */ /* 0x000fce000f8e00ff */
.L_x_142:
[----:B------:R-:W-:Y:S05]  /*0870*/  @!P0 BRA `(.L_x_137) ;  /* 0x00000000007c8947 */ /* 0x000fea0003800000 */
[----:B------:R-:W-:Y:S01]  /*0880*/  ISETP.GE.U32.AND P0, PT, R2, 0x7, PT ;  /* 0x000000070200780c */ /* 0x000fe20003f06070 */
[----:B------:R-:W-:-:S12]  /*0890*/  UISETP.NE.AND UP0, UPT, UR24, URZ, UPT ;  /* 0x000000ff1800728c */ /* 0x000fd8000bf05270 */
[----:B------:R-:W-:Y:S05]  /*08a0*/  @!P0 BRA `(.L_x_144) ;  /* 0x0000000000288947 */ /* 0x000fea0003800000 */
[C---:B------:R-:W-:Y:S02]  /*08b0*/  IMAD R2, R3.reuse, 0x400, R0 ;  /* 0x0000040003027824 */ /* 0x040fe400078e0200 */
[----:B------:R-:W-:-:S03]  /*08c0*/  VIADD R3, R3, 0x8 ;  /* 0x0000000803037836 */ /* 0x000fc60000000000 */
[----:B------:R3:W-:Y:S04]  /*08d0*/  STS [R2+0x200], RZ ;  /* 0x000200ff02007388 */ /* 0x0007e80000000800 */
[----:B------:R3:W-:Y:S04]  /*08e0*/  STS [R2+0x600], RZ ;  /* 0x000600ff02007388 */ /* 0x0007e80000000800 */
[----:B------:R3:W-:Y:S04]  /*08f0*/  STS [R2+0xa00], RZ ;  /* 0x000a00ff02007388 */ /* 0x0007e80000000800 */
[----:B------:R3:W-:Y:S04]  /*0900*/  STS [R2+0xe00], RZ ;  /* 0x000e00ff02007388 */ /* 0x0007e80000000800 */
[----:B------:R3:W-:Y:S04]  /*0910*/  STS [R2+0x1200], RZ ;  /* 0x001200ff02007388 */ /* 0x0007e80000000800 */
[----:B------:R3:W-:Y:S04]  /*0920*/  STS [R2+0x1600], RZ ;  /* 0x001600ff02007388 */ /* 0x0007e80000000800 */
[----:B------:R3:W-:Y:S04]  /*0930*/  STS [R2+0x1a00], RZ ;  /* 0x001a00ff02007388 */ /* 0x0007e80000000800 */
[----:B------:R3:W-:Y:S02]  /*0940*/  STS [R2+0x1e00], RZ ;  /* 0x001e00ff02007388 */ /* 0x0007e40000000800 */
.L_x_144:
[----:B------:R-:W-:Y:S05]  /*0950*/  BRA.U !UP0, `(.L_x_137) ;  /* 0x0000000108447547 */ /* 0x000fea000b800000 */
[----:B------:R-:W-:Y:S01]  /*0960*/  ISETP.GE.U32.AND P0, PT, R6, 0x3, PT ;  /* 0x000000030600780c */ /* 0x000fe20003f06070 */
[----:B------:R-:W-:-:S12]  /*0970*/  UISETP.NE.AND UP0, UPT, UR25, URZ, UPT ;  /* 0x000000ff1900728c */ /* 0x000fd8000bf05270 */
[C---:B---3--:R-:W-:Y:S01]  /*0980*/  @P0 IMAD R2, R3.reuse, 0x400, R0 ;  /* 0x0000040003020824 */ /* 0x048fe200078e0200 */
[----:B------:R-:W-:-:S04]  /*0990*/  @P0 IADD3 R3, PT, PT, R3, 0x4, RZ ;  /* 0x0000000403030810 */ /* 0x000fc80007ffe0ff */
[----:B------:R4:W-:Y:S04]  /*09a0*/  @P0 STS [R2+0x200], RZ ;  /* 0x000200ff02000388 */ /* 0x0009e80000000800 */
[----:B------:R4:W-:Y:S04]  /*09b0*/  @P0 STS [R2+0x600], RZ ;  /* 0x000600ff02000388 */ /* 0x0009e80000000800 */
[----:B------:R4:W-:Y:S04]  /*09c0*/  @P0 STS [R2+0xa00], RZ ;  /* 0x000a00ff02000388 */ /* 0x0009e80000000800 */
[----:B------:R4:W-:Y:S01]  /*09d0*/  @P0 STS [R2+0xe00], RZ ;  /* 0x000e00ff02000388 */ /* 0x0009e20000000800 */
[----:B------:R-:W-:Y:S05]  /*09e0*/  BRA.U !UP0, `(.L_x_137) ;  /* 0x0000000108207547 */ /* 0x000fea000b800000 */
[----:B------:R-:W-:Y:S01]  /*09f0*/  IMAD R3, R3, 0x400, R0 ;  /* 0x0000040003037824 */ /* 0x000fe200078e0200 */
[----:B------:R-:W-:-:S04]  /*0a00*/  UISETP.NE.AND UP0, UPT, UR25, 0x1, UPT ;  /* 0x000000011900788c */ /* 0x000fc8000bf05270 */
[----:B------:R3:W-:Y:S05]  /*0a10*/  STS [R3+0x200], RZ ;  /* 0x000200ff03007388 */ /* 0x0007ea0000000800 */
[----:B------:R-:W-:Y:S05]  /*0a20*/  BRA.U !UP0, `(.L_x_137) ;  /* 0x0000000108107547 */ /* 0x000fea000b800000 */
[----:B------:R-:W-:Y:S01]  /*0a30*/  UISETP.NE.AND UP0, UPT, UR25, 0x2, UPT ;  /* 0x000000021900788c */ /* 0x000fe2000bf05270 */
[----:B------:R0:W-:Y:S05]  /*0a40*/  STS [R3+0x600], RZ ;  /* 0x000600ff03007388 */ /* 0x0001ea0000000800 */
[----:B------:R-:W-:-:S13]  /*0a50*/  PLOP3.LUT P0, PT, PT, PT, UP0, 0x80, 0x8 ;  /* 0x000000000008781c */ /* 0x000fda0003f0f008 */
[----:B------:R0:W-:Y:S02]  /*0a60*/  @P0 STS [R3+0xa00], RZ ;  /* 0x000a00ff03000388 */ /* 0x0001e40000000800 */
.L_x_137:
[----:B------:R-:W-:Y:S05]  /*0a70*/  BSYNC.RECONVERGENT B0 ;  /* 0x0000000000007941 */ /* 0x000fea0003800200 */
.L_x_136:
[----:B------:R-:W5:Y:S01]  /*0a80*/  LDCU.64 UR14, c[0x0][0x390] ;  /* 0x00007200ff0e77ac */ /* 0x000f620008000a00 */
[----:B------:R-:W-:Y:S02]  /*0a90*/  USHF.L.U32 UR4, UR6, 0x1e, URZ ;  /* 0x0000001e06047899 */ /* 0x000fe400080006ff */
[----:B------:R-:W-:Y:S02]  /*0aa0*/  USHF.L.U64.HI UR5, UR6, 0x1e, UR7 ;  /* 0x0000001e06057899 */ /* 0x000fe40008010207 */
[----:B-----5:R-:W-:-:S04]  /*0ab0*/  UIADD3 UR4, UP0, UPT, -UR4, UR14, URZ ;  /* 0x0000000e04047290 */ /* 0x020fc8000ff1e1ff */
[----:B------:R-:W-:Y:S02]  /*0ac0*/  UIADD3.X UR5, UPT, UPT, ~UR5, UR15, URZ, UP0, !UPT ;  /* 0x0000000f05057290 */ /* 0x000fe400087fe5ff */
[----:B------:R-:W-:-:S04]  /*0ad0*/  UISETP.LT.U32.AND UP0, UPT, UR4, 0x40000000, UPT ;  /* 0x400000000400788c */ /* 0x000fc8000bf01070 */
[----:B------:R-:W-:-:S04]  /*0ae0*/  UISETP.LT.U32.AND.EX UP0, UPT, UR5, URZ, UPT, UP0 ;  /* 0x000000ff0500728c */ /* 0x000fc8000bf01100 */
[----:B------:R-:W-:Y:S02]  /*0af0*/  USEL UR13, UR4, 0x40000000, UP0 ;  /* 0x40000000040d7887 */ /* 0x000fe40008000000 */
[----:B------:R-:W-:Y:S02]  /*0b00*/  USEL UR14, UR5, URZ, UP0 ;  /* 0x000000ff050e7287 */ /* 0x000fe40008000000 */
[----:B------:R-:W-:-:S04]  /*0b10*/  UISETP.GT.U32.AND UP0, UPT, UR13, UR8, UPT ;  /* 0x000000080d00728c */ /* 0x000fc8000bf04070 */
[----:B------:R-:W-:Y:S01]  /*0b20*/  UISETP.GT.U32.AND.EX UP0, UPT, UR14, URZ, UPT, UP0 ;  /* 0x000000ff0e00728c */ /* 0x000fe2000bf04100 */
[----:B------:R-:W-:Y:S08]  /*0b30*/  BAR.SYNC.DEFER_BLOCKING 0x0 ;  /* 0x0000000000007b1d */ /* 0x000ff00000010000 */
[----:B------:R-:W-:Y:S06]  /*0b40*/  BAR.SYNC.DEFER_BLOCKING 0x0 ;  /* 0x0000000000007b1d */ /* 0x000fec0000010000 */
[----:B------:R-:W-:Y:S05]  /*0b50*/  BRA.U !UP0, `(.L_x_145) ;  /* 0x0000000d082c7547 */ /* 0x000fea000b800000 */
[----:B------:R-:W-:Y:S01]  /*0b60*/  UMOV UR10, UR8 ;  /* 0x00000008000a7c82 */ /* 0x000fe20008000000 */
[----:B------:R-:W-:-:S05]  /*0b70*/  UMOV UR5, URZ ;  /* 0x000000ff00057c82 */ /* 0x000fca0008000000 */
.L_x_150:
[----:B-----5:R-:W5:Y:S01]  /*0b80*/  LDCU.64 UR18, c[0x0][0x390] ;  /* 0x00007200ff1277ac */ /* 0x020f620008000a00 */
[----:B------:R-:W-:Y:S02]  /*0b90*/  USHF.L.U32 UR15, UR6, 0x1e, URZ ;  /* 0x0000001e060f7899 */ /* 0x000fe400080006ff */
[----:B------:R-:W-:Y:S02]  /*0ba0*/  USHF.L.U64.HI UR16, UR6, 0x1e, UR7 ;  /* 0x0000001e06107899 */ /* 0x000fe40008010207 */
[----:B------:R-:W-:-:S04]  /*0bb0*/  UIADD3 UR15, UP0, UPT, UR10, UR15, URZ ;  /* 0x0000000f0a0f7290 */ /* 0x000fc8000ff1e0ff */
[----:B------:R-:W-:Y:S02]  /*0bc0*/  UIADD3.X UR16, UPT, UPT, UR5, UR16, URZ, UP0, !UPT ;  /* 0x0000001005107290 */ /* 0x000fe400087fe4ff */
[----:B------:R-:W-:Y:S02]  /*0bd0*/  ULEA UR10, UP0, UR28, UR10, 0xb ;  /* 0x0000000a1c0a7291 */ /* 0x000fe4000f8058ff */
[----:B-----5:R-:W-:Y:S02]  /*0be0*/  UIADD3 UR17, UP1, UPT, -UR15, UR18, URZ ;  /* 0x000000120f117290 */ /* 0x020fe4000ff3e1ff */
[----:B------:R-:W-:Y:S02]  /*0bf0*/  UIADD3.X UR5, UPT, UPT, URZ, UR5, URZ, UP0, !UPT ;  /* 0x00000005ff057290 */ /* 0x000fe400087fe4ff */
[----:B------:R-:W-:Y:S02]  /*0c00*/  UIADD3.X UR4, UPT, UPT, ~UR16, UR19, URZ, UP1, !UPT ;  /* 0x0000001310047290 */ /* 0x000fe40008ffe5ff */
[----:B------:R-:W-:-:S02]  /*0c10*/  UISETP.GE.U32.AND UP1, UPT, UR17, 0x800, UPT ;  /* 0x000008001100788c */ /* 0x000fc4000bf26070 */
[----:B------:R-:W-:Y:S02]  /*0c20*/  UISETP.GE.U32.AND UP0, UPT, UR10, UR13, UPT ;  /* 0x0000000d0a00728c */ /* 0x000fe4000bf06070 */
[----:B------:R-:W-:Y:S02]  /*0c30*/  UISETP.GE.U32.AND.EX UP1, UPT, UR4, URZ, UPT, UP1 ;  /* 0x000000ff0400728c */ /* 0x000fe4000bf26110 */
[----:B------:R-:W-:-:S07]  /*0c40*/  UISETP.GE.U32.AND.EX UP0, UPT, UR5, UR14, UPT, UP0 ;  /* 0x0000000e0500728c */ /* 0x000fce000bf06100 */
[----:B0-----:R-:W-:Y:S05]  /*0c50*/  BRA.U !UP1, `(.L_x_146) ;  /* 0x0000000109587547 */ /* 0x001fea000b800000 */
[----:B------:R-:W4:Y:S01]  /*0c60*/  LDCU.64 UR18, c[0x0][0x388] ;  /* 0x00007100ff1277ac */ /* 0x000f220008000a00 */
[----:B0-23--:R-:W-:-:S05]  /*0c70*/  IADD3 R3, P0, PT, R4, UR15, RZ ;  /* 0x0000000f04037c10 */ /* 0x00dfca000ff1e0ff */
[----:B------:R-:W-:Y:S01]  /*0c80*/  IMAD.X R6, RZ, RZ, UR16, P0 ;  /* 0x00000010ff067e24 */ /* 0x000fe200080e06ff */
[----:B----4-:R-:W-:-:S04]  /*0c90*/  LEA R2, P0, R3, UR18, 0x2 ;  /* 0x0000001203027c11 */ /* 0x010fc8000f8010ff */
        /* <DEDUP_REMOVED lines=18> */
.L_x_146:
[----:B------:R-:W4:Y:S01]  /*0dc0*/  LDCU.64 UR18, c[0x0][0x388] ;  /* 0x00007100ff1277ac */ /* 0x000f220008000a00 */
[C---:B012---:R-:W-:Y:S01]  /*0dd0*/  VIADD R5, R4.reuse, 0x100 ;  /* 0x0000010004057836 */ /* 0x047fe20000000000 */
[C---:B---3--:R-:W-:Y:S01]  /*0de0*/  IADD3 R3, P0, PT, R4.reuse, UR15, RZ ;  /* 0x0000000f04037c10 */ /* 0x048fe2000ff1e0ff */
[C---:B----4-:R-:W-:Y:S01]  /*0df0*/  VIADD R2, R4.reuse, 0x80 ;  /* 0x0000008004027836 */ /* 0x050fe20000000000 */
[C---:B------:R-:W-:Y:S01]  /*0e00*/  ISETP.GE.AND P1, PT, R4.reuse, UR17, PT ;  /* 0x0000001104007c0c */ /* 0x040fe2000bf26270 */
[----:B------:R-:W-:Y:S01]  /*0e10*/  VIADD R7, R4, 0x180 ;  /* 0x0000018004077836 */ /* 0x000fe20000000000 */
[----:B------:R-:W-:Y:S01]  /*0e20*/  ISETP.GE.AND P3, PT, R5, UR17, PT ;  /* 0x0000001105007c0c */ /* 0x000fe2000bf66270 */
[----:B------:R-:W-:Y:S01]  /*0e30*/  IMAD.X R6, RZ, RZ, UR16, P0 ;  /* 0x00000010ff067e24 */ /* 0x000fe200080e06ff */
[----:B------:R-:W-:Y:S01]  /*0e40*/  ISETP.GE.AND P2, PT, R2, UR17, PT ;  /* 0x0000001102007c0c */ /* 0x000fe2000bf46270 */
[----:B------:R-:W-:Y:S01]  /*0e50*/  VIADD R5, R4, 0x200 ;  /* 0x0000020004057836 */ /* 0x000fe20000000000 */
[----:B------:R-:W-:Y:S01]  /*0e60*/  ISETP.GE.AND P4, PT, R7, UR17, PT ;  /* 0x0000001107007c0c */ /* 0x000fe2000bf86270 */
[----:B------:R-:W-:-:S03]  /*0e70*/  IMAD.MOV.U32 R12, RZ, RZ, 0x7fffffff ;  /* 0x7fffffffff0c7424 */ /* 0x000fc600078e00ff */
[----:B------:R-:W-:Y:S01]  /*0e80*/  ISETP.GE.AND P5, PT, R5, UR17, PT ;  /* 0x0000001105007c0c */ /* 0x000fe2000bfa6270 */
[----:B------:R-:W-:Y:S01]  /*0e90*/  VIADD R5, R4, 0x300 ;  /* 0x0000030004057836 */ /* 0x000fe20000000000 */
[----:B------:R-:W-:-:S04]  /*0ea0*/  LEA R2, P0, R3, UR18, 0x2 ;  /* 0x0000001203027c11 */ /* 0x000fc8000f8010ff */
[----:B------:R-:W-:Y:S01]  /*0eb0*/  LEA.HI.X R3, R3, UR19, R6, 0x2, P0 ;  /* 0x0000001303037c11 */ /* 0x000fe200080f1406 */
[----:B------:R-:W-:Y:S01]  /*0ec0*/  IMAD.MOV.U32 R11, RZ, RZ, 0x7fffffff ;  /* 0x7fffffffff0b7424 */ /* 0x000fe200078e00ff */
[----:B------:R-:W-:-:S03]  /*0ed0*/  IADD3 R6, PT, PT, R4, 0x280, RZ ;  /* 0x0000028004067810 */ /* 0x000fc60007ffe0ff */
[----:B------:R1:W5:Y:S01]  /*0ee0*/  @!P1 LDG.E R12, desc[UR20][R2.64] ;  /* 0x00000014020c9981 */ /* 0x000362000c1e1900 */
[----:B------:R-:W-:Y:S01]  /*0ef0*/  ISETP.GE.AND P1, PT, R5, UR17, PT ;  /* 0x0000001105007c0c */ /* 0x000fe2000bf26270 */
[----:B------:R-:W-:Y:S01]  /*0f00*/  VIADD R5, R4, 0x380 ;  /* 0x0000038004057836 */ /* 0x000fe20000000000 */
[----:B------:R-:W-:Y:S01]  /*0f10*/  ISETP.GE.AND P0, PT, R6, UR17, PT ;  /* 0x0000001106007c0c */ /* 0x000fe2000bf06270 */
[----:B------:R-:W-:Y:S01]  /*0f20*/  IMAD.MOV.U32 R9, RZ, RZ, 0x7fffffff ;  /* 0x7fffffffff097424 */ /* 0x000fe200078e00ff */
[----:B------:R1:W5:Y:S02]  /*0f30*/  @!P2 LDG.E R11, desc[UR20][R2.64+0x200] ;  /* 0x00020014020ba981 */ /* 0x000364000c1e1900 */
[----:B------:R-:W-:Y:S01]  /*0f40*/  ISETP.GE.AND P2, PT, R5, UR17, PT ;  /* 0x0000001105007c0c */ /* 0x000fe2000bf46270 */
[----:B------:R-:W-:Y:S02]  /*0f50*/  VIADD R5, R4, 0x480 ;  /* 0x0000048004057836 */ /* 0x000fe40000000000 */
[----:B------:R-:W-:Y:S01]  /*0f60*/  IMAD.MOV.U32 R10, RZ, RZ, 0x7fffffff ;  /* 0x7fffffffff0a7424 */ /* 0x000fe200078e00ff */
[----:B------:R1:W5:Y:S01]  /*0f70*/  @!P4 LDG.E R9, desc[UR20][R2.64+0x600] ;  /* 0x000600140209c981 */ /* 0x000362000c1e1900 */
[----:B------:R-:W-:-:S02]  /*0f80*/  MOV R8, 0x7fffffff ;  /* 0x7fffffff00087802 */ /* 0x000fc40000000f00 */
[C---:B------:R-:W-:Y:S02]  /*0f90*/  LOP3.LUT R6, R4.reuse, 0x400, RZ, 0xfc, !PT ;  /* 0x0000040004067812 */ /* 0x040fe400078efcff */
[----:B------:R-:W-:Y:S01]  /*0fa0*/  ISETP.GE.AND P4, PT, R5, UR17, PT ;  /* 0x0000001105007c0c */ /* 0x000fe2000bf86270 */
[----:B------:R-:W-:Y:S01]  /*0fb0*/  VIADD R5, R4, 0x500 ;  /* 0x0000050004057836 */ /* 0x000fe20000000000 */
[----:B------:R1:W5:Y:S01]  /*0fc0*/  @!P3 LDG.E R10, desc[UR20][R2.64+0x400] ;  /* 0x00040014020ab981 */ /* 0x000362000c1e1900 */
[----:B------:R-:W-:Y:S01]  /*0fd0*/  ISETP.GE.AND P3, PT, R6, UR17, PT ;  /* 0x0000001106007c0c */ /* 0x000fe2000bf66270 */
[----:B------:R-:W-:Y:S02]  /*0fe0*/  IMAD.MOV.U32 R6, RZ, RZ, 0x7fffffff ;  /* 0x7fffffffff067424 */ /* 0x000fe400078e00ff */
[----:B------:R1:W5:Y:S01]  /*0ff0*/  @!P5 LDG.E R8, desc[UR20][R2.64+0x800] ;  /* 0x000800140208d981 */ /* 0x000362000c1e1900 */
[----:B------:R-:W-:Y:S01]  /*1000*/  ISETP.GE.AND P5, PT, R5, UR17, PT ;  /* 0x0000001105007c0c */ /* 0x000fe2000bfa6270 */
[----:B------:R-:W-:-:S02]  /*1010*/  VIADD R5, R4, 0x600 ;  /* 0x0000060004057836 */ /* 0x000fc40000000000 */
[----:B------:R-:W-:Y:S01]  /*1020*/  IMAD.MOV.U32 R7, RZ, RZ, 0x7fffffff ;  /* 0x7fffffffff077424 */ /* 0x000fe200078e00ff */
[----:B------:R1:W5:Y:S01]  /*1030*/  @!P1 LDG.E R6, desc[UR20][R2.64+0xc00] ;  /* 0x000c001402069981 */ /* 0x000362000c1e1900 */
[C---:B------:R-:W-:Y:S01]  /*1040*/  VIADD R13, R4.reuse, 0x580 ;  /* 0x00000580040d7836 */ /* 0x040fe20000000000 */
[----:B------:R-:W-:Y:S01]  /*1050*/  ISETP.GE.AND P1, PT, R5, UR17, PT ;  /* 0x0000001105007c0c */ /* 0x000fe2000bf26270 */
[----:B------:R-:W-:Y:S02]  /*1060*/  IMAD.MOV.U32 R5, RZ, RZ, 0x7fffffff ;  /* 0x7fffffffff057424 */ /* 0x000fe400078e00ff */
[----:B------:R-:W-:Y:S01]  /*1070*/  IMAD.MOV.U32 R19, RZ, RZ, 0x7fffffff ;  /* 0x7fffffffff137424 */ /* 0x000fe200078e00ff */
[----:B------:R1:W5:Y:S01]  /*1080*/  @!P0 LDG.E R7, desc[UR20][R2.64+0xa00] ;  /* 0x000a001402078981 */ /* 0x000362000c1e1900 */
[----:B------:R-:W-:Y:S01]  /*1090*/  IMAD.MOV.U32 R18, RZ, RZ, 0x7fffffff ;  /* 0x7fffffffff127424 */ /* 0x000fe200078e00ff */
[----:B------:R-:W-:Y:S01]  /*10a0*/  ISETP.GE.AND P0, PT, R13, UR17, PT ;  /* 0x000000110d007c0c */ /* 0x000fe2000bf06270 */
[C---:B------:R-:W-:Y:S01]  /*10b0*/  VIADD R14, R4.reuse, 0x700 ;  /* 0x00000700040e7836 */ /* 0x040fe20000000000 */
[----:B------:R-:W-:Y:S01]  /*10c0*/  IADD3 R13, PT, PT, R4, 0x680, RZ ;  /* 0x00000680040d7810 */ /* 0x000fe20007ffe0ff */
[----:B------:R1:W5:Y:S03]  /*10d0*/  @!P2 LDG.E R5, desc[UR20][R2.64+0xe00] ;  /* 0x000e00140205a981 */ /* 0x000366000c1e1900 */
[----:B------:R-:W-:Y:S01]  /*10e0*/  ISETP.GE.AND P2, PT, R13, UR17, PT ;  /* 0x000000110d007c0c */ /* 0x000fe2000bf46270 */
[----:B------:R1:W5:Y:S01]  /*10f0*/  @!P3 LDG.E R19, desc[UR20][R2.64+0x1000] ;  /* 0x001000140213b981 */ /* 0x000362000c1e1900 */
[----:B------:R-:W-:-:S03]  /*1100*/  ISETP.GE.AND P3, PT, R14, UR17, PT ;  /* 0x000000110e007c0c */ /* 0x000fc6000bf66270 */
[----:B------:R1:W5:Y:S01]  /*1110*/  @!P4 LDG.E R18, desc[UR20][R2.64+0x1200] ;  /* 0x001200140212c981 */ /* 0x000362000c1e1900 */
[----:B------:R-:W-:Y:S01]  /*1120*/  ISETP.GE.AND P4, PT, R21, UR17, PT ;  /* 0x0000001115007c0c */ /* 0x000fe2000bf86270 */
[----:B------:R-:W-:Y:S01]  /*1130*/  IMAD.MOV.U32 R17, RZ, RZ, 0x7fffffff ;  /* 0x7fffffffff117424 */ /* 0x000fe200078e00ff */
[----:B------:R-:W-:Y:S01]  /*1140*/  MOV R14, 0x7fffffff ;  /* 0x7fffffff000e7802 */ /* 0x000fe20000000f00 */
[----:B------:R-:W-:Y:S02]  /*1150*/  IMAD.MOV.U32 R16, RZ, RZ, 0x7fffffff ;  /* 0x7fffffffff107424 */ /* 0x000fe400078e00ff */
[----:B------:R-:W-:Y:S02]  /*1160*/  IMAD.MOV.U32 R22, RZ, RZ, 0x7fffffff ;  /* 0x7fffffffff167424 */ /* 0x000fe400078e00ff */
        /* <DEDUP_REMOVED lines=8> */
.L_x_147:
[----:B01----:R-:W0:Y:S02]  /*11f0*/  LDC.64 R2, c[0x0][0x398] ;  /* 0x0000e600ff027b82 */ /* 0x003e240000000a00 */
[----:B0-----:R-:W-:-:S13]  /*1200*/  ISETP.GT.AND P0, PT, R3, R2, PT ;  /* 0x000000020300720c */ /* 0x001fda0003f04270 */
[----:B------:R-:W-:Y:S05]  /*1210*/  @!P0 BRA `(.L_x_148) ;  /* 0x0000000400788947 */ /* 0x000fea0003800000 */
[----:B------:R-:W0:Y:S01]  /*1220*/  S2UR UR15, SR_CgaCtaId ;  /* 0x00000000000f79c3 */ /* 0x000e220000008800 */
[----:B-----5:R-:W-:Y:S01]  /*1230*/  LOP3.LUT R15, R15, 0x80000000, RZ, 0x3c, !PT ;  /* 0x800000000f0f7812 */ /* 0x020fe200078e3cff */
[----:B------:R-:W-:Y:S01]  /*1240*/  UMOV UR4, 0x400 ;  /* 0x0000040000047882 */ /* 0x000fe20000000000 */
[----:B------:R-:W-:Y:S01]  /*1250*/  LOP3.LUT R14, R14, 0x80000000, RZ, 0x3c, !PT ;  /* 0x800000000e0e7812 */ /* 0x000fe200078e3cff */
[----:B------:R-:W1:Y:S01]  /*1260*/  LDCU UR16, c[0x0][0x398] ;  /* 0x00007300ff1077ac */ /* 0x000e620008000800 */
[----:B------:R-:W-:Y:S02]  /*1270*/  LOP3.LUT R13, R13, 0x80000000, RZ, 0x3c, !PT ;  /* 0x800000000d0d7812 */ /* 0x000fe400078e3cff */
[----:B------:R-:W-:Y:S02]  /*1280*/  LOP3.LUT R2, R22, 0x80000000, RZ, 0x3c, !PT ;  /* 0x8000000016027812 */ /* 0x000fe400078e3cff */
[----:B------:R-:W-:Y:S02]  /*1290*/  LOP3.LUT R16, R16, 0x80000000, RZ, 0x3c, !PT ;  /* 0x8000000010107812 */ /* 0x000fe400078e3cff */
[----:B------:R-:W-:-:S02]  /*12a0*/  LOP3.LUT R17, R17, 0x80000000, RZ, 0x3c, !PT ;  /* 0x8000000011117812 */ /* 0x000fc400078e3cff */
[----:B------:R-:W-:Y:S02]  /*12b0*/  LOP3.LUT R18, R18, 0x80000000, RZ, 0x3c, !PT ;  /* 0x8000000012127812 */ /* 0x000fe400078e3cff */
[----:B------:R-:W-:Y:S02]  /*12c0*/  LOP3.LUT R19, R19, 0x80000000, RZ, 0x3c, !PT ;  /* 0x8000000013137812 */ /* 0x000fe400078e3cff */
[----:B------:R-:W-:Y:S02]  /*12d0*/  LOP3.LUT R5, R5, 0x80000000, RZ, 0x3c, !PT ;  /* 0x8000000005057812 */ /* 0x000fe400078e3cff */
[----:B------:R-:W-:Y:S02]  /*12e0*/  LOP3.LUT R6, R6, 0x80000000, RZ, 0x3c, !PT ;  /* 0x8000000006067812 */ /* 0x000fe400078e3cff */
[----:B------:R-:W-:Y:S02]  /*12f0*/  LOP3.LUT R7, R7, 0x80000000, RZ, 0x3c, !PT ;  /* 0x8000000007077812 */ /* 0x000fe400078e3cff */
[----:B------:R-:W-:Y:S01]  /*1300*/  LOP3.LUT R8, R8, 0x80000000, RZ, 0x3c, !PT ;  /* 0x8000000008087812 */ /* 0x000fe200078e3cff */
[----:B0-----:R-:W-:Y:S01]  /*1310*/  ULEA UR15, UR15, UR4, 0x18 ;  /* 0x000000040f0f7291 */ /* 0x001fe2000f8ec0ff */
[----:B------:R-:W-:-:S02]  /*1320*/  LOP3.LUT R9, R9, 0x80000000, RZ, 0x3c, !PT ;  /* 0x8000000009097812 */ /* 0x000fc400078e3cff */
[----:B------:R-:W-:Y:S01]  /*1330*/  LOP3.LUT R10, R10, 0x80000000, RZ, 0x3c, !PT ;  /* 0x800000000a0a7812 */ /* 0x000fe200078e3cff */
[----:B------:R-:W-:Y:S01]  /*1340*/  UMOV UR4, URZ ;  /* 0x000000ff00047c82 */ /* 0x000fe20008000000 */
[----:B------:R-:W-:Y:S02]  /*1350*/  LOP3.LUT R11, R11, 0x80000000, RZ, 0x3c, !PT ;  /* 0x800000000b0b7812 */ /* 0x000fe400078e3cff */
[----:B-1----:R-:W-:-:S07]  /*1360*/  LOP3.LUT R12, R12, 0x80000000, RZ, 0x3c, !PT ;  /* 0x800000000c0c7812 */ /* 0x002fce00078e3cff */
.L_x_149:
[----:B------:R-:W-:Y:S01]  /*1370*/  IMAD R22, RZ, RZ, -UR16 ;  /* 0x80000010ff167e24 */ /* 0x000fe2000f8e02ff */
[----:B0-----:R-:W-:Y:S01]  /*1380*/  SHF.R.U32.HI R23, RZ, UR16, R12 ;  /* 0x00000010ff177c19 */ /* 0x001fe2000801160c */
[----:B------:R-:W-:Y:S01]  /*1390*/  IMAD.MOV.U32 R25, RZ, RZ, -0x1 ;  /* 0xffffffffff197424 */ /* 0x000fe200078e00ff */
[----:B------:R-:W-:Y:S01]  /*13a0*/  ULEA UR17, UR4, UR15, 0xa ;  /* 0x0000000f04117291 */ /* 0x000fe2000f8e50ff */
[----:B------:R-:W-:Y:S01]  /*13b0*/  SHF.R.U32.HI R27, RZ, UR16, R10 ;  /* 0x00000010ff1b7c19 */ /* 0x000fe2000801160a */
[----:B------:R-:W-:Y:S01]  /*13c0*/  UIADD3 UR4, UPT, UPT, UR4, 0x1, URZ ;  /* 0x0000000104047890 */ /* 0x000fe2000fffe0ff */
[----:B------:R-:W-:Y:S02]  /*13d0*/  VIADDMNMX R22, R22, R3, 0x8, PT ;  /* 0x0000000816167446 */ /* 0x000fe40003800103 */
[----:B------:R-:W-:Y:S02]  /*13e0*/  SHF.R.U32.HI R29, RZ, UR16, R9 ;  /* 0x00000010ff1d7c19 */ /* 0x000fe40008011609 */
[----:B------:R-:W-:-:S02]  /*13f0*/  SHF.L.U32 R22, R25, R22, RZ ;  /* 0x0000001619167219 */ /* 0x000fc400000006ff */
[----:B------:R-:W-:Y:S02]  /*1400*/  SHF.R.U32.HI R25, RZ, UR16, R11 ;  /* 0x00000010ff197c19 */ /* 0x000fe4000801160b */
[-C--:B------:R-:W-:Y:S02]  /*1410*/  LOP3.LUT R23, R23, R22.reuse, RZ, 0x30, !PT ;  /* 0x0000001617177212 */ /* 0x080fe400078e30ff */
[-C--:B------:R-:W-:Y:S02]  /*1420*/  LOP3.LUT R25, R25, R22.reuse, RZ, 0x30, !PT ;  /* 0x0000001619197212 */ /* 0x080fe400078e30ff */
[----:B------:R-:W-:Y:S02]  /*1430*/  LOP3.LUT R27, R27, R22, RZ, 0x30, !PT ;  /* 0x000000161b1b7212 */ /* 0x000fe400078e30ff */
[----:B------:R-:W-:Y:S02]  /*1440*/  LEA R23, R23, UR17, 0x2 ;  /* 0x0000001117177c11 */ /* 0x000fe4000f8e10ff */
[----:B------:R-:W-:-:S02]  /*1450*/  LEA R25, R25, UR17, 0x2 ;  /* 0x0000001119197c11 */ /* 0x000fc4000f8e10ff */
[----:B------:R-:W-:Y:S01]  /*1460*/  LEA R27, R27, UR17, 0x2 ;  /* 0x000000111b1b7c11 */ /* 0x000fe2000f8e10ff */
[----:B------:R0:W-:Y:S01]  /*1470*/  ATOMS.POPC.INC.32 RZ, [R23+URZ] ;  /* 0x0000000017ff7f8c */ /* 0x0001e2000d8000ff */
[----:B------:R-:W-:Y:S02]  /*1480*/  SHF.R.U32.HI R24, RZ, UR16, R8 ;  /* 0x00000010ff187c19 */ /* 0x000fe40008011608 */
[----:B------:R-:W-:Y:S01]  /*1490*/  SHF.R.U32.HI R26, RZ, UR16, R7 ;  /* 0x00000010ff1a7c19 */ /* 0x000fe20008011607 */
[----:B------:R1:W-:Y:S01]  /*14a0*/  ATOMS.POPC.INC.32 RZ, [R25+URZ] ;  /* 0x0000000019ff7f8c */ /* 0x0003e2000d8000ff */
[-C--:B------:R-:W-:Y:S02]  /*14b0*/  LOP3.LUT R29, R29, R22.reuse, RZ, 0x30, !PT ;  /* 0x000000161d1d7212 */ /* 0x080fe400078e30ff */
[----:B------:R-:W-:Y:S01]  /*14c0*/  LOP3.LUT R24, R24, R22, RZ, 0x30, !PT ;  /* 0x0000001618187212 */ /* 0x000fe200078e30ff */
[----:B------:R2:W-:Y:S01]  /*14d0*/  ATOMS.POPC.INC.32 RZ, [R27+URZ] ;  /* 0x000000001bff7f8c */ /* 0x0005e2000d8000ff */
[----:B0-----:R-:W-:-:S02]  /*14e0*/  SHF.R.U32.HI R23, RZ, UR16, R6 ;  /* 0x00000010ff177c19 */ /* 0x001fc40008011606 */
[-C--:B------:R-:W-:Y:S02]  /*14f0*/  LOP3.LUT R26, R26, R22.reuse, RZ, 0x30, !PT ;  /* 0x000000161a1a7212 */ /* 0x080fe400078e30ff */
[----:B-1----:R-:W-:Y:S02]  /*1500*/  SHF.R.U32.HI R25, RZ, UR16, R5 ;  /* 0x00000010ff197c19 */ /* 0x002fe40008011605 */
[-C--:B------:R-:W-:Y:S02]  /*1510*/  LOP3.LUT R23, R23, R22.reuse, RZ, 0x30, !PT ;  /* 0x0000001617177212 */ /* 0x080fe400078e30ff */
[----:B--2---:R-:W-:Y:S02]  /*1520*/  SHF.R.U32.HI R27, RZ, UR16, R19 ;  /* 0x00000010ff1b7c19 */ /* 0x004fe40008011613 */
[----:B------:R-:W-:Y:S02]  /*1530*/  LEA R29, R29, UR17, 0x2 ;  /* 0x000000111d1d7c11 */ /* 0x000fe4000f8e10ff */
[----:B------:R-:W-:-:S02]  /*1540*/  LOP3.LUT R25, R25, R22, RZ, 0x30, !PT ;  /* 0x0000001619197212 */ /* 0x000fc400078e30ff */
[----:B------:R-:W-:Y:S01]  /*1550*/  LEA R24, R24, UR17, 0x2 ;  /* 0x0000001118187c11 */ /* 0x000fe2000f8e10ff */
[----:B------:R0:W-:Y:S01]  /*1560*/  ATOMS.POPC.INC.32 RZ, [R29+URZ] ;  /* 0x000000001dff7f8c */ /* 0x0001e2000d8000ff */
[----:B------:R-:W-:Y:S02]  /*1570*/  LOP3.LUT R27, R27, R22, RZ, 0x30, !PT ;  /* 0x000000161b1b7212 */ /* 0x000fe400078e30ff */
[----:B------:R-:W-:Y:S01]  /*1580*/  LEA R26, R26, UR17, 0x2 ;  /* 0x000000111a1a7c11 */ /* 0x000fe2000f8e10ff */
[----:B------:R1:W-:Y:S01]  /*1590*/  ATOMS.POPC.INC.32 RZ, [R24+URZ] ;  /* 0x0000000018ff7f8c */ /* 0x0003e2000d8000ff */
[----:B------:R-:W-:Y:S02]  /*15a0*/  LEA R23, R23, UR17, 0x2 ;  /* 0x0000001117177c11 */ /* 0x000fe4000f8e10ff */
[----:B------:R-:W-:Y:S01]  /*15b0*/  LEA R25, R25, UR17, 0x2 ;  /* 0x0000001119197c11 */ /* 0x000fe2000f8e10ff */
[----:B------:R2:W-:Y:S01]  /*15c0*/  ATOMS.POPC.INC.32 RZ, [R26+URZ] ;  /* 0x000000001aff7f8c */ /* 0x0005e2000d8000ff */
[----:B------:R-:W-:-:S02]  /*15d0*/  LEA R27, R27, UR17, 0x2 ;  /* 0x000000111b1b7c11 */ /* 0x000fc4000f8e10ff */
[----:B0-----:R-:W-:Y:S01]  /*15e0*/  SHF.R.U32.HI R29, RZ, UR16, R18 ;  /* 0x00000010ff1d7c19 */ /* 0x001fe20008011612 */
[----:B------:R0:W-:Y:S01]  /*15f0*/  ATOMS.POPC.INC.32 RZ, [R23+URZ] ;  /* 0x0000000017ff7f8c */ /* 0x0001e2000d8000ff */
[----:B-1----:R-:W-:Y:S02]  /*1600*/  SHF.R.U32.HI R24, RZ, UR16, R17 ;  /* 0x00000010ff187c19 */ /* 0x002fe40008011611 */
[----:B------:R-:W-:Y:S01]  /*1610*/  SHF.R.U32.HI R28, RZ, UR16, R15 ;  /* 0x00000010ff1c7c19 */ /* 0x000fe2000801160f */
[----:B------:R1:W-:Y:S01]  /*1620*/  ATOMS.POPC.INC.32 RZ, [R25+URZ] ;  /* 0x0000000019ff7f8c */ /* 0x0003e2000d8000ff */
[----:B--2---:R-:W-:Y:S02]  /*1630*/  SHF.R.U32.HI R26, RZ, UR16, R16 ;  /* 0x00000010ff1a7c19 */ /* 0x004fe40008011610 */
[----:B------:R-:W-:Y:S01]  /*1640*/  LOP3.LUT R29, R29, R22, RZ, 0x30, !PT ;  /* 0x000000161d1d7212 */ /* 0x000fe200078e30ff */
[----:B------:R2:W-:Y:S01]  /*1650*/  ATOMS.POPC.INC.32 RZ, [R27+URZ] ;  /* 0x000000001bff7f8c */ /* 0x0005e2000d8000ff */
[----:B0-----:R-:W-:-:S02]  /*1660*/  SHF.R.U32.HI R23, RZ, UR16, R2 ;  /* 0x00000010ff177c19 */ /* 0x001fc40008011602 */
[-C--:B------:R-:W-:Y:S02]  /*1670*/  LOP3.LUT R24, R24, R22.reuse, RZ, 0x30, !PT ;  /* 0x0000001618187212 */ /* 0x080fe400078e30ff */
[----:B-1----:R-:W-:Y:S02]  /*1680*/  SHF.R.U32.HI R25, RZ, UR16, R13 ;  /* 0x00000010ff197c19 */ /* 0x002fe4000801160d */
[-C--:B------:R-:W-:Y:S02]  /*1690*/  LOP3.LUT R26, R26, R22.reuse, RZ, 0x30, !PT ;  /* 0x000000161a1a7212 */ /* 0x080fe400078e30ff */
[----:B--2---:R-:W-:Y:S01]  /*16a0*/  SHF.R.U32.HI R27, RZ, UR16, R14 ;  /* 0x00000010ff1b7c19 */ /* 0x004fe2000801160e */
[----:B------:R-:W-:Y:S01]  /*16b0*/  UIADD3 UR16, UPT, UPT, UR16, 0x8, URZ ;  /* 0x0000000810107890 */ /* 0x000fe2000fffe0ff */
[----:B------:R-:W-:Y:S02]  /*16c0*/  LOP3.LUT R23, R23, R22, RZ, 0x30, !PT ;  /* 0x0000001617177212 */ /* 0x000fe400078e30ff */
[----:B------:R-:W-:-:S02]  /*16d0*/  LEA R29, R29, UR17, 0x2 ;  /* 0x000000111d1d7c11 */ /* 0x000fc4000f8e10ff */
[-C--:B------:R-:W-:Y:S02]  /*16e0*/  LOP3.LUT R25, R25, R22.reuse, RZ, 0x30, !PT ;  /* 0x0000001619197212 */ /* 0x080fe400078e30ff */
[----:B------:R-:W-:Y:S01]  /*16f0*/  ISETP.LE.AND P0, PT, R3, UR16, PT ;  /* 0x0000001003007c0c */ /* 0x000fe2000bf03270 */
[----:B------:R0:W-:Y:S01]  /*1700*/  ATOMS.POPC.INC.32 RZ, [R29+URZ] ;  /* 0x000000001dff7f8c */ /* 0x0001e2000d8000ff */
[----:B------:R-:W-:Y:S02]  /*1710*/  LEA R24, R24, UR17, 0x2 ;  /* 0x0000001118187c11 */ /* 0x000fe4000f8e10ff */
[-C--:B------:R-:W-:Y:S02]  /*1720*/  LOP3.LUT R27, R27, R22.reuse, RZ, 0x30, !PT ;  /* 0x000000161b1b7212 */ /* 0x080fe400078e30ff */
[----:B------:R-:W-:Y:S01]  /*1730*/  LEA R26, R26, UR17, 0x2 ;  /* 0x000000111a1a7c11 */ /* 0x000fe2000f8e10ff */
[----:B------:R0:W-:Y:S01]  /*1740*/  ATOMS.POPC.INC.32 RZ, [R24+URZ] ;  /* 0x0000000018ff7f8c */ /* 0x0001e2000d8000ff */
[----:B------:R-:W-:-:S02]  /*1750*/  LOP3.LUT R28, R28, R22, RZ, 0x30, !PT ;  /* 0x000000161c1c7212 */ /* 0x000fc400078e30ff */
[----:B------:R-:W-:Y:S01]  /*1760*/  LEA R23, R23, UR17, 0x2 ;  /* 0x0000001117177c11 */ /* 0x000fe2000f8e10ff */
[----:B------:R0:W-:Y:S01]  /*1770*/  ATOMS.POPC.INC.32 RZ, [R26+URZ] ;  /* 0x000000001aff7f8c */ /* 0x0001e2000d8000ff */
[----:B------:R-:W-:Y:S02]  /*1780*/  LEA R25, R25, UR17, 0x2 ;  /* 0x0000001119197c11 */ /* 0x000fe4000f8e10ff */
[----:B------:R-:W-:Y:S01]  /*1790*/  LEA R27, R27, UR17, 0x2 ;  /* 0x000000111b1b7c11 */ /* 0x000fe2000f8e10ff */
[----:B------:R0:W-:Y:S01]  /*17a0*/  ATOMS.POPC.INC.32 RZ, [R23+URZ] ;  /* 0x0000000017ff7f8c */ /* 0x0001e2000d8000ff */
[----:B------:R-:W-:-:S03]  /*17b0*/  LEA R28, R28, UR17, 0x2 ;  /* 0x000000111c1c7c11 */ /* 0x000fc6000f8e10ff */
[----:B------:R0:W-:Y:S04]  /*17c0*/  ATOMS.POPC.INC.32 RZ, [R25+URZ] ;  /* 0x0000000019ff7f8c */ /* 0x0001e8000d8000ff */
[----:B------:R0:W-:Y:S04]  /*17d0*/  ATOMS.POPC.INC.32 RZ, [R27+URZ] ;  /* 0x000000001bff7f8c */ /* 0x0001e8000d8000ff */
[----:B------:R0:W-:Y:S01]  /*17e0*/  ATOMS.POPC.INC.32 RZ, [R28+URZ] ;  /* 0x000000001cff7f8c */ /* 0x0001e2000d8000ff */
[----:B------:R-:W-:Y:S05]  /*17f0*/  @!P0 BRA `(.L_x_149) ;  /* 0xfffffff800dc8947 */ /* 0x000fea000383ffff */
.L_x_148:
[----:B------:R-:W-:Y:S05]  /*1800*/  BRA.U !UP0, `(.L_x_150) ;  /* 0xfffffff108dc7547 */ /* 0x000fea000b83ffff */
.L_x_145:
[----:B------:R-:W-:Y:S01]  /*1810*/  BAR.SYNC.DEFER_BLOCKING 0x0 ;  /* 0x0000000000007b1d */ /* 0x000fe20000010000 */
[----:B------:R-:W-:-:S05]  /*1820*/  ISETP.NE.AND P0, PT, R20, RZ, PT ;  /* 0x000000ff1400720c */ /* 0x000fca0003f05270 */
[----:B------:R-:W-:Y:S08]  /*1830*/  BSSY.RECONVERGENT B0, `(.L_x_151) ;  /* 0x0000164000007945 */ /* 0x000ff00003800200 */
[----:B------:R-:W-:Y:S05]  /*1840*/  @P0 BRA `(.L_x_152) ;  /* 0x0000001400880947 */ /* 0x000fea0003800000 */
[----:B------:R-:W-:Y:S01]  /*1850*/  UISETP.GE.U32.AND UP0, UPT, UR22, 0x7, UPT ;  /* 0x000000071600788c */ /* 0x000fe2000bf06070 */
[----:B0-23--:R-:W-:-:S08]  /*1860*/  IMAD.MOV.U32 R3, RZ, RZ, RZ ;  /* 0x000000ffff037224 */ /* 0x00dfd000078e00ff */
[----:B------:R-:W-:Y:S05]  /*1870*/  BRA.U !UP0, `(.L_x_153) ;  /* 0x00000005085c7547 */ /* 0x000fea000b800000 */
[----:B----4-:R-:W0:Y:S01]  /*1880*/  LDC.64 R2, c[0x0][0x380] ;  /* 0x0000e000ff027b82 */ /* 0x010e220000000a00 */
[----:B-1---5:R-:W-:-:S07]  /*1890*/  IMAD.MOV.U32 R5, RZ, RZ, RZ ;  /* 0x000000ffff057224 */ /* 0x022fce00078e00ff */
.L_x_170:
[----:B----4-:R-:W-:Y:S01]  /*18a0*/  IMAD R7, R5, 0x400, R0 ;  /* 0x0000040005077824 */ /* 0x010fe200078e0200 */
[----:B------:R-:W-:Y:S04]  /*18b0*/  BSSY.RECONVERGENT B1, `(.L_x_154) ;  /* 0x000000f000017945 */ /* 0x000fe80003800200 */
[----:B01----:R-:W1:Y:S04]  /*18c0*/  LDS R18, [R7] ;  /* 0x0000000007127984 */ /* 0x003e680000000800 */
[----:B--23--:R2:W3:Y:S04]  /*18d0*/  LDS R9, [R7+0x400] ;  /* 0x0004000007097984 */ /* 0x00c4e80000000800 */
[----:B------:R2:W4:Y:S04]  /*18e0*/  LDS R22, [R7+0x800] ;  /* 0x0008000007167984 */ /* 0x0005280000000800 */
[----:B------:R2:W0:Y:S04]  /*18f0*/  LDS R14, [R7+0xc00] ;  /* 0x000c0000070e7984 */ /* 0x0004280000000800 */
[----:B------:R2:W0:Y:S04]  /*1900*/  LDS R12, [R7+0x1000] ;  /* 0x00100000070c7984 */ /* 0x0004280000000800 */
[----:B------:R2:W0:Y:S04]  /*1910*/  LDS R6, [R7+0x1400] ;  /* 0x0014000007067984 */ /* 0x0004280000000800 */
[----:B------:R2:W0:Y:S04]  /*1920*/  LDS R8, [R7+0x1800] ;  /* 0x0018000007087984 */ /* 0x0004280000000800 */
[----:B------:R2:W0:Y:S01]  /*1930*/  LDS R10, [R7+0x1c00] ;  /* 0x001c0000070a7984 */ /* 0x0004220000000800 */
[----:B-1----:R-:W-:-:S13]  /*1940*/  ISETP.NE.AND P0, PT, R18, RZ, PT ;  /* 0x000000ff1200720c */ /* 0x002fda0003f05270 */
[----:B--234-:R-:W-:Y:S05]  /*1950*/  @!P0 BRA `(.L_x_155) ;  /* 0x0000000000108947 */ /* 0x01cfea0003800000 */
[----:B------:R-:W-:Y:S01]  /*1960*/  LEA R17, R5, R4, 0x8 ;  /* 0x0000000405117211 */ /* 0x000fe200078e40ff */
[----:B------:R-:W-:-:S04]  /*1970*/  IMAD.MOV.U32 R19, RZ, RZ, RZ ;  /* 0x000000ffff137224 */ /* 0x000fc800078e00ff */
[----:B0-----:R-:W-:-:S05]  /*1980*/  IMAD.WIDE.U32 R16, R17, 0x8, R2 ;  /* 0x0000000811107825 */ /* 0x001fca00078e0002 */
[----:B------:R1:W-:Y:S02]  /*1990*/  REDG.E.ADD.64.STRONG.GPU desc[UR20][R16.64], R18 ;  /* 0x000000121000798e */ /* 0x0003e4000c12e514 */
.L_x_155:
[----:B------:R-:W-:Y:S05]  /*19a0*/  BSYNC.RECONVERGENT B1 ;  /* 0x0000000000017941 */ /* 0x000fea0003800200 */
.L_x_154:
[----:B------:R-:W-:Y:S01]  /*19b0*/  ISETP.NE.AND P6, PT, R9, RZ, PT ;  /* 0x000000ff0900720c */ /* 0x000fe20003fc5270 */
[----:B------:R-:W-:Y:S01]  /*19c0*/  BSSY.RECONVERGENT B1, `(.L_x_156) ;  /* 0x000000e000017945 */ /* 0x000fe20003800200 */
[----:B------:R-:W-:Y:S02]  /*19d0*/  ISETP.NE.AND P0, PT, R22, RZ, PT ;  /* 0x000000ff1600720c */ /* 0x000fe40003f05270 */
[----:B0-----:R-:W-:Y:S02]  /*19e0*/  ISETP.NE.AND P1, PT, R14, RZ, PT ;  /* 0x000000ff0e00720c */ /* 0x001fe40003f25270 */
[----:B------:R-:W-:Y:S02]  /*19f0*/  ISETP.NE.AND P2, PT, R12, RZ, PT ;  /* 0x000000ff0c00720c */ /* 0x000fe40003f45270 */
[----:B------:R-:W-:Y:S02]  /*1a00*/  ISETP.NE.AND P3, PT, R6, RZ, PT ;  /* 0x000000ff0600720c */ /* 0x000fe40003f65270 */
[----:B------:R-:W-:-:S02]  /*1a10*/  ISETP.NE.AND P4, PT, R8, RZ, PT ;  /* 0x000000ff0800720c */ /* 0x000fc40003f85270 */
[----:B------:R-:W-:Y:S01]  /*1a20*/  ISETP.NE.AND P5, PT, R10, RZ, PT ;  /* 0x000000ff0a00720c */ /* 0x000fe20003fa5270 */
[----:B------:R-:W-:-:S12]  /*1a30*/  @!P6 BRA `(.L_x_157) ;  /* 0x000000000018e947 */ /* 0x000fd80003800000 */
[----:B-1----:R-:W-:Y:S02]  /*1a40*/  IMAD R17, R5, 0x100, R4 ;  /* 0x0000010005117824 */ /* 0x002fe400078e0204 */
[----:B------:R-:W-:Y:S02]  /*1a50*/  IMAD.MOV.U32 R18, RZ, RZ, R9 ;  /* 0x000000ffff127224 */ /* 0x000fe400078e0009 */
[----:B------:R-:W-:Y:S02]  /*1a60*/  VIADD R17, R17, 0x100 ;  /* 0x0000010011117836 */ /* 0x000fe40000000000 */
[----:B------:R-:W-:Y:S02]  /*1a70*/  IMAD.MOV.U32 R19, RZ, RZ, RZ ;  /* 0x000000ffff137224 */ /* 0x000fe400078e00ff */
[----:B------:R-:W-:-:S05]  /*1a80*/  IMAD.WIDE.U32 R16, R17, 0x8, R2 ;  /* 0x0000000811107825 */ /* 0x000fca00078e0002 */
[----:B------:R0:W-:Y:S02]  /*1a90*/  REDG.E.ADD.64.STRONG.GPU desc[UR20][R16.64], R18 ;  /* 0x000000121000798e */ /* 0x0001e4000c12e514 */
.L_x_157:
[----:B------:R-:W-:Y:S05]  /*1aa0*/  BSYNC.RECONVERGENT B1 ;  /* 0x0000000000017941 */ /* 0x000fea0003800200 */
.L_x_156:
[----:B------:R-:W-:Y:S04]  /*1ab0*/  BSSY.RECONVERGENT B1, `(.L_x_158) ;  /* 0x0000007000017945 */ /* 0x000fe80003800200 */
[----:B------:R-:W-:Y:S05]  /*1ac0*/  @!P0 BRA `(.L_x_159) ;  /* 0x0000000000148947 */ /* 0x000fea0003800000 */
[----:B01----:R-:W-:Y:S02]  /*1ad0*/  IMAD R17, R5, 0x100, R4 ;  /* 0x0000010005117824 */ /* 0x003fe400078e0204 */
[----:B------:R-:W-:-:S03]  /*1ae0*/  IMAD.MOV.U32 R23, RZ, RZ, RZ ;  /* 0x000000ffff177224 */ /* 0x000fc600078e00ff */
[----:B------:R-:W-:-:S05]  /*1af0*/  IADD3 R17, PT, PT, R17, 0x200, RZ ;  /* 0x0000020011117810 */ /* 0x000fca0007ffe0ff */
[----:B------:R-:W-:-:S05]  /*1b00*/  IMAD.WIDE.U32 R16, R17, 0x8, R2 ;  /* 0x0000000811107825 */ /* 0x000fca00078e0002 */
[----:B------:R2:W-:Y:S02]  /*1b10*/  REDG.E.ADD.64.STRONG.GPU desc[UR20][R16.64], R22 ;  /* 0x000000161000798e */ /* 0x0005e4000c12e514 */
.L_x_159:
[----:B------:R-:W-:Y:S05]  /*1b20*/  BSYNC.RECONVERGENT B1 ;  /* 0x0000000000017941 */ /* 0x000fea0003800200 */
.L_x_158:
[----:B------:R-:W-:Y:S04]  /*1b30*/  BSSY.RECONVERGENT B1, `(.L_x_160) ;  /* 0x0000007000017945 */ /* 0x000fe80003800200 */
[----:B------:R-:W-:Y:S05]  /*1b40*/  @!P1 BRA `(.L_x_161) ;  /* 0x0000000000149947 */ /* 0x000fea0003800000 */
[----:B012---:R-:W-:Y:S02]  /*1b50*/  IMAD R17, R5, 0x100, R4 ;  /* 0x0000010005117824 */ /* 0x007fe400078e0204 */
[----:B------:R-:W-:Y:S02]  /*1b60*/  IMAD.MOV.U32 R15, RZ, RZ, RZ ;  /* 0x000000ffff0f7224 */ /* 0x000fe400078e00ff */
[----:B------:R-:W-:-:S04]  /*1b70*/  VIADD R17, R17, 0x300 ;  /* 0x0000030011117836 */ /* 0x000fc80000000000 */
[----:B------:R-:W-:-:S05]  /*1b80*/  IMAD.WIDE.U32 R16, R17, 0x8, R2 ;  /* 0x0000000811107825 */ /* 0x000fca00078e0002 */
[----:B------:R3:W-:Y:S02]  /*1b90*/  REDG.E.ADD.64.STRONG.GPU desc[UR20][R16.64], R14 ;  /* 0x0000000e1000798e */ /* 0x0007e4000c12e514 */
.L_x_161:
[----:B------:R-:W-:Y:S05]  /*1ba0*/  BSYNC.RECONVERGENT B1 ;  /* 0x0000000000017941 */ /* 0x000fea0003800200 */
.L_x_160:
[----:B------:R-:W-:Y:S04]  /*1bb0*/  BSSY.RECONVERGENT B1, `(.L_x_162) ;  /* 0x0000007000017945 */ /* 0x000fe80003800200 */
[----:B------:R-:W-:Y:S05]  /*1bc0*/  @!P2 BRA `(.L_x_163) ;  /* 0x000000000014a947 */ /* 0x000fea0003800000 */
[----:B---3--:R-:W-:Y:S02]  /*1bd0*/  IMAD R15, R5, 0x100, R4 ;  /* 0x00000100050f7824 */ /* 0x008fe400078e0204 */
[----:B------:R-:W-:Y:S02]  /*1be0*/  HFMA2 R13, -RZ, RZ, 0, 0 ;  /* 0x00000000ff0d7431 */ /* 0x000fe400000001ff */
[----:B------:R-:W-:-:S04]  /*1bf0*/  VIADD R15, R15, 0x400 ;  /* 0x000004000f0f7836 */ /* 0x000fc80000000000 */
[----:B------:R-:W-:-:S05]  /*1c00*/  IMAD.WIDE.U32 R14, R15, 0x8, R2 ;  /* 0x000000080f0e7825 */ /* 0x000fca00078e0002 */
[----:B------:R4:W-:Y:S02]  /*1c10*/  REDG.E.ADD.64.STRONG.GPU desc[UR20][R14.64], R12 ;  /* 0x0000000c0e00798e */ /* 0x0009e4000c12e514 */
.L_x_163:
[----:B------:R-:W-:Y:S05]  /*1c20*/  BSYNC.RECONVERGENT B1 ;  /* 0x0000000000017941 */ /* 0x000fea0003800200 */
.L_x_162:
[----:B------:R-:W-:Y:S04]  /*1c30*/  BSSY.RECONVERGENT B1, `(.L_x_164) ;  /* 0x0000007000017945 */ /* 0x000fe80003800200 */
[----:B------:R-:W-:Y:S05]  /*1c40*/  @!P3 BRA `(.L_x_165) ;  /* 0x000000000014b947 */ /* 0x000fea0003800000 */
[----:B----4-:R-:W-:Y:S02]  /*1c50*/  IMAD R13, R5, 0x100, R4 ;  /* 0x00000100050d7824 */ /* 0x010fe400078e0204 */
[----:B------:R-:W-:Y:S02]  /*1c60*/  IMAD.MOV.U32 R7, RZ, RZ, RZ ;  /* 0x000000ffff077224 */ /* 0x000fe400078e00ff */
[----:B------:R-:W-:-:S04]  /*1c70*/  VIADD R13, R13, 0x500 ;  /* 0x000005000d0d7836 */ /* 0x000fc80000000000 */
[----:B------:R-:W-:-:S05]  /*1c80*/  IMAD.WIDE.U32 R12, R13, 0x8, R2 ;  /* 0x000000080d0c7825 */ /* 0x000fca00078e0002 */
[----:B------:R4:W-:Y:S02]  /*1c90*/  REDG.E.ADD.64.STRONG.GPU desc[UR20][R12.64], R6 ;  /* 0x000000060c00798e */ /* 0x0009e4000c12e514 */
.L_x_165:
[----:B------:R-:W-:Y:S05]  /*1ca0*/  BSYNC.RECONVERGENT B1 ;  /* 0x0000000000017941 */ /* 0x000fea0003800200 */
.L_x_164:
[----:B------:R-:W-:Y:S04]  /*1cb0*/  BSSY.RECONVERGENT B1, `(.L_x_166) ;  /* 0x0000007000017945 */ /* 0x000fe80003800200 */
[----:B------:R-:W-:Y:S05]  /*1cc0*/  @!P4 BRA `(.L_x_167) ;  /* 0x000000000014c947 */ /* 0x000fea0003800000 */
[----:B----4-:R-:W-:Y:S02]  /*1cd0*/  IMAD R7, R5, 0x100, R4 ;  /* 0x0000010005077824 */ /* 0x010fe400078e0204 */
[----:B------:R-:W-:Y:S02]  /*1ce0*/  IMAD.MOV.U32 R9, RZ, RZ, RZ ;  /* 0x000000ffff097224 */ /* 0x000fe400078e00ff */
[----:B------:R-:W-:-:S04]  /*1cf0*/  VIADD R7, R7, 0x600 ;  /* 0x0000060007077836 */ /* 0x000fc80000000000 */
[----:B------:R-:W-:-:S05]  /*1d00*/  IMAD.WIDE.U32 R6, R7, 0x8, R2 ;  /* 0x0000000807067825 */ /* 0x000fca00078e0002 */
[----:B------:R4:W-:Y:S02]  /*1d10*/  REDG.E.ADD.64.STRONG.GPU desc[UR20][R6.64], R8 ;  /* 0x000000080600798e */ /* 0x0009e4000c12e514 */
.L_x_167:
[----:B------:R-:W-:Y:S05]  /*1d20*/  BSYNC.RECONVERGENT B1 ;  /* 0x0000000000017941 */ /* 0x000fea0003800200 */
.L_x_166:
[----:B------:R-:W-:Y:S04]  /*1d30*/  BSSY.RECONVERGENT B1, `(.L_x_168) ;  /* 0x0000007000017945 */ /* 0x000fe80003800200 */
[----:B------:R-:W-:Y:S05]  /*1d40*/  @!P5 BRA `(.L_x_169) ;  /* 0x000000000014d947 */ /* 0x000fea0003800000 */
[----:B----4-:R-:W-:Y:S01]  /*1d50*/  LEA R7, R5, R4, 0x8 ;  /* 0x0000000405077211 */ /* 0x010fe200078e40ff */
[----:B------:R-:W-:-:S04]  /*1d60*/  IMAD.MOV.U32 R11, RZ, RZ, RZ ;  /* 0x000000ffff0b7224 */ /* 0x000fc800078e00ff */
[----:B------:R-:W-:-:S04]  /*1d70*/  VIADD R7, R7, 0x700 ;  /* 0x0000070007077836 */ /* 0x000fc80000000000 */
[----:B------:R-:W-:-:S05]  /*1d80*/  IMAD.WIDE.U32 R6, R7, 0x8, R2 ;  /* 0x0000000807067825 */ /* 0x000fca00078e0002 */
[----:B------:R4:W-:Y:S02]  /*1d90*/  REDG.E.ADD.64.STRONG.GPU desc[UR20][R6.64], R10 ;  /* 0x0000000a0600798e */ /* 0x0009e4000c12e514 */
.L_x_169:
[----:B------:R-:W-:Y:S05]  /*1da0*/  BSYNC.RECONVERGENT B1 ;  /* 0x0000000000017941 */ /* 0x000fea0003800200 */
.L_x_168:
[----:B------:R-:W-:-:S05]  /*1db0*/  VIADD R5, R5, 0x8 ;  /* 0x0000000805057836 */ /* 0x000fca0000000000 */
[----:B------:R-:W-:-:S13]  /*1dc0*/  ISETP.NE.AND P0, PT, R5, UR27, PT ;  /* 0x0000001b05007c0c */ /* 0x000fda000bf05270 */
[----:B------:R-:W-:Y:S05]  /*1dd0*/  @P0 BRA `(.L_x_170) ;  /* 0xfffffff800b00947 */ /* 0x000fea000383ffff */
[----:B------:R-:W-:-:S07]  /*1de0*/  IMAD.U32 R3, RZ, RZ, UR27 ;  /* 0x0000001bff037e24 */ /* 0x000fce000f8e00ff */
.L_x_153:
[----:B------:R-:W-:Y:S02]  /*1df0*/  UISETP.NE.AND UP0, UPT, UR24, URZ, UPT ;  /* 0x000000ff1800728c */ /* 0x000fe4000bf05270 */
[----:B----45:R-:W-:Y:S02]  /*1e00*/  IMAD.U32 R8, RZ, RZ, UR24 ;  /* 0x00000018ff087e24 */ /* 0x030fe4000f8e00ff */
[----:B-1----:R-:W-:-:S03]  /*1e10*/  IMAD.U32 R5, RZ, RZ, UR25 ;  /* 0x00000019ff057e24 */ /* 0x002fc6000f8e00ff */
[----:B------:R-:W-:Y:S01]  /*1e20*/  IADD3 R8, PT, PT, R8, -0x1, RZ ;  /* 0xffffffff08087810 */ /* 0x000fe20007ffe0ff */
[----:B------:R-:W-:Y:S01]  /*1e30*/  VIADD R5, R5, 0xffffffff ;  /* 0xffffffff05057836 */ /* 0x000fe20000000000 */
[----:B------:R-:W-:Y:S06]  /*1e40*/  BRA.U !UP0, `(.L_x_171) ;  /* 0x0000000508707547 */ /* 0x000fec000b800000 */
[----:B------:R-:W-:-:S13]  /*1e50*/  ISETP.GE.U32.AND P0, PT, R8, 0x3, PT ;  /* 0x000000030800780c */ /* 0x000fda0003f06070 */
[----:B------:R-:W-:Y:S05]  /*1e60*/  @!P0 BRA `(.L_x_172) ;  /* 0x0000000000bc8947 */ /* 0x000fea0003800000 */
[----:B------:R-:W-:Y:S01]  /*1e70*/  IMAD R7, R3, 0x400, R0 ;  /* 0x0000040003077824 */ /* 0x000fe200078e0200 */
[----:B------:R-:W-:Y:S04]  /*1e80*/  BSSY.RECONVERGENT B1, `(.L_x_173) ;  /* 0x000000f000017945 */ /* 0x000fe80003800200 */
[----:B------:R-:W1:Y:S04]  /*1e90*/  LDS R12, [R7] ;  /* 0x00000000070c7984 */ /* 0x000e680000000800 */
[----:B------:R-:W4:Y:S04]  /*1ea0*/  LDS R9, [R7+0x400] ;  /* 0x0004000007097984 */ /* 0x000f280000000800 */
[----:B------:R-:W5:Y:S04]  /*1eb0*/  LDS R6, [R7+0x800] ;  /* 0x0008000007067984 */ /* 0x000f680000000800 */
[----:B------:R-:W0:Y:S01]  /*1ec0*/  LDS R2, [R7+0xc00] ;  /* 0x000c000007027984 */ /* 0x000e220000000800 */
[----:B-1----:R-:W-:-:S02]  /*1ed0*/  ISETP.NE.AND P0, PT, R12, RZ, PT ;  /* 0x000000ff0c00720c */ /* 0x002fc40003f05270 */
[----:B----4-:R-:W-:Y:S02]  /*1ee0*/  ISETP.NE.AND P1, PT, R9, RZ, PT ;  /* 0x000000ff0900720c */ /* 0x010fe40003f25270 */
[----:B-----5:R-:W-:Y:S02]  /*1ef0*/  ISETP.NE.AND P2, PT, R6, RZ, PT ;  /* 0x000000ff0600720c */ /* 0x020fe40003f45270 */
[----:B0-----:R-:W-:-:S07]  /*1f00*/  ISETP.NE.AND P3, PT, R2, RZ, PT ;  /* 0x000000ff0200720c */ /* 0x001fce0003f65270 */
[----:B------:R-:W-:Y:S06]  /*1f10*/  @!P0 BRA `(.L_x_174) ;  /* 0x0000000000148947 */ /* 0x000fec0003800000 */
[----:B------:R-:W0:Y:S01]  /*1f20*/  LDC.64 R10, c[0x0][0x380] ;  /* 0x0000e000ff0a7b82 */ /* 0x000e220000000a00 */
[----:B------:R-:W-:Y:S02]  /*1f30*/  IMAD R7, R3, 0x100, R4 ;  /* 0x0000010003077824 */ /* 0x000fe400078e0204 */
[----:B------:R-:W-:Y:S02]  /*1f40*/  IMAD.MOV.U32 R13, RZ, RZ, RZ ;  /* 0x000000ffff0d7224 */ /* 0x000fe400078e00ff */
[----:B0-----:R-:W-:-:S05]  /*1f50*/  IMAD.WIDE.U32 R10, R7, 0x8, R10 ;  /* 0x00000008070a7825 */ /* 0x001fca00078e000a */
[----:B------:R0:W-:Y:S02]  /*1f60*/  REDG.E.ADD.64.STRONG.GPU desc[UR20][R10.64], R12 ;  /* 0x0000000c0a00798e */ /* 0x0001e4000c12e514 */
.L_x_174:
[----:B------:R-:W-:Y:S05]  /*1f70*/  BSYNC.RECONVERGENT B1 ;  /* 0x0000000000017941 */ /* 0x000fea0003800200 */
.L_x_173:
[----:B------:R-:W-:Y:S04]  /*1f80*/  BSSY.RECONVERGENT B1, `(.L_x_175) ;  /* 0x0000009000017945 */ /* 0x000fe80003800200 */
[----:B------:R-:W-:Y:S05]  /*1f90*/  @!P1 BRA `(.L_x_176) ;  /* 0x00000000001c9947 */ /* 0x000fea0003800000 */
[----:B0-----:R-:W0:Y:S01]  /*1fa0*/  LDC.64 R10, c[0x0][0x380] ;  /* 0x0000e000ff0a7b82 */ /* 0x001e220000000a00 */
[----:B------:R-:W-:Y:S01]  /*1fb0*/  IMAD R7, R3, 0x100, R4 ;  /* 0x0000010003077824 */ /* 0x000fe200078e0204 */
[----:B------:R-:W-:Y:S01]  /*1fc0*/  MOV R12, R9 ;  /* 0x00000009000c7202 */ /* 0x000fe20000000f00 */
[----:B------:R-:W-:Y:S02]  /*1fd0*/  IMAD.MOV.U32 R13, RZ, RZ, RZ ;  /* 0x000000ffff0d7224 */ /* 0x000fe400078e00ff */
[----:B------:R-:W-:-:S04]  /*1fe0*/  VIADD R7, R7, 0x100 ;  /* 0x0000010007077836 */ /* 0x000fc80000000000 */
[----:B0-----:R-:W-:-:S05]  /*1ff0*/  IMAD.WIDE.U32 R10, R7, 0x8, R10 ;  /* 0x00000008070a7825 */ /* 0x001fca00078e000a */
[----:B------:R1:W-:Y:S02]  /*2000*/  REDG.E.ADD.64.STRONG.GPU desc[UR20][R10.64], R12 ;  /* 0x0000000c0a00798e */ /* 0x0003e4000c12e514 */
.L_x_176:
[----:B------:R-:W-:Y:S05]  /*2010*/  BSYNC.RECONVERGENT B1 ;  /* 0x0000000000017941 */ /* 0x000fea0003800200 */
.L_x_175:
[----:B------:R-:W-:Y:S04]  /*2020*/  BSSY.RECONVERGENT B1, `(.L_x_177) ;  /* 0x0000008000017945 */ /* 0x000fe80003800200 */
[----:B------:R-:W-:Y:S05]  /*2030*/  @!P2 BRA `(.L_x_178) ;  /* 0x000000000018a947 */ /* 0x000fea0003800000 */
[----:B01----:R-:W0:Y:S01]  /*2040*/  LDC.64 R10, c[0x0][0x380] ;  /* 0x0000e000ff0a7b82 */ /* 0x003e220000000a00 */
[----:B------:R-:W-:-:S04]  /*2050*/  IMAD R7, R3, 0x100, R4 ;  /* 0x0000010003077824 */ /* 0x000fc800078e0204 */
[----:B------:R-:W-:-:S04]  /*2060*/  VIADD R7, R7, 0x200 ;  /* 0x0000020007077836 */ /* 0x000fc80000000000 */
[----:B0-----:R-:W-:-:S04]  /*2070*/  IMAD.WIDE.U32 R10, R7, 0x8, R10 ;  /* 0x00000008070a7825 */ /* 0x001fc800078e000a */
[----:B------:R-:W-:-:S05]  /*2080*/  IMAD.MOV.U32 R7, RZ, RZ, RZ ;  /* 0x000000ffff077224 */ /* 0x000fca00078e00ff */
[----:B------:R4:W-:Y:S02]  /*2090*/  REDG.E.ADD.64.STRONG.GPU desc[UR20][R10.64], R6 ;  /* 0x000000060a00798e */ /* 0x0009e4000c12e514 */
.L_x_178:
[----:B------:R-:W-:Y:S05]  /*20a0*/  BSYNC.RECONVERGENT B1 ;  /* 0x0000000000017941 */ /* 0x000fea0003800200 */
.L_x_177:
[----:B------:R-:W-:Y:S04]  /*20b0*/  BSSY.RECONVERGENT B1, `(.L_x_179) ;  /* 0x0000009000017945 */ /* 0x000fe80003800200 */
[----:B------:R-:W-:Y:S05]  /*20c0*/  @!P3 BRA `(.L_x_180) ;  /* 0x00000000001cb947 */ /* 0x000fea0003800000 */
[----:B----4-:R-:W4:Y:S01]  /*20d0*/  LDC.64 R6, c[0x0][0x380] ;  /* 0x0000e000ff067b82 */ /* 0x010f220000000a00 */
[----:B------:R-:W-:Y:S01]  /*20e0*/  IMAD R9, R3, 0x100, R4 ;  /* 0x0000010003097824 */ /* 0x000fe200078e0204 */
[----:B01----:R-:W-:Y:S01]  /*20f0*/  MOV R10, R2 ;  /* 0x00000002000a7202 */ /* 0x003fe20000000f00 */
[----:B------:R-:W-:Y:S02]  /*2100*/  IMAD.MOV.U32 R11, RZ, RZ, RZ ;  /* 0x000000ffff0b7224 */ /* 0x000fe400078e00ff */
[----:B------:R-:W-:-:S04]  /*2110*/  VIADD R9, R9, 0x300 ;  /* 0x0000030009097836 */ /* 0x000fc80000000000 */
[----:B----4-:R-:W-:-:S05]  /*2120*/  IMAD.WIDE.U32 R6, R9, 0x8, R6 ;  /* 0x0000000809067825 */ /* 0x010fca00078e0006 */
[----:B------:R0:W-:Y:S02]  /*2130*/  REDG.E.ADD.64.STRONG.GPU desc[UR20][R6.64], R10 ;  /* 0x0000000a0600798e */ /* 0x0001e4000c12e514 */
.L_x_180:
[----:B------:R-:W-:Y:S05]  /*2140*/  BSYNC.RECONVERGENT B1 ;  /* 0x0000000000017941 */ /* 0x000fea0003800200 */
.L_x_179:
[----:B------:R-:W-:-:S07]  /*2150*/  VIADD R3, R3, 0x4 ;  /* 0x0000000403037836 */ /* 0x000fce0000000000 */
.L_x_172:
[----:B------:R-:W-:Y:S01]  /*2160*/  UISETP.NE.AND UP0, UPT, UR25, URZ, UPT ;  /* 0x000000ff1900728c */ /* 0x000fe2000bf05270 */
[----:B------:R-:W-:Y:S08]  /*2170*/  BSSY.RECONVERGENT B1, `(.L_x_171) ;  /* 0x0000029000017945 */ /* 0x000ff00003800200 */
[----:B------:R-:W-:Y:S05]  /*2180*/  BRA.U !UP0, `(.L_x_181) ;  /* 0x00000001089c7547 */ /* 0x000fea000b800000 */
[----:B------:R-:W-:-:S13]  /*2190*/  ISETP.NE.AND P0, PT, R5, RZ, PT ;  /* 0x000000ff0500720c */ /* 0x000fda0003f05270 */
[----:B------:R-:W-:Y:S05]  /*21a0*/  @!P0 BRA `(.L_x_182) ;  /* 0x0000000000648947 */ /* 0x000fea0003800000 */
[----:B0---4-:R-:W-:Y:S01]  /*21b0*/  IMAD R6, R3, 0x400, R0 ;  /* 0x0000040003067824 */ /* 0x011fe200078e0200 */
[----:B------:R-:W-:Y:S04]  /*21c0*/  BSSY.RECONVERGENT B2, `(.L_x_183) ;  /* 0x000000c000027945 */ /* 0x000fe80003800200 */
[----:B------:R-:W0:Y:S04]  /*21d0*/  LDS R2, [R6] ;  /* 0x0000000006027984 */ /* 0x000e280000000800 */
[----:B------:R-:W4:Y:S01]  /*21e0*/  LDS R9, [R6+0x400] ;  /* 0x0004000006097984 */ /* 0x000f220000000800 */
[----:B0-----:R-:W-:-:S02]  /*21f0*/  ISETP.NE.AND P0, PT, R2, RZ, PT ;  /* 0x000000ff0200720c */ /* 0x001fc40003f05270 */
[----:B----4-:R-:W-:-:S11]  /*2200*/  ISETP.NE.AND P1, PT, R9, RZ, PT ;  /* 0x000000ff0900720c */ /* 0x010fd60003f25270 */
[----:B------:R-:W-:Y:S05]  /*2210*/  @!P0 BRA `(.L_x_184) ;  /* 0x0000000000188947 */ /* 0x000fea0003800000 */
[----:B------:R-:W0:Y:S01]  /*2220*/  LDC.64 R6, c[0x0][0x380] ;  /* 0x0000e000ff067b82 */ /* 0x000e220000000a00 */
[----:B-1----:R-:W-:-:S04]  /*2230*/  IMAD R11, R3, 0x100, R4 ;  /* 0x00000100030b7824 */ /* 0x002fc800078e0204 */
[----:B0-----:R-:W-:-:S04]  /*2240*/  IMAD.WIDE.U32 R10, R11, 0x8, R6 ;  /* 0x000000080b0a7825 */ /* 0x001fc800078e0006 */
[----:B------:R-:W-:Y:S02]  /*2250*/  IMAD.MOV.U32 R6, RZ, RZ, R2 ;  /* 0x000000ffff067224 */ /* 0x000fe400078e0002 */
[----:B------:R-:W-:-:S05]  /*2260*/  IMAD.MOV.U32 R7, RZ, RZ, RZ ;  /* 0x000000ffff077224 */ /* 0x000fca00078e00ff */
[----:B------:R0:W-:Y:S02]  /*2270*/  REDG.E.ADD.64.STRONG.GPU desc[UR20][R10.64], R6 ;  /* 0x000000060a00798e */ /* 0x0001e4000c12e514 */
.L_x_184:
[----:B------:R-:W-:Y:S05]  /*2280*/  BSYNC.RECONVERGENT B2 ;  /* 0x0000000000027941 */ /* 0x000fea0003800200 */
.L_x_183:
[----:B------:R-:W-:Y:S04]  /*2290*/  BSSY.RECONVERGENT B2, `(.L_x_185) ;  /* 0x0000009000027945 */ /* 0x000fe80003800200 */
[----:B------:R-:W-:Y:S05]  /*22a0*/  @!P1 BRA `(.L_x_186) ;  /* 0x00000000001c9947 */ /* 0x000fea0003800000 */
[----:B0-----:R-:W0:Y:S01]  /*22b0*/  LDC.64 R6, c[0x0][0x380] ;  /* 0x0000e000ff067b82 */ /* 0x001e220000000a00 */
[----:B------:R-:W-:-:S05]  /*22c0*/  LEA R2, R3, R4, 0x8 ;  /* 0x0000000403027211 */ /* 0x000fca00078e40ff */
[----:B-1----:R-:W-:-:S04]  /*22d0*/  VIADD R11, R2, 0x100 ;  /* 0x00000100020b7836 */ /* 0x002fc80000000000 */
[----:B0-----:R-:W-:-:S04]  /*22e0*/  IMAD.WIDE.U32 R10, R11, 0x8, R6 ;  /* 0x000000080b0a7825 */ /* 0x001fc800078e0006 */
[----:B------:R-:W-:Y:S02]  /*22f0*/  IMAD.MOV.U32 R6, RZ, RZ, R9 ;  /* 0x000000ffff067224 */ /* 0x000fe400078e0009 */
[----:B------:R-:W-:-:S05]  /*2300*/  IMAD.MOV.U32 R7, RZ, RZ, RZ ;  /* 0x000000ffff077224 */ /* 0x000fca00078e00ff */
[----:B------:R4:W-:Y:S02]  /*2310*/  REDG.E.ADD.64.STRONG.GPU desc[UR20][R10.64], R6 ;  /* 0x000000060a00798e */ /* 0x0009e4000c12e514 */
.L_x_186:
[----:B------:R-:W-:Y:S05]  /*2320*/  BSYNC.RECONVERGENT B2 ;  /* 0x0000000000027941 */ /* 0x000fea0003800200 */
.L_x_185:
[----:B------:R-:W-:-:S07]  /*2330*/  VIADD R3, R3, 0x2 ;  /* 0x0000000203037836 */ /* 0x000fce0000000000 */
.L_x_182:
[----:B------:R-:W-:-:S09]  /*2340*/  UISETP.NE.AND UP0, UPT, UR9, URZ, UPT ;  /* 0x000000ff0900728c */ /* 0x000fd2000bf05270 */
[----:B------:R-:W-:Y:S05]  /*2350*/  BRA.U !UP0, `(.L_x_181) ;  /* 0x0000000108287547 */ /* 0x000fea000b800000 */
[----:B------:R-:W-:-:S05]  /*2360*/  IMAD R2, R3, 0x400, R0 ;  /* 0x0000040003027824 */ /* 0x000fca00078e0200 */
[----:B------:R-:W5:Y:S02]  /*2370*/  LDS R9, [R2] ;  /* 0x0000000002097984 */ /* 0x000f640000000800 */
[----:B-----5:R-:W-:-:S13]  /*2380*/  ISETP.NE.AND P0, PT, R9, RZ, PT ;  /* 0x000000ff0900720c */ /* 0x020fda0003f05270 */
[----:B------:R-:W-:Y:S05]  /*2390*/  @!P0 BRA `(.L_x_181) ;  /* 0x0000000000188947 */ /* 0x000fea0003800000 */
[----:B0---4-:R-:W0:Y:S01]  /*23a0*/  LDC.64 R6, c[0x0][0x380] ;  /* 0x0000e000ff067b82 */ /* 0x011e220000000a00 */
[----:B------:R-:W-:-:S04]  /*23b0*/  IMAD R3, R3, 0x100, R4 ;  /* 0x0000010003037824 */ /* 0x000fc800078e0204 */
[----:B0-----:R-:W-:Y:S01]  /*23c0*/  IMAD.WIDE.U32 R2, R3, 0x8, R6 ;  /* 0x0000000803027825 */ /* 0x001fe200078e0006 */
[----:B------:R-:W-:-:S03]  /*23d0*/  MOV R6, R9 ;  /* 0x0000000900067202 */ /* 0x000fc60000000f00 */
[----:B------:R-:W-:-:S05]  /*23e0*/  IMAD.MOV.U32 R7, RZ, RZ, RZ ;  /* 0x000000ffff077224 */ /* 0x000fca00078e00ff */
[----:B------:R0:W-:Y:S02]  /*23f0*/  REDG.E.ADD.64.STRONG.GPU desc[UR20][R2.64], R6 ;  /* 0x000000060200798e */ /* 0x0001e4000c12e514 */
.L_x_181:
[----:B------:R-:W-:Y:S05]  /*2400*/  BSYNC.RECONVERGENT B1 ;  /* 0x0000000000017941 */ /* 0x000fea0003800200 */
.L_x_171:
[----:B------:R-:W-:-:S13]  /*2410*/  ISETP.GT.U32.AND P0, PT, R4, 0x7f, PT ;  /* 0x0000007f0400780c */ /* 0x000fda0003f04070 */
[----:B------:R-:W-:Y:S05]  /*2420*/  @P0 BRA `(.L_x_152) ;  /* 0x0000000800900947 */ /* 0x000fea0003800000 */
[----:B------:R-:W-:Y:S01]  /*2430*/  UISETP.GE.U32.AND UP0, UPT, UR22, 0x7, UPT ;  /* 0x000000071600788c */ /* 0x000fe2000bf06070 */
[----:B0-----:R-:W-:-:S08]  /*2440*/  IMAD.MOV.U32 R3, RZ, RZ, RZ ;  /* 0x000000ffff037224 */ /* 0x001fd000078e00ff */
[----:B------:R-:W-:Y:S05]  /*2450*/  BRA.U !UP0, `(.L_x_187) ;  /* 0x0000000508147547 */ /* 0x000fea000b800000 */
[----:B------:R-:W0:Y:S01]  /*2460*/  LDC.64 R2, c[0x0][0x380] ;  /* 0x0000e000ff027b82 */ /* 0x000e220000000a00 */
[----:B------:R-:W-:-:S07]  /*2470*/  IMAD.MOV.U32 R9, RZ, RZ, RZ ;  /* 0x000000ffff097224 */ /* 0x000fce00078e00ff */
.L_x_204:
[C---:B01--4-:R-:W-:Y:S01]  /*2480*/  IMAD R11, R9.reuse, 0x400, R0 ;  /* 0x00000400090b7824 */ /* 0x053fe200078e0200 */
[----:B------:R-:W-:Y:S01]  /*2490*/  BSSY.RECONVERGENT B1, `(.L_x_188) ;  /* 0x0000011000017945 */ /* 0x000fe20003800200 */
[C---:B--23--:R-:W-:Y:S02]  /*24a0*/  IMAD R7, R9.reuse, 0x100, R4 ;  /* 0x0000010009077824 */ /* 0x04cfe400078e0204 */
[----:B------:R-:W-:Y:S01]  /*24b0*/  VIADD R9, R9, 0x8 ;  /* 0x0000000809097836 */ /* 0x000fe20000000000 */
[----:B---3--:R-:W1:Y:S01]  /*24c0*/  LDS R14, [R11+0x200] ;  /* 0x000200000b0e7984 */ /* 0x008e620000000800 */
[----:B0-----:R-:W-:-:S03]  /*24d0*/  IMAD.WIDE.U32 R6, R7, 0x8, R2 ;  /* 0x0000000807067825 */ /* 0x001fc600078e0002 */
[----:B------:R-:W0:Y:S04]  /*24e0*/  LDS R13, [R11+0x600] ;  /* 0x000600000b0d7984 */ /* 0x000e280000000800 */
[----:B--2---:R2:W3:Y:S04]  /*24f0*/  LDS R17, [R11+0xa00] ;  /* 0x000a00000b117984 */ /* 0x0044e80000000800 */
[----:B------:R2:W4:Y:S04]  /*2500*/  LDS R18, [R11+0xe00] ;  /* 0x000e00000b127984 */ /* 0x0005280000000800 */
[----:B------:R2:W2:Y:S04]  /*2510*/  LDS R19, [R11+0x1200] ;  /* 0x001200000b137984 */ /* 0x0004a80000000800 */
[----:B------:R0:W2:Y:S04]  /*2520*/  LDS R16, [R11+0x1600] ;  /* 0x001600000b107984 */ /* 0x0000a80000000800 */
[----:B------:R0:W2:Y:S04]  /*2530*/  LDS R12, [R11+0x1a00] ;  /* 0x001a00000b0c7984 */ /* 0x0000a80000000800 */
[----:B------:R0:W2:Y:S01]  /*2540*/  LDS R10, [R11+0x1e00] ;  /* 0x001e00000b0a7984 */ /* 0x0000a20000000800 */
[----:B-1----:R-:W-:-:S02]  /*2550*/  ISETP.NE.AND P0, PT, R14, RZ, PT ;  /* 0x000000ff0e00720c */ /* 0x002fc40003f05270 */
[----:B0-----:R-:W-:-:S11]  /*2560*/  ISETP.NE.AND P1, PT, R13, RZ, PT ;  /* 0x000000ff0d00720c */ /* 0x001fd60003f25270 */
[----:B---34-:R-:W-:Y:S05]  /*2570*/  @!P0 BRA `(.L_x_189) ;  /* 0x0000000000088947 */ /* 0x018fea0003800000 */
[----:B------:R-:W-:-:S05]  /*2580*/  HFMA2 R15, -RZ, RZ, 0, 0 ;  /* 0x00000000ff0f7431 */ /* 0x000fca00000001ff */
[----:B------:R0:W-:Y:S02]  /*2590*/  REDG.E.ADD.64.STRONG.GPU desc[UR20][R6.64+0x400], R14 ;  /* 0x0004000e0600798e */ /* 0x0001e4000c12e514 */
.L_x_189:
[----:B------:R-:W-:Y:S05]  /*25a0*/  BSYNC.RECONVERGENT B1 ;  /* 0x0000000000017941 */ /* 0x000fea0003800200 */
.L_x_188:
[----:B------:R-:W-:Y:S04]  /*25b0*/  BSSY.RECONVERGENT B1, `(.L_x_190) ;  /* 0x0000005000017945 */ /* 0x000fe80003800200 */
[----:B------:R-:W-:Y:S05]  /*25c0*/  @!P1 BRA `(.L_x_191) ;  /* 0x00000000000c9947 */ /* 0x000fea0003800000 */
[----:B0-----:R-:W-:Y:S02]  /*25d0*/  IMAD.MOV.U32 R14, RZ, RZ, R13 ;  /* 0x000000ffff0e7224 */ /* 0x001fe400078e000d */
[----:B------:R-:W-:-:S05]  /*25e0*/  IMAD.MOV.U32 R15, RZ, RZ, RZ ;  /* 0x000000ffff0f7224 */ /* 0x000fca00078e00ff */
[----:B------:R1:W-:Y:S02]  /*25f0*/  REDG.E.ADD.64.STRONG.GPU desc[UR20][R6.64+0xc00], R14 ;  /* 0x000c000e0600798e */ /* 0x0003e4000c12e514 */
.L_x_191:
[----:B------:R-:W-:Y:S05]  /*2600*/  BSYNC.RECONVERGENT B1 ;  /* 0x0000000000017941 */ /* 0x000fea0003800200 */
.L_x_190:
[----:B------:R-:W-:Y:S01]  /*2610*/  ISETP.NE.AND P6, PT, R17, RZ, PT ;  /* 0x000000ff1100720c */ /* 0x000fe20003fc5270 */
[----:B------:R-:W-:Y:S01]  /*2620*/  BSSY.RECONVERGENT B1, `(.L_x_192) ;  /* 0x000000b000017945 */ /* 0x000fe20003800200 */
[----:B------:R-:W-:Y:S02]  /*2630*/  ISETP.NE.AND P0, PT, R9, UR27, PT ;  /* 0x0000001b09007c0c */ /* 0x000fe4000bf05270 */
[----:B------:R-:W-:Y:S02]  /*2640*/  ISETP.NE.AND P1, PT, R18, RZ, PT ;  /* 0x000000ff1200720c */ /* 0x000fe40003f25270 */
[----:B--2---:R-:W-:Y:S02]  /*2650*/  ISETP.NE.AND P2, PT, R19, RZ, PT ;  /* 0x000000ff1300720c */ /* 0x004fe40003f45270 */
[----:B------:R-:W-:Y:S02]  /*2660*/  ISETP.NE.AND P3, PT, R16, RZ, PT ;  /* 0x000000ff1000720c */ /* 0x000fe40003f65270 */
[----:B------:R-:W-:-:S02]  /*2670*/  ISETP.NE.AND P4, PT, R12, RZ, PT ;  /* 0x000000ff0c00720c */ /* 0x000fc40003f85270 */
[----:B------:R-:W-:Y:S01]  /*2680*/  ISETP.NE.AND P5, PT, R10, RZ, PT ;  /* 0x000000ff0a00720c */ /* 0x000fe20003fa5270 */
[----:B------:R-:W-:-:S12]  /*2690*/  @!P6 BRA `(.L_x_193) ;  /* 0x00000000000ce947 */ /* 0x000fd80003800000 */
[----:B01----:R-:W-:Y:S02]  /*26a0*/  IMAD.MOV.U32 R14, RZ, RZ, R17 ;  /* 0x000000ffff0e7224 */ /* 0x003fe400078e0011 */
[----:B------:R-:W-:-:S05]  /*26b0*/  IMAD.MOV.U32 R15, RZ, RZ, RZ ;  /* 0x000000ffff0f7224 */ /* 0x000fca00078e00ff */
[----:B------:R2:W-:Y:S02]  /*26c0*/  REDG.E.ADD.64.STRONG.GPU desc[UR20][R6.64+0x1400], R14 ;  /* 0x0014000e0600798e */ /* 0x0005e4000c12e514 */
.L_x_193:
[----:B------:R-:W-:Y:S05]  /*26d0*/  BSYNC.RECONVERGENT B1 ;  /* 0x0000000000017941 */ /* 0x000fea0003800200 */
.L_x_192:
[----:B------:R-:W-:Y:S04]  /*26e0*/  BSSY.RECONVERGENT B1, `(.L_x_194) ;  /* 0x0000005000017945 */ /* 0x000fe80003800200 */
[----:B------:R-:W-:Y:S05]  /*26f0*/  @!P1 BRA `(.L_x_195) ;  /* 0x00000000000c9947 */ /* 0x000fea0003800000 */
[----:B012---:R-:W-:Y:S02]  /*2700*/  IMAD.MOV.U32 R14, RZ, RZ, R18 ;  /* 0x000000ffff0e7224 */ /* 0x007fe400078e0012 */
[----:B------:R-:W-:-:S05]  /*2710*/  IMAD.MOV.U32 R15, RZ, RZ, RZ ;  /* 0x000000ffff0f7224 */ /* 0x000fca00078e00ff */
[----:B------:R3:W-:Y:S02]  /*2720*/  REDG.E.ADD.64.STRONG.GPU desc[UR20][R6.64+0x1c00], R14 ;  /* 0x001c000e0600798e */ /* 0x0007e4000c12e514 */
.L_x_195:
[----:B------:R-:W-:Y:S05]  /*2730*/  BSYNC.RECONVERGENT B1 ;  /* 0x0000000000017941 */ /* 0x000fea0003800200 */
.L_x_194:
[----:B------:R-:W-:Y:S04]  /*2740*/  BSSY.RECONVERGENT B1, `(.L_x_196) ;  /* 0x0000005000017945 */ /* 0x000fe80003800200 */
[----:B------:R-:W-:Y:S05]  /*2750*/  @!P2 BRA `(.L_x_197) ;  /* 0x00000000000ca947 */ /* 0x000fea0003800000 */
[----:B0123--:R-:W-:Y:S01]  /*2760*/  MOV R14, R19 ;  /* 0x00000013000e7202 */ /* 0x00ffe20000000f00 */
[----:B------:R-:W-:-:S05]  /*2770*/  IMAD.MOV.U32 R15, RZ, RZ, RZ ;  /* 0x000000ffff0f7224 */ /* 0x000fca00078e00ff */
[----:B------:R4:W-:Y:S02]  /*2780*/  REDG.E.ADD.64.STRONG.GPU desc[UR20][R6.64+0x2400], R14 ;  /* 0x0024000e0600798e */ /* 0x0009e4000c12e514 */
.L_x_197:
[----:B------:R-:W-:Y:S05]  /*2790*/  BSYNC.RECONVERGENT B1 ;  /* 0x0000000000017941 */ /* 0x000fea0003800200 */
.L_x_196:
[----:B------:R-:W-:Y:S04]  /*27a0*/  BSSY.RECONVERGENT B1, `(.L_x_198) ;  /* 0x0000004000017945 */ /* 0x000fe80003800200 */
[----:B------:R-:W-:Y:S05]  /*27b0*/  @!P3 BRA `(.L_x_199) ;  /* 0x000000000008b947 */ /* 0x000fea0003800000 */
[----:B------:R-:W-:-:S05]  /*27c0*/  IMAD.MOV.U32 R17, RZ, RZ, RZ ;  /* 0x000000ffff117224 */ /* 0x000fca00078e00ff */
[----:B------:R0:W-:Y:S02]  /*27d0*/  REDG.E.ADD.64.STRONG.GPU desc[UR20][R6.64+0x2c00], R16 ;  /* 0x002c00100600798e */ /* 0x0001e4000c12e514 */
.L_x_199:
[----:B------:R-:W-:Y:S05]  /*27e0*/  BSYNC.RECONVERGENT B1 ;  /* 0x0000000000017941 */ /* 0x000fea0003800200 */
.L_x_198:
[----:B------:R-:W-:Y:S04]  /*27f0*/  BSSY.RECONVERGENT B1, `(.L_x_200) ;  /* 0x0000004000017945 */ /* 0x000fe80003800200 */
[----:B------:R-:W-:Y:S05]  /*2800*/  @!P4 BRA `(.L_x_201) ;  /* 0x000000000008c947 */ /* 0x000fea0003800000 */
[----:B------:R-:W-:-:S05]  /*2810*/  IMAD.MOV.U32 R13, RZ, RZ, RZ ;  /* 0x000000ffff0d7224 */ /* 0x000fca00078e00ff */
[----:B------:R0:W-:Y:S02]  /*2820*/  REDG.E.ADD.64.STRONG.GPU desc[UR20][R6.64+0x3400], R12 ;  /* 0x0034000c0600798e */ /* 0x0001e4000c12e514 */
.L_x_201:
[----:B------:R-:W-:Y:S05]  /*2830*/  BSYNC.RECONVERGENT B1 ;  /* 0x0000000000017941 */ /* 0x000fea0003800200 */
.L_x_200:
[----:B------:R-:W-:Y:S04]  /*2840*/  BSSY.RECONVERGENT B1, `(.L_x_202) ;  /* 0x0000004000017945 */ /* 0x000fe80003800200 */
[----:B------:R-:W-:Y:S05]  /*2850*/  @!P5 BRA `(.L_x_203) ;  /* 0x000000000008d947 */ /* 0x000fea0003800000 */
[----:B------:R-:W-:-:S05]  /*2860*/  IMAD.MOV.U32 R11, RZ, RZ, RZ ;  /* 0x000000ffff0b7224 */ /* 0x000fca00078e00ff */
[----:B------:R0:W-:Y:S02]  /*2870*/  REDG.E.ADD.64.STRONG.GPU desc[UR20][R6.64+0x3c00], R10 ;  /* 0x003c000a0600798e */ /* 0x0001e4000c12e514 */
.L_x_203:
[----:B------:R-:W-:Y:S05]  /*2880*/  BSYNC.RECONVERGENT B1 ;  /* 0x0000000000017941 */ /* 0x000fea0003800200 */
.L_x_202:
[----:B------:R-:W-:Y:S05]  /*2890*/  @P0 BRA `(.L_x_204) ;  /* 0xfffffff800f80947 */ /* 0x000fea000383ffff */
[----:B------:R-:W-:-:S07]  /*28a0*/  IMAD.U32 R3, RZ, RZ, UR27 ;  /* 0x0000001bff037e24 */ /* 0x000fce000f8e00ff */
.L_x_187:
[----:B------:R-:W-:-:S09]  /*28b0*/  UISETP.NE.AND UP0, UPT, UR24, URZ, UPT ;  /* 0x000000ff1800728c */ /* 0x000fd2000bf05270 */
[----:B------:R-:W-:Y:S05]  /*28c0*/  BRA.U !UP0, `(.L_x_152) ;  /* 0x0000000508687547 */ /* 0x000fea000b800000 */
[----:B------:R-:W-:-:S13]  /*28d0*/  ISETP.GE.U32.AND P0, PT, R8, 0x3, PT ;  /* 0x000000030800780c */ /* 0x000fda0003f06070 */
[----:B------:R-:W-:Y:S05]  /*28e0*/  @!P0 BRA `(.L_x_205) ;  /* 0x0000000000bc8947 */ /* 0x000fea0003800000 */
[----:B01234-:R-:W-:Y:S01]  /*28f0*/  IMAD R7, R3, 0x400, R0 ;  /* 0x0000040003077824 */ /* 0x01ffe200078e0200 */
[----:B------:R-:W-:Y:S04]  /*2900*/  BSSY.RECONVERGENT B1, `(.L_x_206) ;  /* 0x000000f000017945 */ /* 0x000fe80003800200 */
[----:B------:R-:W0:Y:S04]  /*2910*/  LDS R10, [R7+0x200] ;  /* 0x00020000070a7984 */ /* 0x000e280000000800 */
[----:B------:R-:W1:Y:S04]  /*2920*/  LDS R12, [R7+0x600] ;  /* 0x00060000070c7984 */ /* 0x000e680000000800 */
[----:B------:R-:W2:Y:S04]  /*2930*/  LDS R6, [R7+0xa00] ;  /* 0x000a000007067984 */ /* 0x000ea80000000800 */
[----:B------:R-:W3:Y:S01]  /*2940*/  LDS R2, [R7+0xe00] ;  /* 0x000e000007027984 */ /* 0x000ee20000000800 */
[----:B0-----:R-:W-:-:S02]  /*2950*/  ISETP.NE.AND P0, PT, R10, RZ, PT ;  /* 0x000000ff0a00720c */ /* 0x001fc40003f05270 */
[----:B-1----:R-:W-:Y:S02]  /*2960*/  ISETP.NE.AND P1, PT, R12, RZ, PT ;  /* 0x000000ff0c00720c */ /* 0x002fe40003f25270 */
[----:B--2---:R-:W-:Y:S02]  /*2970*/  ISETP.NE.AND P2, PT, R6, RZ, PT ;  /* 0x000000ff0600720c */ /* 0x004fe40003f45270 */
[----:B---3--:R-:W-:-:S07]  /*2980*/  ISETP.NE.AND P3, PT, R2, RZ, PT ;  /* 0x000000ff0200720c */ /* 0x008fce0003f65270 */
[----:B------:R-:W-:Y:S06]  /*2990*/  @!P0 BRA `(.L_x_207) ;  /* 0x0000000000148947 */ /* 0x000fec0003800000 */
[----:B------:R-:W0:Y:S01]  /*29a0*/  LDC.64 R8, c[0x0][0x380] ;  /* 0x0000e000ff087b82 */ /* 0x000e220000000a00 */
[----:B------:R-:W-:Y:S01]  /*29b0*/  LEA R7, R3, R4, 0x8 ;  /* 0x0000000403077211 */ /* 0x000fe200078e40ff */
[----:B------:R-:W-:-:S04]  /*29c0*/  IMAD.MOV.U32 R11, RZ, RZ, RZ ;  /* 0x000000ffff0b7224 */ /* 0x000fc800078e00ff */
[----:B0-----:R-:W-:-:S05]  /*29d0*/  IMAD.WIDE.U32 R8, R7, 0x8, R8 ;  /* 0x0000000807087825 */ /* 0x001fca00078e0008 */
[----:B------:R0:W-:Y:S02]  /*29e0*/  REDG.E.ADD.64.STRONG.GPU desc[UR20][R8.64+0x400], R10 ;  /* 0x0004000a0800798e */ /* 0x0001e4000c12e514 */
.L_x_207:
[----:B------:R-:W-:Y:S05]  /*29f0*/  BSYNC.RECONVERGENT B1 ;  /* 0x0000000000017941 */ /* 0x000fea0003800200 */
.L_x_206:
[----:B------:R-:W-:Y:S04]  /*2a00*/  BSSY.RECONVERGENT B1, `(.L_x_208) ;  /* 0x0000009000017945 */ /* 0x000fe80003800200 */
[----:B------:R-:W-:Y:S05]  /*2a10*/  @!P1 BRA `(.L_x_209) ;  /* 0x00000000001c9947 */ /* 0x000fea0003800000 */
[----:B0-----:R-:W0:Y:S01]  /*2a20*/  LDC.64 R8, c[0x0][0x380] ;  /* 0x0000e000ff087b82 */ /* 0x001e220000000a00 */
[----:B------:R-:W-:Y:S02]  /*2a30*/  IMAD R7, R3, 0x100, R4 ;  /* 0x0000010003077824 */ /* 0x000fe400078e0204 */
[----:B------:R-:W-:Y:S02]  /*2a40*/  IMAD.MOV.U32 R10, RZ, RZ, R12 ;  /* 0x000000ffff0a7224 */ /* 0x000fe400078e000c */
[----:B------:R-:W-:Y:S02]  /*2a50*/  VIADD R7, R7, 0x100 ;  /* 0x0000010007077836 */ /* 0x000fe40000000000 */
[----:B------:R-:W-:Y:S02]  /*2a60*/  IMAD.MOV.U32 R11, RZ, RZ, RZ ;  /* 0x000000ffff0b7224 */ /* 0x000fe400078e00ff */
[----:B0-----:R-:W-:-:S05]  /*2a70*/  IMAD.WIDE.U32 R8, R7, 0x8, R8 ;  /* 0x0000000807087825 */ /* 0x001fca00078e0008 */
[----:B------:R1:W-:Y:S02]  /*2a80*/  REDG.E.ADD.64.STRONG.GPU desc[UR20][R8.64+0x400], R10 ;  /* 0x0004000a0800798e */ /* 0x0003e4000c12e514 */
.L_x_209:
[----:B------:R-:W-:Y:S05]  /*2a90*/  BSYNC.RECONVERGENT B1 ;  /* 0x0000000000017941 */ /* 0x000fea0003800200 */
.L_x_208:
[----:B------:R-:W-:Y:S04]  /*2aa0*/  BSSY.RECONVERGENT B1, `(.L_x_210) ;  /* 0x0000008000017945 */ /* 0x000fe80003800200 */
[----:B------:R-:W-:Y:S05]  /*2ab0*/  @!P2 BRA `(.L_x_211) ;  /* 0x000000000018a947 */ /* 0x000fea0003800000 */
[----:B01----:R-:W0:Y:S01]  /*2ac0*/  LDC.64 R8, c[0x0][0x380] ;  /* 0x0000e000ff087b82 */ /* 0x003e220000000a00 */
[----:B------:R-:W-:-:S05]  /*2ad0*/  IMAD R7, R3, 0x100, R4 ;  /* 0x0000010003077824 */ /* 0x000fca00078e0204 */
[----:B------:R-:W-:-:S05]  /*2ae0*/  IADD3 R7, PT, PT, R7, 0x200, RZ ;  /* 0x0000020007077810 */ /* 0x000fca0007ffe0ff */
[----:B0-----:R-:W-:-:S04]  /*2af0*/  IMAD.WIDE.U32 R8, R7, 0x8, R8 ;  /* 0x0000000807087825 */ /* 0x001fc800078e0008 */
[----:B------:R-:W-:-:S05]  /*2b00*/  IMAD.MOV.U32 R7, RZ, RZ, RZ ;  /* 0x000000ffff077224 */ /* 0x000fca00078e00ff */
[----:B------:R2:W-:Y:S02]  /*2b10*/  REDG.E.ADD.64.STRONG.GPU desc[UR20][R8.64+0x400], R6 ;  /* 0x000400060800798e */ /* 0x0005e4000c12e514 */
.L_x_211:
[----:B------:R-:W-:Y:S05]  /*2b20*/  BSYNC.RECONVERGENT B1 ;  /* 0x0000000000017941 */ /* 0x000fea0003800200 */
.L_x_210:
[----:B------:R-:W-:Y:S04]  /*2b30*/  BSSY.RECONVERGENT B1, `(.L_x_212) ;  /* 0x0000009000017945 */ /* 0x000fe80003800200 */
[----:B------:R-:W-:Y:S05]  /*2b40*/  @!P3 BRA `(.L_x_213) ;  /* 0x00000000001cb947 */ /* 0x000fea0003800000 */
[----:B--2---:R-:W2:Y:S01]  /*2b50*/  LDC.64 R6, c[0x0][0x380] ;  /* 0x0000e000ff067b82 */ /* 0x004ea20000000a00 */
[----:B01----:R-:W-:Y:S02]  /*2b60*/  IMAD R9, R3, 0x100, R4 ;  /* 0x0000010003097824 */ /* 0x003fe400078e0204 */
[----:B------:R-:W-:Y:S02]  /*2b70*/  IMAD.MOV.U32 R8, RZ, RZ, R2 ;  /* 0x000000ffff087224 */ /* 0x000fe400078e0002 */
[----:B------:R-:W-:-:S04]  /*2b80*/  VIADD R9, R9, 0x300 ;  /* 0x0000030009097836 */ /* 0x000fc80000000000 */
[----:B--2---:R-:W-:-:S04]  /*2b90*/  IMAD.WIDE.U32 R6, R9, 0x8, R6 ;  /* 0x0000000809067825 */ /* 0x004fc800078e0006 */
[----:B------:R-:W-:-:S05]  /*2ba0*/  IMAD.MOV.U32 R9, RZ, RZ, RZ ;  /* 0x000000ffff097224 */ /* 0x000fca00078e00ff */
[----:B------:R3:W-:Y:S02]  /*2bb0*/  REDG.E.ADD.64.STRONG.GPU desc[UR20][R6.64+0x400], R8 ;  /* 0x000400080600798e */ /* 0x0007e4000c12e514 */
.L_x_213:
[----:B------:R-:W-:Y:S05]  /*2bc0*/  BSYNC.RECONVERGENT B1 ;  /* 0x0000000000017941 */ /* 0x000fea0003800200 */
.L_x_212:
[----:B------:R-:W-:-:S07]  /*2bd0*/  VIADD R3, R3, 0x4 ;  /* 0x0000000403037836 */ /* 0x000fce0000000000 */
.L_x_205:
[----:B------:R-:W-:-:S09]  /*2be0*/  UISETP.NE.AND UP0, UPT, UR25, URZ, UPT ;  /* 0x000000ff1900728c */ /* 0x000fd2000bf05270 */
[----:B------:R-:W-:Y:S05]  /*2bf0*/  BRA.U !UP0, `(.L_x_152) ;  /* 0x00000001089c7547 */ /* 0x000fea000b800000 */
[----:B------:R-:W-:-:S13]  /*2c00*/  ISETP.NE.AND P0, PT, R5, RZ, PT ;  /* 0x000000ff0500720c */ /* 0x000fda0003f05270 */
[----:B------:R-:W-:Y:S05]  /*2c10*/  @!P0 BRA `(.L_x_214) ;  /* 0x0000000000648947 */ /* 0x000fea0003800000 */
[----:B01234-:R-:W-:Y:S01]  /*2c20*/  LEA R6, R3, R0, 0xa ;  /* 0x0000000003067211 */ /* 0x01ffe200078e50ff */
[----:B------:R-:W-:Y:S04]  /*2c30*/  BSSY.RECONVERGENT B1, `(.L_x_215) ;  /* 0x000000c000017945 */ /* 0x000fe80003800200 */
[----:B------:R-:W0:Y:S04]  /*2c40*/  LDS R2, [R6+0x200] ;  /* 0x0002000006027984 */ /* 0x000e280000000800 */
[----:B------:R-:W1:Y:S01]  /*2c50*/  LDS R5, [R6+0x600] ;  /* 0x0006000006057984 */ /* 0x000e620000000800 */
[----:B0-----:R-:W-:-:S02]  /*2c60*/  ISETP.NE.AND P0, PT, R2, RZ, PT ;  /* 0x000000ff0200720c */ /* 0x001fc40003f05270 */
[----:B-1----:R-:W-:-:S11]  /*2c70*/  ISETP.NE.AND P1, PT, R5, RZ, PT ;  /* 0x000000ff0500720c */ /* 0x002fd60003f25270 */
[----:B------:R-:W-:Y:S05]  /*2c80*/  @!P0 BRA `(.L_x_216) ;  /* 0x0000000000188947 */ /* 0x000fea0003800000 */
[----:B------:R-:W0:Y:S01]  /*2c90*/  LDC.64 R6, c[0x0][0x380] ;  /* 0x0000e000ff067b82 */ /* 0x000e220000000a00 */
[----:B------:R-:W-:-:S04]  /*2ca0*/  IMAD R9, R3, 0x100, R4 ;  /* 0x0000010003097824 */ /* 0x000fc800078e0204 */
[----:B0-----:R-:W-:-:S04]  /*2cb0*/  IMAD.WIDE.U32 R8, R9, 0x8, R6 ;  /* 0x0000000809087825 */ /* 0x001fc800078e0006 */
[----:B------:R-:W-:Y:S02]  /*2cc0*/  IMAD.MOV.U32 R6, RZ, RZ, R2 ;  /* 0x000000ffff067224 */ /* 0x000fe400078e0002 */
[----:B------:R-:W-:-:S05]  /*2cd0*/  IMAD.MOV.U32 R7, RZ, RZ, RZ ;  /* 0x000000ffff077224 */ /* 0x000fca00078e00ff */
[----:B------:R0:W-:Y:S02]  /*2ce0*/  REDG.E.ADD.64.STRONG.GPU desc[UR20][R8.64+0x400], R6 ;  /* 0x000400060800798e */ /* 0x0001e4000c12e514 */
.L_x_216:
[----:B------:R-:W-:Y:S05]  /*2cf0*/  BSYNC.RECONVERGENT B1 ;  /* 0x0000000000017941 */ /* 0x000fea0003800200 */
.L_x_215:
[----:B------:R-:W-:Y:S04]  /*2d00*/  BSSY.RECONVERGENT B1, `(.L_x_217) ;  /* 0x0000009000017945 */ /* 0x000fe80003800200 */
[----:B------:R-:W-:Y:S05]  /*2d10*/  @!P1 BRA `(.L_x_218) ;  /* 0x00000000001c9947 */ /* 0x000fea0003800000 */
[----:B0-----:R-:W0:Y:S01]  /*2d20*/  LDC.64 R6, c[0x0][0x380] ;  /* 0x0000e000ff067b82 */ /* 0x001e220000000a00 */
[----:B------:R-:W-:-:S04]  /*2d30*/  IMAD R2, R3, 0x100, R4 ;  /* 0x0000010003027824 */ /* 0x000fc800078e0204 */
[----:B------:R-:W-:-:S04]  /*2d40*/  VIADD R9, R2, 0x100 ;  /* 0x0000010002097836 */ /* 0x000fc80000000000 */
[----:B0-----:R-:W-:-:S04]  /*2d50*/  IMAD.WIDE.U32 R8, R9, 0x8, R6 ;  /* 0x0000000809087825 */ /* 0x001fc800078e0006 */
[----:B------:R-:W-:Y:S02]  /*2d60*/  HFMA2 R7, -RZ, RZ, 0, 0 ;  /* 0x00000000ff077431 */ /* 0x000fe400000001ff */
[----:B------:R-:W-:-:S05]  /*2d70*/  IMAD.MOV.U32 R6, RZ, RZ, R5 ;  /* 0x000000ffff067224 */ /* 0x000fca00078e0005 */
[----:B------:R1:W-:Y:S02]  /*2d80*/  REDG.E.ADD.64.STRONG.GPU desc[UR20][R8.64+0x400], R6 ;  /* 0x000400060800798e */ /* 0x0003e4000c12e514 */
.L_x_218:
[----:B------:R-:W-:Y:S05]  /*2d90*/  BSYNC.RECONVERGENT B1 ;  /* 0x0000000000017941 */ /* 0x000fea0003800200 */
.L_x_217:
[----:B------:R-:W-:-:S07]  /*2da0*/  VIADD R3, R3, 0x2 ;  /* 0x0000000203037836 */ /* 0x000fce0000000000 */
.L_x_214:
[----:B------:R-:W-:-:S09]  /*2db0*/  UISETP.NE.AND UP0, UPT, UR9, URZ, UPT ;  /* 0x000000ff0900728c */ /* 0x000fd2000bf05270 */
[----:B------:R-:W-:Y:S05]  /*2dc0*/  BRA.U !UP0, `(.L_x_152) ;  /* 0x0000000108287547 */ /* 0x000fea000b800000 */
[----:B------:R-:W-:-:S05]  /*2dd0*/  IMAD R2, R3, 0x400, R0 ;  /* 0x0000040003027824 */ /* 0x000fca00078e0200 */
[----:B------:R-:W5:Y:S02]  /*2de0*/  LDS R5, [R2+0x200] ;  /* 0x0002000002057984 */ /* 0x000f640000000800 */
[----:B-----5:R-:W-:-:S13]  /*2df0*/  ISETP.NE.AND P0, PT, R5, RZ, PT ;  /* 0x000000ff0500720c */ /* 0x020fda0003f05270 */
[----:B------:R-:W-:Y:S05]  /*2e00*/  @!P0 BRA `(.L_x_152) ;  /* 0x0000000000188947 */ /* 0x000fea0003800000 */
[----:B01234-:R-:W0:Y:S01]  /*2e10*/  LDC.64 R6, c[0x0][0x380] ;  /* 0x0000e000ff067b82 */ /* 0x01fe220000000a00 */
[----:B------:R-:W-:-:S04]  /*2e20*/  IMAD R3, R3, 0x100, R4 ;  /* 0x0000010003037824 */ /* 0x000fc800078e0204 */
[----:B0-----:R-:W-:-:S04]  /*2e30*/  IMAD.WIDE.U32 R2, R3, 0x8, R6 ;  /* 0x0000000803027825 */ /* 0x001fc800078e0006 */
[----:B------:R-:W-:Y:S02]  /*2e40*/  IMAD.MOV.U32 R6, RZ, RZ, R5 ;  /* 0x000000ffff067224 */ /* 0x000fe400078e0005 */
[----:B------:R-:W-:-:S05]  /*2e50*/  IMAD.MOV.U32 R7, RZ, RZ, RZ ;  /* 0x000000ffff077224 */ /* 0x000fca00078e00ff */
[----:B------:R0:W-:Y:S02]  /*2e60*/  REDG.E.ADD.64.STRONG.GPU desc[UR20][R2.64+0x400], R6 ;  /* 0x000400060200798e */ /* 0x0001e4000c12e514 */
.L_x_152:
[----:B------:R-:W-:Y:S05]  /*2e70*/  BSYNC.RECONVERGENT B0 ;  /* 0x0000000000007941 */ /* 0x000fea0003800200 */
.L_x_151:
[----:B------:R-:W-:Y:S01]  /*2e80*/  BAR.SYNC.DEFER_BLOCKING 0x0 ;  /* 0x0000000000007b1d */ /* 0x000fe20000010000 */
[----:B------:R-:W-:-:S04]  /*2e90*/  UIADD3 UR6, UP0, UPT, UR6, 0x1, URZ ;  /* 0x0000000106067890 */ /* 0x000fc8000ff1e0ff */
[----:B------:R-:W-:Y:S02]  /*2ea0*/  UIADD3.X UR7, UPT, UPT, URZ, UR7, URZ, UP0, !UPT ;  /* 0x00000007ff077290 */ /* 0x000fe400087fe4ff */
[----:B------:R-:W-:-:S04]  /*2eb0*/  UISETP.NE.U32.AND UP0, UPT, UR6, UR11, UPT ;  /* 0x0000000b0600728c */ /* 0x000fc8000bf05070 */
[----:B------:R-:W-:-:S09]  /*2ec0*/  UISETP.NE.AND.EX UP0, UPT, UR7, UR12, UPT, UP0 ;  /* 0x0000000c0700728c */ /* 0x000fd2000bf05300 */
[----:B------:R-:W-:Y:S05]  /*2ed0*/  BRA.U UP0, `(.L_x_219) ;  /* 0xffffffd100f07547 */ /* 0x000fea000b83ffff */
[----:B------:R-:W-:Y:S05]  /*2ee0*/  EXIT ;  /* 0x000000000000794d */ /* 0x000fea0003800000 */
.L_x_220:
        /* <DEDUP_REMOVED lines=9> */
.L_x_501:


//--------------------- .text._ZN3cub18CUB_300001_SM_10006detail10radix_sort31DeviceRadixSortSingleTileKernelINS1_5radix10policy_hubIiiyE10Policy1000ELNS0_9SortOrderE0EiiyNS1_21identity_decomposer_tEEEvPKT1_PSA_PKT2_PSE_T3_iiT4_ --------------------------
	.section	.text._ZN3cub18CUB_300001_SM_10006detail10radix_sort31DeviceRadixSortSingleTileKernelINS1_5radix10policy_hubIiiyE10Policy1000ELNS0_9SortOrderE0EiiyNS1_21identity_decomposer_tEEEvPKT1_PSA_PKT2_PSE_T3_iiT4_,"ax",@progbits
	.align	128
        .global         _ZN3cub18CUB_300001_SM_10006detail10radix_sort31DeviceRadixSortSingleTileKernelINS1_5radix10policy_hubIiiyE10Policy1000ELNS0_9SortOrderE0EiiyNS1_21identity_decomposer_tEEEvPKT1_PSA_PKT2_PSE_T3_iiT4_
        .type           _ZN3cub18CUB_300001_SM_10006detail10radix_sort31DeviceRadixSortSingleTileKernelINS1_5radix10policy_hubIiiyE10Policy1000ELNS0_9SortOrderE0EiiyNS1_21identity_decomposer_tEEEvPKT1_PSA_PKT2_PSE_T3_iiT4_,@function
        .size           _ZN3cub18CUB_300001_SM_10006detail10radix_sort31DeviceRadixSortSingleTileKernelINS1_5radix10policy_hubIiiyE10Policy1000ELNS0_9SortOrderE0EiiyNS1_21identity_decomposer_tEEEvPKT1_PSA_PKT2_PSE_T3_iiT4_,(.L_x_502 - _ZN3cub18CUB_300001_SM_10006detail10radix_sort31DeviceRadixSortSingleTileKernelINS1_5radix10policy_hubIiiyE10Policy1000ELNS0_9SortOrderE0EiiyNS1_21identity_decomposer_tEEEvPKT1_PSA_PKT2_PSE_T3_iiT4_)
        .other          _ZN3cub18CUB_300001_SM_10006detail10radix_sort31DeviceRadixSortSingleTileKernelINS1_5radix10policy_hubIiiyE10Policy1000ELNS0_9SortOrderE0EiiyNS1_21identity_decomposer_tEEEvPKT1_PSA_PKT2_PSE_T3_iiT4_,@"STO_CUDA_ENTRY STV_DEFAULT"
_ZN3cub18CUB_300001_SM_10006detail10radix_sort31DeviceRadixSortSingleTileKernelINS1_5radix10policy_hubIiiyE10Policy1000ELNS0_9SortOrderE0EiiyNS1_21identity_decomposer_tEEEvPKT1_PSA_PKT2_PSE_T3_iiT4_:
.text._ZN3cub18CUB_300001_SM_10006detail10radix_sort31DeviceRadixSortSingleTileKernelINS1_5radix10policy_hubIiiyE10Policy1000ELNS0_9SortOrderE0EiiyNS1_21identity_decomposer_tEEEvPKT1_PSA_PKT2_PSE_T3_iiT4_:
[----:B------:R-:W-:Y:S01]  /*0000*/  LDC R1, c[0x0][0x37c] ;  /* 0x0000df00ff017b82 */ /* 0x000fe20000000800 */
[----:B------:R-:W0:Y:S01]  /*0010*/  S2R R0, SR_TID.X ;  /* 0x0000000000007919 */ /* 0x000e220000002100 */
[----:B------:R-:W1:Y:S06]  /*0020*/  LDCU UR4, c[0x0][0x3a0] ;  /* 0x00007400ff0477ac */ /* 0x000e6c0008000800 */
[----:B------:R-:W2:Y:S01]  /*0030*/  LDC.64 R6, c[0x0][0x380] ;  /* 0x0000e000ff067b82 */ /* 0x000ea20000000a00 */
[----:B------:R-:W3:Y:S01]  /*0040*/  LDCU.64 UR8, c[0x0][0x358] ;  /* 0x00006b00ff0877ac */ /* 0x000ee20008000a00 */
[----:B------:R-:W4:Y:S01]  /*0050*/  LDCU UR10, c[0x0][0x3ac] ;  /* 0x00007580ff0a77ac */ /* 0x000f220008000800 */
[----:B0-----:R-:W-:-:S04]  /*0060*/  IMAD R9, R0, 0x13, RZ ;  /* 0x0000001300097824 */ /* 0x001fc800078e02ff */
[C---:B------:R-:W-:Y:S01]  /*0070*/  VIADD R4, R9.reuse, 0x1 ;  /* 0x0000000109047836 */ /* 0x040fe20000000000 */
[C---:B-1----:R-:W-:Y:S01]  /*0080*/  ISETP.GE.AND P6, PT, R9.reuse, UR4, PT ;  /* 0x0000000409007c0c */ /* 0x042fe2000bfc6270 */
[C---:B------:R-:W-:Y:S02]  /*0090*/  VIADD R8, R9.reuse, 0x5 ;  /* 0x0000000509087836 */ /* 0x040fe40000000000 */
[C---:B--2---:R-:W-:Y:S01]  /*00a0*/  IMAD.WIDE.U32 R6, R9.reuse, 0x4, R6 ;  /* 0x0000000409067825 */ /* 0x044fe200078e0006 */
[----:B------:R-:W-:Y:S02]  /*00b0*/  ISETP.GE.AND P5, PT, R4, UR4, PT ;  /* 0x0000000404007c0c */ /* 0x000fe4000bfa6270 */
[----:B------:R-:W-:Y:S01]  /*00c0*/  ISETP.GE.AND P1, PT, R8, UR4, PT ;  /* 0x0000000408007c0c */ /* 0x000fe2000bf26270 */
[C---:B------:R-:W-:Y:S01]  /*00d0*/  VIADD R5, R9.reuse, 0x2 ;  /* 0x0000000209057836 */ /* 0x040fe20000000000 */
[----:B------:R-:W-:Y:S01]  /*00e0*/  P2R R46, PR, RZ, 0x20 ;  /* 0x00000020ff2e7803 */ /* 0x000fe20000000000 */
[C---:B------:R-:W-:Y:S01]  /*00f0*/  VIADD R10, R9.reuse, 0x6 ;  /* 0x00000006090a7836 */ /* 0x040fe20000000000 */
[----:B------:R-:W-:Y:S01]  /*0100*/  P2R R49, PR, RZ, 0x2 ;  /* 0x00000002ff317803 */ /* 0x000fe20000000000 */
[----:B------:R-:W-:Y:S01]  /*0110*/  VIADD R4, R9, 0x3 ;  /* 0x0000000309047836 */ /* 0x000fe20000000000 */
[----:B------:R-:W-:Y:S01]  /*0120*/  ISETP.GE.AND P4, PT, R5, UR4, PT ;  /* 0x0000000405007c0c */ /* 0x000fe2000bf86270 */
[C---:B------:R-:W-:Y:S01]  /*0130*/  VIADD R5, R9.reuse, 0x4 ;  /* 0x0000000409057836 */ /* 0x040fe20000000000 */
[----:B------:R-:W-:Y:S01]  /*0140*/  ISETP.GE.AND P0, PT, R10, UR4, PT ;  /* 0x000000040a007c0c */ /* 0x000fe2000bf06270 */
[----:B------:R-:W-:Y:S01]  /*0150*/  VIADD R29, R9, 0x9 ;  /* 0x00000009091d7836 */ /* 0x000fe20000000000 */
[----:B------:R-:W-:Y:S01]  /*0160*/  ISETP.GE.AND P3, PT, R4, UR4, PT ;  /* 0x0000000404007c0c */ /* 0x000fe2000bf66270 */
[----:B---3--:R-:W2:Y:S01]  /*0170*/  @!P5 LDG.E R8, desc[UR8][R6.64+0x4] ;  /* 0x000004080608d981 */ /* 0x008ea2000c1e1900 */
[----:B------:R-:W-:Y:S01]  /*0180*/  ISETP.GE.AND P2, PT, R5, UR4, PT ;  /* 0x0000000405007c0c */ /* 0x000fe2000bf46270 */
[C---:B------:R-:W-:Y:S01]  /*0190*/  VIADD R4, R9.reuse, 0x7 ;  /* 0x0000000709047836 */ /* 0x040fe20000000000 */
[----:B------:R-:W-:Y:S01]  /*01a0*/  P2R R50, PR, RZ, 0x1 ;  /* 0x00000001ff327803 */ /* 0x000fe20000000000 */
[----:B------:R-:W3:Y:S01]  /*01b0*/  @!P1 LDG.E R35, desc[UR8][R6.64+0x14] ;  /* 0x0000140806239981 */ /* 0x000ee2000c1e1900 */
[C---:B------:R-:W-:Y:S01]  /*01c0*/  VIADD R5, R9.reuse, 0x8 ;  /* 0x0000000809057836 */ /* 0x040fe20000000000 */
[----:B------:R-:W-:Y:S01]  /*01d0*/  P2R R47, PR, RZ, 0x8 ;  /* 0x00000008ff2f7803 */ /* 0x000fe20000000000 */
[C---:B------:R-:W-:Y:S01]  /*01e0*/  VIADD R30, R9.reuse, 0xa ;  /* 0x0000000a091e7836 */ /* 0x040fe20000000000 */
[----:B------:R-:W4:Y:S01]  /*01f0*/  @!P4 LDG.E R10, desc[UR8][R6.64+0x8] ;  /* 0x00000808060ac981 */ /* 0x000f22000c1e1900 */
[C---:B------:R-:W-:Y:S01]  /*0200*/  VIADD R31, R9.reuse, 0xb ;  /* 0x0000000b091f7836 */ /* 0x040fe20000000000 */
[----:B------:R-:W-:Y:S01]  /*0210*/  P2R R48, PR, RZ, 0x4 ;  /* 0x00000004ff307803 */ /* 0x000fe20000000000 */
[C---:B------:R-:W-:Y:S01]  /*0220*/  VIADD R32, R9.reuse, 0xc ;  /* 0x0000000c09207836 */ /* 0x040fe20000000000 */
[----:B------:R-:W3:Y:S01]  /*0230*/  @!P3 LDG.E R11, desc[UR8][R6.64+0xc] ;  /* 0x00000c08060bb981 */ /* 0x000ee2000c1e1900 */
[----:B------:R-:W-:Y:S01]  /*0240*/  VIADD R33, R9, 0x10 ;  /* 0x0000001009217836 */ /* 0x000fe20000000000 */
[----:B------:R-:W-:-:S02]  /*0250*/  P2R R45, PR, RZ, 0x10 ;  /* 0x00000010ff2d7803 */ /* 0x000fc40000000000 */
[----:B------:R-:W3:Y:S04]  /*0260*/  @!P2 LDG.E R34, desc[UR8][R6.64+0x10] ;  /* 0x000010080622a981 */ /* 0x000ee8000c1e1900 */
[----:B------:R-:W3:Y:S01]  /*0270*/  @!P0 LDG.E R36, desc[UR8][R6.64+0x18] ;  /* 0x0000180806248981 */ /* 0x000ee2000c1e1900 */
[----:B------:R-:W-:-:S03]  /*0280*/  ISETP.GE.AND P0, PT, R4, UR4, PT ;  /* 0x0000000404007c0c */ /* 0x000fc6000bf06270 */
[----:B------:R-:W3:Y:S01]  /*0290*/  @!P6 LDG.E R61, desc[UR8][R6.64] ;  /* 0x00000008063de981 */ /* 0x000ee2000c1e1900 */
[----:B------:R-:W-:-:S09]  /*02a0*/  P2R R51, PR, RZ, 0x1 ;  /* 0x00000001ff337803 */ /* 0x000fd20000000000 */
[----:B------:R-:W3:Y:S01]  /*02b0*/  @!P0 LDG.E R37, desc[UR8][R6.64+0x1c] ;  /* 0x00001c0806258981 */ /* 0x000ee2000c1e1900 */
[----:B------:R-:W-:Y:S02]  /*02c0*/  ISETP.GE.AND P0, PT, R5, UR4, PT ;  /* 0x0000000405007c0c */ /* 0x000fe4000bf06270 */
[----:B------:R-:W0:Y:S02]  /*02d0*/  LDC.64 R4, c[0x0][0x390] ;  /* 0x0000e400ff047b82 */ /* 0x000e240000000a00 */
[----:B------:R-:W-:-:S09]  /*02e0*/  P2R R52, PR, RZ, 0x1 ;  /* 0x00000001ff347803 */ /* 0x000fd20000000000 */
[----:B------:R-:W3:Y:S01]  /*02f0*/  @!P0 LDG.E R38, desc[UR8][R6.64+0x20] ;  /* 0x0000200806268981 */ /* 0x000ee2000c1e1900 */
[----:B------:R-:W-:-:S04]  /*0300*/  ISETP.GE.AND P0, PT, R29, UR4, PT ;  /* 0x000000041d007c0c */ /* 0x000fc8000bf06270 */
[----:B------:R-:W-:-:S09]  /*0310*/  P2R R53, PR, RZ, 0x1 ;  /* 0x00000001ff357803 */ /* 0x000fd20000000000 */
[----:B------:R-:W3:Y:S01]  /*0320*/  @!P0 LDG.E R39, desc[UR8][R6.64+0x24] ;  /* 0x0000240806278981 */ /* 0x000ee2000c1e1900 */
[----:B------:R-:W-:Y:S01]  /*0330*/  ISETP.GE.AND P0, PT, R30, UR4, PT ;  /* 0x000000041e007c0c */ /* 0x000fe2000bf06270 */
[----:B------:R-:W-:-:S05]  /*0340*/  VIADD R30, R9, 0xd ;  /* 0x0000000d091e7836 */ /* 0x000fca0000000000 */
[----:B------:R-:W-:Y:S02]  /*0350*/  ISETP.GE.AND P1, PT, R30, UR4, PT ;  /* 0x000000041e007c0c */ /* 0x000fe4000bf26270 */
[----:B------:R-:W-:Y:S02]  /*0360*/  P2R R54, PR, RZ, 0x1 ;  /* 0x00000001ff367803 */ /* 0x000fe40000000000 */
[----:B------:R-:W-:-:S03]  /*0370*/  P2R R58, PR, RZ, 0x2 ;  /* 0x00000002ff3a7803 */ /* 0x000fc60000000000 */
[----:B------:R-:W3:Y:S01]  /*0380*/  @!P0 LDG.E R40, desc[UR8][R6.64+0x28] ;  /* 0x0000280806288981 */ /* 0x000ee2000c1e1900 */
[----:B------:R-:W-:-:S05]  /*0390*/  ISETP.GE.AND P0, PT, R31, UR4, PT ;  /* 0x000000041f007c0c */ /* 0x000fca000bf06270 */
[----:B------:R-:W3:Y:S01]  /*03a0*/  @!P1 LDG.E R62, desc[UR8][R6.64+0x34] ;  /* 0x00003408063e9981 */ /* 0x000ee2000c1e1900 */
[----:B------:R-:W-:-:S04]  /*03b0*/  ISETP.NE.AND P1, PT, R54, RZ, PT ;  /* 0x000000ff3600720c */ /* 0x000fc80003f25270 */
[----:B------:R-:W-:Y:S02]  /*03c0*/  P2R R57, PR, RZ, 0x2 ;  /* 0x00000002ff397803 */ /* 0x000fe40000000000 */
[----:B------:R-:W-:Y:S01]  /*03d0*/  ISETP.NE.AND P1, PT, R53, RZ, PT ;  /* 0x000000ff3500720c */ /* 0x000fe20003f25270 */
[----:B------:R-:W3:Y:S03]  /*03e0*/  @!P0 LDG.E R41, desc[UR8][R6.64+0x2c] ;  /* 0x00002c0806298981 */ /* 0x000ee6000c1e1900 */
[----:B------:R-:W-:Y:S02]  /*03f0*/  P2R R56, PR, RZ, 0x2 ;  /* 0x00000002ff387803 */ /* 0x000fe40000000000 */
[----:B------:R-:W-:Y:S02]  /*0400*/  ISETP.NE.AND P1, PT, R52, RZ, PT ;  /* 0x000000ff3400720c */ /* 0x000fe40003f25270 */
[----:B------:R-:W-:-:S02]  /*0410*/  P2R R60, PR, RZ, 0x1 ;  /* 0x00000001ff3c7803 */ /* 0x000fc40000000000 */
[----:B------:R-:W-:Y:S02]  /*0420*/  P2R R55, PR, RZ, 0x2 ;  /* 0x00000002ff377803 */ /* 0x000fe40000000000 */
[----:B------:R-:W-:Y:S02]  /*0430*/  ISETP.GE.AND P0, PT, R32, UR4, PT ;  /* 0x0000000420007c0c */ /* 0x000fe4000bf06270 */
[----:B------:R-:W-:Y:S01]  /*0440*/  ISETP.NE.AND P1, PT, R51, RZ, PT ;  /* 0x000000ff3300720c */ /* 0x000fe20003f25270 */
[----:B------:R-:W-:-:S03]  /*0450*/  VIADD R32, R9, 0xf ;  /* 0x0000000f09207836 */ /* 0x000fc60000000000 */
[----:B------:R-:W-:Y:S02]  /*0460*/  P2R R54, PR, RZ, 0x2 ;  /* 0x00000002ff367803 */ /* 0x000fe40000000000 */
[----:B------:R-:W-:Y:S02]  /*0470*/  ISETP.NE.AND P1, PT, R50, RZ, PT ;  /* 0x000000ff3200720c */ /* 0x000fe40003f25270 */
[----:B------:R-:W-:Y:S02]  /*0480*/  ISETP.GE.AND P3, PT, R32, UR4, PT ;  /* 0x0000000420007c0c */ /* 0x000fe4000bf66270 */
[----:B------:R-:W-:Y:S01]  /*0490*/  P2R R53, PR, RZ, 0x2 ;  /* 0x00000002ff357803 */ /* 0x000fe20000000000 */
[----:B------:R-:W3:Y:S01]  /*04a0*/  @!P0 LDG.E R42, desc[UR8][R6.64+0x30] ;  /* 0x00003008062a8981 */ /* 0x000ee2000c1e1900 */
[----:B------:R-:W-:Y:S01]  /*04b0*/  ISETP.NE.AND P1, PT, R49, RZ, PT ;  /* 0x000000ff3100720c */ /* 0x000fe20003f25270 */
[----:B------:R-:W-:-:S03]  /*04c0*/  VIADD R31, R9, 0xe ;  /* 0x0000000e091f7836 */ /* 0x000fc60000000000 */
[----:B------:R-:W-:Y:S01]  /*04d0*/  P2R R51, PR, RZ, 0x2 ;  /* 0x00000002ff337803 */ /* 0x000fe20000000000 */
[C---:B------:R-:W-:Y:S01]  /*04e0*/  VIADD R43, R9.reuse, 0x11 ;  /* 0x00000011092b7836 */ /* 0x040fe20000000000 */
[----:B------:R-:W-:Y:S01]  /*04f0*/  ISETP.NE.AND P1, PT, R48, RZ, PT ;  /* 0x000000ff3000720c */ /* 0x000fe20003f25270 */
[----:B------:R-:W-:Y:S01]  /*0500*/  VIADD R44, R9, 0x12 ;  /* 0x00000012092c7836 */ /* 0x000fe20000000000 */
[----:B------:R-:W-:Y:S02]  /*0510*/  ISETP.GE.AND P2, PT, R31, UR4, PT ;  /* 0x000000041f007c0c */ /* 0x000fe4000bf46270 */
[----:B------:R-:W-:Y:S02]  /*0520*/  P2R R49, PR, RZ, 0x2 ;  /* 0x00000002ff317803 */ /* 0x000fe40000000000 */
[----:B------:R-:W-:Y:S02]  /*0530*/  ISETP.NE.AND P1, PT, R47, RZ, PT ;  /* 0x000000ff2f00720c */ /* 0x000fe40003f25270 */
[----:B------:R-:W-:Y:S01]  /*0540*/  ISETP.GE.AND P4, PT, R33, UR4, PT ;  /* 0x0000000421007c0c */ /* 0x000fe2000bf86270 */
[----:B------:R-:W3:Y:S01]  /*0550*/  @!P3 LDG.E R47, desc[UR8][R6.64+0x3c] ;  /* 0x00003c08062fb981 */ /* 0x000ee2000c1e1900 */
[----:B------:R-:W-:-:S02]  /*0560*/  ISETP.GE.AND P5, PT, R43, UR4, PT ;  /* 0x000000042b007c0c */ /* 0x000fc4000bfa6270 */
[----:B------:R-:W-:Y:S02]  /*0570*/  ISETP.GE.AND P6, PT, R44, UR4, PT ;  /* 0x000000042c007c0c */ /* 0x000fe4000bfc6270 */
[----:B------:R-:W-:Y:S02]  /*0580*/  P2R R48, PR, RZ, 0x2 ;  /* 0x00000002ff307803 */ /* 0x000fe40000000000 */
[----:B------:R-:W-:-:S04]  /*0590*/  ISETP.NE.AND P1, PT, R45, RZ, PT ;  /* 0x000000ff2d00720c */ /* 0x000fc80003f25270 */
[----:B------:R-:W-:Y:S01]  /*05a0*/  P2R R45, PR, RZ, 0x2 ;  /* 0x00000002ff2d7803 */ /* 0x000fe20000000000 */
[----:B0-----:R-:W-:Y:S01]  /*05b0*/  IMAD.WIDE.U32 R4, R9, 0x4, R4 ;  /* 0x0000000409047825 */ /* 0x001fe200078e0004 */
[----:B------:R-:W-:Y:S01]  /*05c0*/  ISETP.NE.AND P1, PT, R46, RZ, PT ;  /* 0x000000ff2e00720c */ /* 0x000fe20003f25270 */
[----:B------:R-:W3:Y:S01]  /*05d0*/  @!P4 LDG.E R50, desc[UR8][R6.64+0x40] ;  /* 0x000040080632c981 */ /* 0x000ee2000c1e1900 */
[----:B------:R-:W-:-:S03]  /*05e0*/  P2R R59, PR, RZ, 0x1 ;  /* 0x00000001ff3b7803 */ /* 0x000fc60000000000 */
[----:B------:R-:W3:Y:S01]  /*05f0*/  @!P2 LDG.E R46, desc[UR8][R6.64+0x38] ;  /* 0x00003808062ea981 */ /* 0x000ee2000c1e1900 */
[----:B------:R-:W-:Y:S01]  /*0600*/  ISETP.GE.AND P0, PT, R9, UR4, PT ;  /* 0x0000000409007c0c */ /* 0x000fe2000bf06270 */
[----:B------:R-:W-:Y:S01]  /*0610*/  IMAD.MOV.U32 R30, RZ, RZ, -0x1 ;  /* 0xffffffffff1e7424 */ /* 0x000fe200078e00ff */
[----:B------:R-:W0:Y:S01]  /*0620*/  S2UR UR6, SR_CgaCtaId ;  /* 0x00000000000679c3 */ /* 0x000e220000008800 */
[----:B------:R-:W3:Y:S01]  /*0630*/  @!P5 LDG.E R9, desc[UR8][R6.64+0x44] ;  /* 0x000044080609d981 */ /* 0x000ee2000c1e1900 */
[----:B------:R-:W-:Y:S01]  /*0640*/  IMAD.MOV.U32 R31, RZ, RZ, -0x1 ;  /* 0xffffffffff1f7424 */ /* 0x000fe200078e00ff */
[----:B------:R-:W1:Y:S02]  /*0650*/  LDCU.64 UR4, c[0x0][0x3a8] ;  /* 0x00007500ff0477ac */ /* 0x000e640008000a00 */
[----:B------:R-:W3:Y:S03]  /*0660*/  @!P6 LDG.E R52, desc[UR8][R6.64+0x48] ;  /* 0x000048080634e981 */ /* 0x000ee6000c1e1900 */
[----:B------:R-:W-:Y:S06]  /*0670*/  BAR.SYNC.DEFER_BLOCKING 0x0 ;  /* 0x0000000000007b1d */ /* 0x000fec0000010000 */
[----:B------:R0:W5:Y:S01]  /*0680*/  @!P1 LDG.E R3, desc[UR8][R4.64+0x4] ;  /* 0x0000040804039981 */ /* 0x000162000c1e1900 */
[----:B------:R-:W-:-:S02]  /*0690*/  IMAD.MOV.U32 R32, RZ, RZ, -0x1 ;  /* 0xffffffffff207424 */ /* 0x000fc400078e00ff */
[----:B------:R-:W-:Y:S01]  /*06a0*/  IMAD.MOV.U32 R33, RZ, RZ, -0x1 ;  /* 0xffffffffff217424 */ /* 0x000fe200078e00ff */
[----:B------:R0:W5:Y:S01]  /*06b0*/  @!P0 LDG.E R2, desc[UR8][R4.64] ;  /* 0x0000000804028981 */ /* 0x000162000c1e1900 */
[----:B--2---:R-:W-:Y:S01]  /*06c0*/  @!P1 LOP3.LUT R30, R8, 0x80000000, RZ, 0x3c, !PT ;  /* 0x80000000081e9812 */ /* 0x004fe200078e3cff */
[----:B------:R-:W-:Y:S01]  /*06d0*/  IMAD.MOV.U32 R29, RZ, RZ, -0x1 ;  /* 0xffffffffff1d7424 */ /* 0x000fe200078e00ff */
[----:B------:R-:W-:Y:S01]  /*06e0*/  ISETP.NE.AND P1, PT, R45, RZ, PT ;  /* 0x000000ff2d00720c */ /* 0x000fe20003f25270 */
[----:B------:R2:W5:Y:S01]  /*06f0*/  @!P2 LDG.E R24, desc[UR8][R4.64+0x38] ;  /* 0x000038080418a981 */ /* 0x000562000c1e1900 */
[----:B-1----:R-:W-:-:S03]  /*0700*/  UIADD3 UR7, UPT, UPT, UR4, 0x6, URZ ;  /* 0x0000000604077890 */ /* 0x002fc6000fffe0ff */
[----:B------:R2:W5:Y:S01]  /*0710*/  @!P3 LDG.E R25, desc[UR8][R4.64+0x3c] ;  /* 0x00003c080419b981 */ /* 0x000562000c1e1900 */
[----:B------:R-:W-:-:S03]  /*0720*/  UIADD3 UR5, UPT, UPT, -UR4, UR5, URZ ;  /* 0x0000000504057290 */ /* 0x000fc6000fffe1ff */
[----:B------:R2:W5:Y:S04]  /*0730*/  @!P4 LDG.E R26, desc[UR8][R4.64+0x40] ;  /* 0x00004008041ac981 */ /* 0x000568000c1e1900 */
[----:B----4-:R-:W-:Y:S01]  /*0740*/  @!P1 LOP3.LUT R31, R10, 0x80000000, RZ, 0x3c, !PT ;  /* 0x800000000a1f9812 */ /* 0x010fe200078e3cff */
[----:B------:R2:W5:Y:S01]  /*0750*/  @!P1 LDG.E R12, desc[UR8][R4.64+0x8] ;  /* 0x00000808040c9981 */ /* 0x000562000c1e1900 */
[----:B------:R-:W-:-:S03]  /*0760*/  ISETP.NE.AND P1, PT, R48, RZ, PT ;  /* 0x000000ff3000720c */ /* 0x000fc60003f25270 */
[----:B------:R2:W5:Y:S04]  /*0770*/  @!P5 LDG.E R27, desc[UR8][R4.64+0x44] ;  /* 0x00004408041bd981 */ /* 0x000568000c1e1900 */
[----:B------:R2:W5:Y:S06]  /*0780*/  @!P6 LDG.E R28, desc[UR8][R4.64+0x48] ;  /* 0x00004808041ce981 */ /* 0x00056c000c1e1900 */
[----:B---3--:R-:W-:Y:S01]  /*0790*/  @!P1 LOP3.LUT R32, R11, 0x80000000, RZ, 0x3c, !PT ;  /* 0x800000000b209812 */ /* 0x008fe200078e3cff */
[----:B------:R2:W5:Y:S01]  /*07a0*/  @!P1 LDG.E R13, desc[UR8][R4.64+0xc] ;  /* 0x00000c08040d9981 */ /* 0x000562000c1e1900 */
[----:B------:R-:W-:-:S13]  /*07b0*/  ISETP.NE.AND P1, PT, R49, RZ, PT ;  /* 0x000000ff3100720c */ /* 0x000fda0003f25270 */
[----:B------:R-:W-:Y:S01]  /*07c0*/  @!P1 LOP3.LUT R33, R34, 0x80000000, RZ, 0x3c, !PT ;  /* 0x8000000022219812 */ /* 0x000fe200078e3cff */
[----:B------:R2:W5:Y:S01]  /*07d0*/  @!P1 LDG.E R14, desc[UR8][R4.64+0x10] ;  /* 0x00001008040e9981 */ /* 0x000562000c1e1900 */
[----:B------:R-:W-:Y:S01]  /*07e0*/  ISETP.NE.AND P1, PT, R51, RZ, PT ;  /* 0x000000ff3300720c */ /* 0x000fe20003f25270 */
[----:B------:R-:W-:-:S12]  /*07f0*/  IMAD.MOV.U32 R34, RZ, RZ, -0x1 ;  /* 0xffffffffff227424 */ /* 0x000fd800078e00ff */
        /* <DEDUP_REMOVED lines=15> */
[----:B------:R-:W-:Y:S01]  /*08f0*/  IMAD.MOV.U32 R38, RZ, RZ, -0x1 ;  /* 0xffffffffff267424 */ /* 0x000fe200078e00ff */
[----:B------:R-:W-:Y:S02]  /*0900*/  @!P0 LOP3.LUT R29, R61, 0x80000000, RZ, 0x3c, !PT ;  /* 0x800000003d1d8812 */ /* 0x000fe400078e3cff */
[----:B------:R-:W-:-:S09]  /*0910*/  ISETP.NE.AND P0, PT, R60, RZ, PT ;  /* 0x000000ff3c00720c */ /* 0x000fd20003f05270 */
[----:B------:R-:W-:Y:S01]  /*0920*/  @!P1 LOP3.LUT R38, R39, 0x80000000, RZ, 0x3c, !PT ;  /* 0x8000000027269812 */ /* 0x000fe200078e3cff */
[----:B------:R2:W5:Y:S01]  /*0930*/  @!P1 LDG.E R19, desc[UR8][R4.64+0x24] ;  /* 0x0000240804139981 */ /* 0x000562000c1e1900 */
[----:B------:R-:W-:Y:S01]  /*0940*/  ISETP.NE.AND P1, PT, R57, RZ, PT ;  /* 0x000000ff3900720c */ /* 0x000fe20003f25270 */
[----:B------:R-:W-:Y:S02]  /*0950*/  IMAD.MOV.U32 R39, RZ, RZ, -0x1 ;  /* 0xffffffffff277424 */ /* 0x000fe400078e00ff */
[----:B------:R2:W5:Y:S10]  /*0960*/  @!P0 LDG.E R21, desc[UR8][R4.64+0x2c] ;  /* 0x00002c0804158981 */ /* 0x000574000c1e1900 */
[----:B------:R-:W-:Y:S01]  /*0970*/  @!P1 LOP3.LUT R39, R40, 0x80000000, RZ, 0x3c, !PT ;  /* 0x8000000028279812 */ /* 0x000fe200078e3cff */
[----:B------:R-:W-:Y:S01]  /*0980*/  IMAD.MOV.U32 R40, RZ, RZ, -0x1 ;  /* 0xffffffffff287424 */ /* 0x000fe200078e00ff */
[----:B------:R2:W5:Y:S01]  /*0990*/  @!P1 LDG.E R20, desc[UR8][R4.64+0x28] ;  /* 0x0000280804149981 */ /* 0x000562000c1e1900 */
[----:B------:R-:W-:-:S02]  /*09a0*/  @!P0 LOP3.LUT R40, R41, 0x80000000, RZ, 0x3c, !PT ;  /* 0x8000000029288812 */ /* 0x000fc400078e3cff */
[----:B------:R-:W-:Y:S02]  /*09b0*/  ISETP.NE.AND P1, PT, R58, RZ, PT ;  /* 0x000000ff3a00720c */ /* 0x000fe40003f25270 */
[----:B------:R-:W-:Y:S01]  /*09c0*/  ISETP.NE.AND P0, PT, R59, RZ, PT ;  /* 0x000000ff3b00720c */ /* 0x000fe20003f05270 */
[----:B------:R-:W-:Y:S01]  /*09d0*/  IMAD.MOV.U32 R41, RZ, RZ, -0x1 ;  /* 0xffffffffff297424 */ /* 0x000fe200078e00ff */
[----:B------:R-:W-:Y:S02]  /*09e0*/  UMOV UR4, 0x400 ;  /* 0x0000040000047882 */ /* 0x000fe40000000000 */
[----:B0-----:R-:W-:-:S07]  /*09f0*/  ULEA UR4, UR6, UR4, 0x18 ;  /* 0x0000000406047291 */ /* 0x001fce000f8ec0ff */
[----:B------:R2:W5:Y:S02]  /*0a00*/  @!P1 LDG.E R23, desc[UR8][R4.64+0x34] ;  /* 0x0000340804179981 */ /* 0x000564000c1e1900 */
[----:B------:R-:W-:Y:S02]  /*0a10*/  @!P0 LOP3.LUT R41, R42, 0x80000000, RZ, 0x3c, !PT ;  /* 0x800000002a298812 */ /* 0x000fe400078e3cff */
[----:B------:R2:W5:Y:S01]  /*0a20*/  @!P0 LDG.E R22, desc[UR8][R4.64+0x30] ;  /* 0x0000300804168981 */ /* 0x000562000c1e1900 */
[----:B------:R-:W0:Y:S01]  /*0a30*/  S2R R42, SR_LANEID ;  /* 0x00000000002a7919 */ /* 0x000e220000000000 */
[----:B------:R-:W-:Y:S01]  /*0a40*/  IMAD.MOV.U32 R45, RZ, RZ, -0x1 ;  /* 0xffffffffff2d7424 */ /* 0x000fe200078e00ff */
[----:B------:R-:W-:Y:S02]  /*0a50*/  @!P3 LOP3.LUT R45, R47, 0x80000000, RZ, 0x3c, !PT ;  /* 0x800000002f2db812 */ /* 0x000fe400078e3cff */
[----:B------:R-:W-:Y:S01]  /*0a60*/  LEA R47, R0, UR4, 0x2 ;  /* 0x00000004002f7c11 */ /* 0x000fe2000f8e10ff */
[----:B------:R-:W-:Y:S01]  /*0a70*/  IMAD.MOV.U32 R44, RZ, RZ, -0x1 ;  /* 0xffffffffff2c7424 */ /* 0x000fe200078e00ff */
[----:B------:R-:W-:-:S02]  /*0a80*/  SHF.R.U32.HI R124, RZ, 0x5, R0 ;  /* 0x00000005ff7c7819 */ /* 0x000fc40000011600 */
[----:B------:R-:W-:Y:S01]  /*0a90*/  @!P2 LOP3.LUT R44, R46, 0x80000000, RZ, 0x3c, !PT ;  /* 0x800000002e2ca812 */ /* 0x000fe200078e3cff */
[----:B------:R-:W-:Y:S02]  /*0aa0*/  IMAD R51, R0, 0x80, R47 ;  /* 0x0000008000337824 */ /* 0x000fe400078e022f */
[----:B------:R-:W-:Y:S01]  /*0ab0*/  IMAD.MOV.U32 R46, RZ, RZ, -0x1 ;  /* 0xffffffffff2e7424 */ /* 0x000fe200078e00ff */
[----:B------:R-:W-:Y:S01]  /*0ac0*/  @!P4 LOP3.LUT R46, R50, 0x80000000, RZ, 0x3c, !PT ;  /* 0x80000000322ec812 */ /* 0x000fe200078e3cff */
[----:B------:R-:W-:Y:S01]  /*0ad0*/  IMAD.MOV.U32 R43, RZ, RZ, -0x1 ;  /* 0xffffffffff2b7424 */ /* 0x000fe200078e00ff */
[----:B------:R-:W-:Y:S01]  /*0ae0*/  @!P1 LOP3.LUT R43, R62, 0x80000000, RZ, 0x3c, !PT ;  /* 0x800000003e2b9812 */ /* 0x000fe200078e3cff */
[----:B------:R-:W-:Y:S01]  /*0af0*/  IMAD.MOV.U32 R48, RZ, RZ, -0x1 ;  /* 0xffffffffff307424 */ /* 0x000fe200078e00ff */
[----:B------:R-:W-:Y:S01]  /*0b00*/  @!P5 LOP3.LUT R48, R9, 0x80000000, RZ, 0x3c, !PT ;  /* 0x800000000930d812 */ /* 0x000fe200078e3cff */
[----:B------:R-:W-:Y:S01]  /*0b10*/  IMAD.MOV.U32 R49, RZ, RZ, -0x1 ;  /* 0xffffffffff317424 */ /* 0x000fe200078e00ff */
[----:B------:R-:W-:Y:S01]  /*0b20*/  @!P6 LOP3.LUT R49, R52, 0x80000000, RZ, 0x3c, !PT ;  /* 0x800000003431e812 */ /* 0x000fe200078e3cff */
[----:B------:R-:W-:Y:S01]  /*0b30*/  IMAD R53, R0, -0x38, R51 ;  /* 0xffffffc800357824 */ /* 0x000fe200078e0233 */
[----:B------:R-:W-:Y:S01]  /*0b40*/  LEA R50, R124, UR4, 0x2 ;  /* 0x000000047c327c11 */ /* 0x000fe2000f8e10ff */
[----:B--2---:R-:W-:Y:S06]  /*0b50*/  BAR.SYNC.DEFER_BLOCKING 0x0 ;  /* 0x0000000000007b1d */ /* 0x004fec0000010000 */
.L_x_222:
[----:B------:R-:W-:Y:S01]  /*0b60*/  UISETP.LT.AND UP0, UPT, UR5, 0x6, UPT ;  /* 0x000000060500788c */ /* 0x000fe2000bf01270 */
[----:B------:R-:W-:Y:S01]  /*0b70*/  STS [R47], RZ ;  /* 0x000000ff2f007388 */ /* 0x000fe20000000800 */
[----:B------:R-:W-:Y:S01]  /*0b80*/  UIADD3 UR6, UPT, UPT, UR7, -0x6, URZ ;  /* 0xfffffffa07067890 */ /* 0x000fe2000fffe0ff */
[----:B0-----:R-:W-:Y:S01]  /*0b90*/  ISETP.NE.AND P1, PT, R42, 0x1f, PT ;  /* 0x0000001f2a00780c */ /* 0x001fe20003f25270 */
[----:B------:R-:W-:Y:S01]  /*0ba0*/  USEL UR4, UR5, 0x6, UP0 ;  /* 0x0000000605047887 */ /* 0x000fe20008000000 */
[----:B------:R-:W-:Y:S01]  /*0bb0*/  STS [R47+0x400], RZ ;  /* 0x000400ff2f007388 */ /* 0x000fe20000000800 */
[C---:B------:R-:W-:Y:S01]  /*0bc0*/  ISETP.NE.AND P2, PT, R124.reuse, 0x6, PT ;  /* 0x000000067c00780c */ /* 0x040fe20003f45270 */
[----:B------:R-:W-:Y:S01]  /*0bd0*/  UISETP.GE.AND UP0, UPT, UR7, UR10, UPT ;  /* 0x0000000a0700728c */ /* 0x000fe2000bf06270 */
[----:B-1----:R-:W-:Y:S01]  /*0be0*/  SHF.R.U32.HI R4, RZ, UR6, R29 ;  /* 0x00000006ff047c19 */ /* 0x002fe2000801161d */
[----:B------:R-:W-:Y:S01]  /*0bf0*/  UBMSK UR4, URZ, UR4 ;  /* 0x00000004ff04729b */ /* 0x000fe20008000000 */
[----:B------:R-:W-:Y:S01]  /*0c00*/  STS [R47+0x800], RZ ;  /* 0x000800ff2f007388 */ /* 0x000fe20000000800 */
[----:B------:R-:W-:-:S03]  /*0c10*/  ISETP.NE.AND P3, PT, R124, 0x7, PT ;  /* 0x000000077c00780c */ /* 0x000fc60003f65270 */
[----:B------:R-:W-:Y:S01]  /*0c20*/  STS [R47+0xc00], RZ ;  /* 0x000c00ff2f007388 */ /* 0x000fe20000000800 */
[----:B------:R-:W-:-:S03]  /*0c30*/  LOP3.LUT R4, R4, UR4, RZ, 0xc0, !PT ;  /* 0x0000000404047c12 */ /* 0x000fc6000f8ec0ff */
[----:B------:R-:W-:Y:S02]  /*0c40*/  STS [R47+0x1000], RZ ;  /* 0x001000ff2f007388 */ /* 0x000fe40000000800 */
[----:B------:R-:W-:Y:S01]  /*0c50*/  IMAD.SHL.U32 R5, R4, 0x400, RZ ;  /* 0x0000040004057824 */ /* 0x000fe200078e00ff */
[----:B------:R-:W-:Y:S01]  /*0c60*/  SHF.R.U32.HI R4, RZ, 0x4, R4 ;  /* 0x00000004ff047819 */ /* 0x000fe20000011604 */
[----:B------:R-:W-:Y:S03]  /*0c70*/  STS [R47+0x1400], RZ ;  /* 0x001400ff2f007388 */ /* 0x000fe60000000800 */
[----:B------:R-:W-:Y:S01]  /*0c80*/  LOP3.LUT R54, R5, 0x7c00, RZ, 0xc0, !PT ;  /* 0x00007c0005367812 */ /* 0x000fe200078ec0ff */
[----:B------:R-:W-:Y:S01]  /*0c90*/  STS [R47+0x1800], RZ ;  /* 0x001800ff2f007388 */ /* 0x000fe20000000800 */
[----:B------:R-:W-:-:S03]  /*0ca0*/  LOP3.LUT R4, R4, 0xffffffe, RZ, 0xc0, !PT ;  /* 0x0ffffffe04047812 */ /* 0x000fc600078ec0ff */
[----:B------:R-:W-:Y:S01]  /*0cb0*/  STS [R47+0x1c00], RZ ;  /* 0x001c00ff2f007388 */ /* 0x000fe20000000800 */
[----:B------:R-:W-:Y:S02]  /*0cc0*/  IADD3 R54, PT, PT, R4, R47, R54 ;  /* 0x0000002f04367210 */ /* 0x000fe40007ffe036 */
[----:B------:R-:W-:Y:S01]  /*0cd0*/  SHF.R.U32.HI R4, RZ, UR6, R30 ;  /* 0x00000006ff047c19 */ /* 0x000fe2000801161e */
[----:B------:R-:W-:Y:S03]  /*0ce0*/  STS [R47+0x2000], RZ ;  /* 0x002000ff2f007388 */ /* 0x000fe60000000800 */
[----:B------:R-:W-:Y:S01]  /*0cf0*/  LOP3.LUT R4, R4, UR4, RZ, 0xc0, !PT ;  /* 0x0000000404047c12 */ /* 0x000fe2000f8ec0ff */
[----:B------:R-:W-:Y:S04]  /*0d00*/  STS [R47+0x2400], RZ ;  /* 0x002400ff2f007388 */ /* 0x000fe80000000800 */
[----:B------:R-:W-:Y:S01]  /*0d10*/  STS [R47+0x2800], RZ ;  /* 0x002800ff2f007388 */ /* 0x000fe20000000800 */
[----:B------:R-:W-:Y:S01]  /*0d20*/  IMAD.SHL.U32 R5, R4, 0x400, RZ ;  /* 0x0000040004057824 */ /* 0x000fe200078e00ff */
[----:B------:R-:W-:-:S02]  /*0d30*/  SHF.R.U32.HI R4, RZ, 0x4, R4 ;  /* 0x00000004ff047819 */ /* 0x000fc40000011604 */
[----:B------:R-:W-:Y:S02]  /*0d40*/  STS [R47+0x2c00], RZ ;  /* 0x002c00ff2f007388 */ /* 0x000fe40000000800 */
[----:B------:R-:W-:Y:S02]  /*0d50*/  LOP3.LUT R56, R5, 0x7c00, RZ, 0xc0, !PT ;  /* 0x00007c0005387812 */ /* 0x000fe400078ec0ff */
        /* <DEDUP_REMOVED lines=32> */
[----:B------:R-:W0:Y:S02]  /*0f60*/  LDS.U16 R52, [R54] ;  /* 0x0000000036347984 */ /* 0x000e240000000400 */
[----:B0-----:R-:W-:-:S05]  /*0f70*/  VIADD R5, R52, 0x1 ;  /* 0x0000000134057836 */ /* 0x001fca0000000000 */
[----:B------:R0:W-:Y:S04]  /*0f80*/  STS.U16 [R54], R5 ;  /* 0x0000000536007388 */ /* 0x0001e80000000400 */
[----:B------:R-:W1:Y:S01]  /*0f90*/  LDS.U16 R57, [R56] ;  /* 0x0000000038397984 */ /* 0x000e620000000400 */
[----:B0-----:R-:W-:Y:S01]  /*0fa0*/  IMAD.SHL.U32 R5, R4, 0x400, RZ ;  /* 0x0000040004057824 */ /* 0x001fe200078e00ff */
[----:B------:R-:W-:-:S04]  /*0fb0*/  SHF.R.U32.HI R4, RZ, 0x4, R4 ;  /* 0x00000004ff047819 */ /* 0x000fc80000011604 */
[----:B------:R-:W-:Y:S02]  /*0fc0*/  LOP3.LUT R60, R5, 0x7c00, RZ, 0xc0, !PT ;  /* 0x00007c00053c7812 */ /* 0x000fe400078ec0ff */
[----:B------:R-:W-:-:S04]  /*0fd0*/  LOP3.LUT R4, R4, 0xffffffe, RZ, 0xc0, !PT ;  /* 0x0ffffffe04047812 */ /* 0x000fc800078ec0ff */
[----:B------:R-:W-:Y:S02]  /*0fe0*/  IADD3 R60, PT, PT, R4, R47, R60 ;  /* 0x0000002f043c7210 */ /* 0x000fe40007ffe03c */
[----:B------:R-:W-:-:S04]  /*0ff0*/  SHF.R.U32.HI R4, RZ, UR6, R33 ;  /* 0x00000006ff047c19 */ /* 0x000fc80008011621 */
[----:B------:R-:W-:-:S05]  /*1000*/  LOP3.LUT R4, R4, UR4, RZ, 0xc0, !PT ;  /* 0x0000000404047c12 */ /* 0x000fca000f8ec0ff */
[----:B------:R-:W-:Y:S01]  /*1010*/  IMAD.SHL.U32 R6, R4, 0x400, RZ ;  /* 0x0000040004067824 */ /* 0x000fe200078e00ff */
[----:B------:R-:W-:-:S04]  /*1020*/  SHF.R.U32.HI R4, RZ, 0x4, R4 ;  /* 0x00000004ff047819 */ /* 0x000fc80000011604 */
[----:B------:R-:W-:Y:S02]  /*1030*/  LOP3.LUT R6, R6, 0x7c00, RZ, 0xc0, !PT ;  /* 0x00007c0006067812 */ /* 0x000fe400078ec0ff */
[----:B------:R-:W-:-:S04]  /*1040*/  LOP3.LUT R4, R4, 0xffffffe, RZ, 0xc0, !PT ;  /* 0x0ffffffe04047812 */ /* 0x000fc800078ec0ff */
[----:B------:R-:W-:Y:S01]  /*1050*/  IADD3 R62, PT, PT, R4, R47, R6 ;  /* 0x0000002f043e7210 */ /* 0x000fe20007ffe006 */
[----:B-1----:R-:W-:Y:S01]  /*1060*/  VIADD R7, R57, 0x1 ;  /* 0x0000000139077836 */ /* 0x002fe20000000000 */
[----:B------:R-:W-:-:S04]  /*1070*/  SHF.R.U32.HI R4, RZ, UR6, R34 ;  /* 0x00000006ff047c19 */ /* 0x000fc80008011622 */
[----:B------:R-:W-:Y:S01]  /*1080*/  STS.U16 [R56], R7 ;  /* 0x0000000738007388 */ /* 0x000fe20000000400 */
[----:B------:R-:W-:-:S03]  /*1090*/  LOP3.LUT R4, R4, UR4, RZ, 0xc0, !PT ;  /* 0x0000000404047c12 */ /* 0x000fc6000f8ec0ff */
        /* <DEDUP_REMOVED lines=129> */
[----:B------:R-:W-:Y:S01]  /*18b0*/  SHF.R.U32.HI R4, RZ, UR6, R49 ;  /* 0x00000006ff047c19 */ /* 0x000fe20008011631 */
[----:B------:R-:W0:Y:S03]  /*18c0*/  S2UR UR6, SR_CgaCtaId ;  /* 0x00000000000679c3 */ /* 0x000e260000008800 */
[----:B------:R-:W-:Y:S01]  /*18d0*/  LOP3.LUT R4, R4, UR4, RZ, 0xc0, !PT ;  /* 0x0000000404047c12 */ /* 0x000fe2000f8ec0ff */
[----:B------:R-:W-:-:S04]  /*18e0*/  UMOV UR4, 0x400 ;  /* 0x0000040000047882 */ /* 0x000fc80000000000 */
[----:B------:R-:W-:Y:S01]  /*18f0*/  IMAD.SHL.U32 R6, R4, 0x400, RZ ;  /* 0x0000040004067824 */ /* 0x000fe200078e00ff */
[----:B------:R-:W-:-:S04]  /*1900*/  SHF.R.U32.HI R4, RZ, 0x4, R4 ;  /* 0x00000004ff047819 */ /* 0x000fc80000011604 */
[----:B------:R-:W-:Y:S02]  /*1910*/  LOP3.LUT R6, R6, 0x7c00, RZ, 0xc0, !PT ;  /* 0x00007c0006067812 */ /* 0x000fe400078ec0ff */
[----:B------:R-:W-:-:S04]  /*1920*/  LOP3.LUT R4, R4, 0xffffffe, RZ, 0xc0, !PT ;  /* 0x0ffffffe04047812 */ /* 0x000fc800078ec0ff */
[----:B------:R-:W-:Y:S01]  /*1930*/  IADD3 R90, PT, PT, R4, R47, R6 ;  /* 0x0000002f045a7210 */ /* 0x000fe20007ffe006 */
[----:B-1----:R-:W-:Y:S01]  /*1940*/  VIADD R7, R85, 0x1 ;  /* 0x0000000155077836 */ /* 0x002fe20000000000 */
[----:B0-----:R-:W-:-:S04]  /*1950*/  ULEA UR4, UR6, UR4, 0x18 ;  /* 0x0000000406047291 */ /* 0x001fc8000f8ec0ff */
[----:B------:R-:W-:Y:S04]  /*1960*/  STS.U16 [R84], R7 ;  /* 0x0000000754007388 */ /* 0x000fe80000000400 */
[----:B------:R-:W0:Y:S02]  /*1970*/  LDS.U16 R87, [R86] ;  /* 0x0000000056577984 */ /* 0x000e240000000400 */
[----:B0-----:R-:W-:-:S05]  /*1980*/  VIADD R5, R87, 0x1 ;  /* 0x0000000157057836 */ /* 0x001fca0000000000 */
[----:B------:R-:W-:Y:S04]  /*1990*/  STS.U16 [R86], R5 ;  /* 0x0000000556007388 */ /* 0x000fe80000000400 */
[----:B------:R-:W0:Y:S02]  /*19a0*/  LDS.U16 R89, [R88] ;  /* 0x0000000058597984 */ /* 0x000e240000000400 */
[----:B0-----:R-:W-:-:S05]  /*19b0*/  VIADD R7, R89, 0x1 ;  /* 0x0000000159077836 */ /* 0x001fca0000000000 */
[----:B------:R-:W-:Y:S04]  /*19c0*/  STS.U16 [R88], R7 ;  /* 0x0000000758007388 */ /* 0x000fe80000000400 */
[----:B------:R-:W0:Y:S02]  /*19d0*/  LDS.U16 R91, [R90] ;  /* 0x000000005a5b7984 */ /* 0x000e240000000400 */
[----:B0-----:R-:W-:-:S05]  /*19e0*/  VIADD R5, R91, 0x1 ;  /* 0x000000015b057836 */ /* 0x001fca0000000000 */
[----:B------:R-:W-:Y:S01]  /*19f0*/  STS.U16 [R90], R5 ;  /* 0x000000055a007388 */ /* 0x000fe20000000400 */
[----:B------:R-:W-:Y:S06]  /*1a00*/  BAR.SYNC.DEFER_BLOCKING 0x0 ;  /* 0x0000000000007b1d */ /* 0x000fec0000010000 */
[----:B------:R-:W-:Y:S04]  /*1a10*/  LDS R92, [R51] ;  /* 0x00000000335c7984 */ /* 0x000fe80000000800 */
[----:B------:R-:W0:Y:S04]  /*1a20*/  LDS R93, [R51+0x4] ;  /* 0x00000400335d7984 */ /* 0x000e280000000800 */
[----:B------:R-:W1:Y:S04]  /*1a30*/  LDS R94, [R51+0x8] ;  /* 0x00000800335e7984 */ /* 0x000e680000000800 */
[----:B------:R-:W2:Y:S04]  /*1a40*/  LDS R95, [R51+0xc] ;  /* 0x00000c00335f7984 */ /* 0x000ea80000000800 */
[----:B------:R-:W3:Y:S04]  /*1a50*/  LDS R96, [R51+0x10] ;  /* 0x0000100033607984 */ /* 0x000ee80000000800 */
[----:B------:R-:W4:Y:S04]  /*1a60*/  LDS R97, [R51+0x14] ;  /* 0x0000140033617984 */ /* 0x000f280000000800 */
[----:B------:R-:W4:Y:S04]  /*1a70*/  LDS R98, [R51+0x18] ;  /* 0x0000180033627984 */ /* 0x000f280000000800 */
[----:B------:R-:W4:Y:S04]  /*1a80*/  LDS R99, [R51+0x1c] ;  /* 0x00001c0033637984 */ /* 0x000f280000000800 */
[----:B------:R-:W4:Y:S04]  /*1a90*/  LDS R100, [R51+0x20] ;  /* 0x0000200033647984 */ /* 0x000f280000000800 */
[----:B------:R-:W4:Y:S04]  /*1aa0*/  LDS R101, [R51+0x24] ;  /* 0x0000240033657984 */ /* 0x000f280000000800 */
[----:B------:R-:W4:Y:S04]  /*1ab0*/  LDS R102, [R51+0x28] ;  /* 0x0000280033667984 */ /* 0x000f280000000800 */
[----:B------:R-:W4:Y:S01]  /*1ac0*/  LDS R103, [R51+0x2c] ;  /* 0x00002c0033677984 */ /* 0x000f220000000800 */
[----:B0-----:R-:W-:-:S03]  /*1ad0*/  IMAD.IADD R93, R92, 0x1, R93 ;  /* 0x000000015c5d7824 */ /* 0x001fc600078e025d */
[----:B------:R-:W0:Y:S01]  /*1ae0*/  LDS R104, [R51+0x30] ;  /* 0x0000300033687984 */ /* 0x000e220000000800 */
[----:B-1----:R-:W-:-:S03]  /*1af0*/  IMAD.IADD R94, R94, 0x1, R93 ;  /* 0x000000015e5e7824 */ /* 0x002fc600078e025d */
[----:B------:R-:W1:Y:S01]  /*1b00*/  LDS R105, [R51+0x34] ;  /* 0x0000340033697984 */ /* 0x000e620000000800 */
[----:B--2---:R-:W-:-:S03]  /*1b10*/  IMAD.IADD R95, R95, 0x1, R94 ;  /* 0x000000015f5f7824 */ /* 0x004fc600078e025e */
[----:B------:R-:W2:Y:S01]  /*1b20*/  LDS R106, [R51+0x38] ;  /* 0x00003800336a7984 */ /* 0x000ea20000000800 */
[----:B---3--:R-:W-:-:S03]  /*1b30*/  IMAD.IADD R96, R96, 0x1, R95 ;  /* 0x0000000160607824 */ /* 0x008fc600078e025f */
[----:B------:R-:W3:Y:S01]  /*1b40*/  LDS R107, [R51+0x3c] ;  /* 0x00003c00336b7984 */ /* 0x000ee20000000800 */
[----:B----4-:R-:W-:-:S03]  /*1b50*/  IMAD.IADD R97, R97, 0x1, R96 ;  /* 0x0000000161617824 */ /* 0x010fc600078e0260 */
[----:B------:R-:W4:Y:S01]  /*1b60*/  LDS R108, [R51+0x40] ;  /* 0x00004000336c7984 */ /* 0x000f220000000800 */
[----:B------:R-:W-:-:S03]  /*1b70*/  IMAD.IADD R98, R98, 0x1, R97 ;  /* 0x0000000162627824 */ /* 0x000fc600078e0261 */
        /* <DEDUP_REMOVED lines=31> */
[----:B------:R-:W-:-:S04]  /*1d70*/  IMAD.IADD R114, R114, 0x1, R113 ;  /* 0x0000000172727824 */ /* 0x000fc800078e0271 */
[----:B0-----:R-:W-:-:S04]  /*1d80*/  IMAD.IADD R115, R115, 0x1, R114 ;  /* 0x0000000173737824 */ /* 0x001fc800078e0272 */
[----:B-1----:R-:W-:-:S04]  /*1d90*/  IMAD.IADD R116, R116, 0x1, R115 ;  /* 0x0000000174747824 */ /* 0x002fc800078e0273 */
[----:B--2---:R-:W-:-:S04]  /*1da0*/  IMAD.IADD R117, R117, 0x1, R116 ;  /* 0x0000000175757824 */ /* 0x004fc800078e0274 */
[----:B---3--:R-:W-:-:S04]  /*1db0*/  IMAD.IADD R118, R118, 0x1, R117 ;  /* 0x0000000176767824 */ /* 0x008fc800078e0275 */
[----:B----4-:R-:W-:-:S04]  /*1dc0*/  IMAD.IADD R119, R119, 0x1, R118 ;  /* 0x0000000177777824 */ /* 0x010fc800078e0276 */
[----:B------:R-:W-:-:S04]  /*1dd0*/  IMAD.IADD R120, R120, 0x1, R119 ;  /* 0x0000000178787824 */ /* 0x000fc800078e0277 */
[----:B------:R-:W-:-:S04]  /*1de0*/  IMAD.IADD R121, R121, 0x1, R120 ;  /* 0x0000000179797824 */ /* 0x000fc800078e0278 */
[----:B------:R-:W-:-:S04]  /*1df0*/  IMAD.IADD R122, R122, 0x1, R121 ;  /* 0x000000017a7a7824 */ /* 0x000fc800078e0279 */
[----:B------:R-:W-:-:S04]  /*1e00*/  IMAD.IADD R123, R123, 0x1, R122 ;  /* 0x000000017b7b7824 */ /* 0x000fc800078e027a */
[----:B------:R-:W-:-:S05]  /*1e10*/  IMAD.IADD R125, R4, 0x1, R123 ;  /* 0x00000001047d7824 */ /* 0x000fca00078e027b */
        /* <DEDUP_REMOVED lines=8> */
[----:B------:R-:W0:Y:S02]  /*1ea0*/  SHFL.UP P0, R126, R127, 0x10, RZ ;  /* 0x060000007f7e7989 */ /* 0x000e2400000000ff */
[----:B0-----:R-:W-:Y:S01]  /*1eb0*/  @P0 IMAD.IADD R126, R127, 0x1, R126 ;  /* 0x000000017f7e0824 */ /* 0x001fe200078e027e */
[----:B------:R-:W-:-:S03]  /*1ec0*/  ISETP.NE.AND P0, PT, R124, 0x1, PT ;  /* 0x000000017c00780c */ /* 0x000fc60003f05270 */
[----:B------:R-:W-:Y:S01]  /*1ed0*/  IMAD.IADD R125, R126, 0x1, -R125 ;  /* 0x000000017e7d7824 */ /* 0x000fe200078e0a7d */
[----:B------:R-:W-:Y:S01]  /*1ee0*/  @!P1 STS [R50+0x8400], R126 ;  /* 0x0084007e32009388 */ /* 0x000fe20000000800 */
[----:B------:R-:W-:Y:S01]  /*1ef0*/  BAR.SYNC.DEFER_BLOCKING 0x0 ;  /* 0x0000000000007b1d */ /* 0x000fe20000010000 */
[----:B------:R-:W-:-:S05]  /*1f00*/  ISETP.NE.AND P1, PT, R124, 0x4, PT ;  /* 0x000000047c00780c */ /* 0x000fca0003f25270 */
[----:B------:R-:W0:Y:S04]  /*1f10*/  LDS.128 R4, [UR4+0x8400] ;  /* 0x00840004ff047984 */ /* 0x000e280008000c00 */
[----:B------:R-:W1:Y:S01]  /*1f20*/  LDS.128 R8, [UR4+0x8410] ;  /* 0x00841004ff087984 */ /* 0x000e620008000c00 */
[C---:B0-----:R-:W-:Y:S01]  /*1f30*/  SEL R55, R4.reuse, R55, !P0 ;  /* 0x0000003704377207 */ /* 0x041fe20004000000 */
[----:B------:R-:W-:Y:S01]  /*1f40*/  IMAD.IADD R5, R4, 0x1, R5 ;  /* 0x0000000104057824 */ /* 0x000fe200078e0205 */
[----:B------:R-:W-:-:S03]  /*1f50*/  ISETP.NE.AND P0, PT, R124, 0x2, PT ;  /* 0x000000027c00780c */ /* 0x000fc60003f05270 */
[----:B------:R-:W-:Y:S01]  /*1f60*/  IMAD.IADD R6, R6, 0x1, R5 ;  /* 0x0000000106067824 */ /* 0x000fe200078e0205 */
[----:B------:R-:W-:Y:S02]  /*1f70*/  SEL R55, R5, R55, !P0 ;  /* 0x0000003705377207 */ /* 0x000fe40004000000 */
[----:B------:R-:W-:Y:S01]  /*1f80*/  ISETP.NE.AND P0, PT, R124, 0x3, PT ;  /* 0x000000037c00780c */ /* 0x000fe20003f05270 */
[----:B------:R-:W-:-:S03]  /*1f90*/  IMAD.IADD R7, R7, 0x1, R6 ;  /* 0x0000000107077824 */ /* 0x000fc600078e0206 */
[----:B------:R-:W-:Y:S01]  /*1fa0*/  SEL R55, R6, R55, !P0 ;  /* 0x0000003706377207 */ /* 0x000fe20004000000 */
[C---:B-1----:R-:W-:Y:S01]  /*1fb0*/  IMAD.IADD R8, R7.reuse, 0x1, R8 ;  /* 0x0000000107087824 */ /* 0x042fe200078e0208 */
[----:B------:R-:W-:Y:S02]  /*1fc0*/  ISETP.NE.AND P0, PT, R124, 0x5, PT ;  /* 0x000000057c00780c */ /* 0x000fe40003f05270 */
[----:B------:R-:W-:Y:S01]  /*1fd0*/  SEL R55, R7, R55, !P1 ;  /* 0x0000003707377207 */ /* 0x000fe20004800000 */
[----:B------:R-:W-:Y:S01]  /*1fe0*/  IMAD.IADD R9, R9, 0x1, R8 ;  /* 0x0000000109097824 */ /* 0x000fe200078e0208 */
[----:B------:R-:W-:Y:S02]  /*1ff0*/  ISETP.NE.AND P1, PT, R42, RZ, PT ;  /* 0x000000ff2a00720c */ /* 0x000fe40003f25270 */
[----:B------:R-:W-:Y:S01]  /*2000*/  SEL R55, R8, R55, !P0 ;  /* 0x0000003708377207 */ /* 0x000fe20004000000 */
[----:B------:R-:W-:Y:S01]  /*2010*/  IMAD.IADD R10, R10, 0x1, R9 ;  /* 0x000000010a0a7824 */ /* 0x000fe200078e0209 */
[----:B------:R-:W-:-:S02]  /*2020*/  ISETP.GT.U32.AND P0, PT, R0, 0x1f, PT ;  /* 0x0000001f0000780c */ /* 0x000fc40003f04070 */
[----:B------:R-:W-:Y:S01]  /*2030*/  SEL R55, R9, R55, !P2 ;  /* 0x0000003709377207 */ /* 0x000fe20005000000 */
[----:B------:R-:W-:Y:S01]  /*2040*/  IMAD.IADD R11, R11, 0x1, R10 ;  /* 0x000000010b0b7824 */ /* 0x000fe200078e020a */
[----:B------:R-:W-:Y:S02]  /*2050*/  ISETP.GT.U32.OR P2, PT, R0, 0x1f, P1 ;  /* 0x0000001f0000780c */ /* 0x000fe40000f44470 */
[----:B------:R-:W-:Y:S02]  /*2060*/  SEL R4, R125, RZ, P1 ;  /* 0x000000ff7d047207 */ /* 0x000fe40000800000 */
[----:B------:R-:W-:-:S05]  /*2070*/  SEL R55, R10, R55, !P3 ;  /* 0x000000370a377207 */ /* 0x000fca0005800000 */
[----:B------:R-:W-:Y:S01]  /*2080*/  @P0 IMAD.IADD R125, R55, 0x1, R4 ;  /* 0x00000001377d0824 */ /* 0x000fe200078e0204 */
[----:B------:R-:W-:-:S03]  /*2090*/  ISETP.NE.AND P0, PT, R0, RZ, PT ;  /* 0x000000ff0000720c */ /* 0x000fc60003f05270 */
[----:B------:R-:W-:-:S05]  /*20a0*/  @!P2 IMAD.U32 R125, R11, 0x10000, RZ ;  /* 0x000100000b7da824 */ /* 0x000fca00078e00ff */
[----:B------:R-:W-:Y:S01]  /*20b0*/  @!P2 STS [UR4+0x8428], R125 ;  /* 0x0084287dff00a988 */ /* 0x000fe20008000804 */
[----:B------:R-:W-:Y:S06]  /*20c0*/  BAR.SYNC.DEFER_BLOCKING 0x0 ;  /* 0x0000000000007b1d */ /* 0x000fec0000010000 */
[----:B------:R-:W0:Y:S02]  /*20d0*/  LDS R4, [UR4+0x8428] ;  /* 0x00842804ff047984 */ /* 0x000e240008000800 */
[----:B0-----:R-:W-:-:S05]  /*20e0*/  SEL R4, R4, RZ, P0 ;  /* 0x000000ff04047207 */ /* 0x001fca0000000000 */
[----:B------:R-:W-:-:S04]  /*20f0*/  IMAD.IADD R4, R4, 0x1, R125 ;  /* 0x0000000104047824 */ /* 0x000fc800078e027d */
[--C-:B------:R-:W-:Y:S01]  /*2100*/  IMAD.IADD R92, R92, 0x1, R4.reuse ;  /* 0x000000015c5c7824 */ /* 0x100fe200078e0204 */
[----:B------:R-:W-:Y:S01]  /*2110*/  STS [R51], R4 ;  /* 0x0000000433007388 */ /* 0x000fe20000000800 */
[--C-:B------:R-:W-:Y:S02]  /*2120*/  IMAD.IADD R6, R93, 0x1, R4.reuse ;  /* 0x000000015d067824 */ /* 0x100fe400078e0204 */
[--C-:B------:R-:W-:Y:S01]  /*2130*/  IMAD.IADD R94, R94, 0x1, R4.reuse ;  /* 0x000000015e5e7824 */ /* 0x100fe200078e0204 */
[----:B------:R-:W-:Y:S01]  /*2140*/  STS [R51+0x4], R92 ;  /* 0x0000045c33007388 */ /* 0x000fe20000000800 */
[--C-:B------:R-:W-:Y:S02]  /*2150*/  IMAD.IADD R8, R95, 0x1, R4.reuse ;  /* 0x000000015f087824 */ /* 0x100fe400078e0204 */
[--C-:B------:R-:W-:Y:S01]  /*2160*/  IMAD.IADD R96, R96, 0x1, R4.reuse ;  /* 0x0000000160607824 */ /* 0x100fe200078e0204 */
[----:B------:R-:W-:Y:S01]  /*2170*/  STS [R51+0x8], R6 ;  /* 0x0000080633007388 */ /* 0x000fe20000000800 */
[----:B------:R-:W-:-:S02]  /*2180*/  IMAD.IADD R10, R97, 0x1, R4 ;  /* 0x00000001610a7824 */ /* 0x000fc400078e0204 */
[--C-:B------:R-:W-:Y:S01]  /*2190*/  IMAD.IADD R98, R98, 0x1, R4.reuse ;  /* 0x0000000162627824 */ /* 0x100fe200078e0204 */
[----:B------:R-:W-:Y:S01]  /*21a0*/  STS [R51+0xc], R94 ;  /* 0x00000c5e33007388 */ /* 0x000fe20000000800 */
        /* <DEDUP_REMOVED lines=36> */
[----:B------:R-:W-:-:S03]  /*23f0*/  IMAD.IADD R150, R123, 0x1, R4 ;  /* 0x000000017b967824 */ /* 0x000fc600078e0204 */
[----:B------:R-:W-:Y:S04]  /*2400*/  STS [R51+0x40], R134 ;  /* 0x0000408633007388 */ /* 0x000fe80000000800 */
        /* <DEDUP_REMOVED lines=15> */
[----:B------:R-:W-:Y:S01]  /*2500*/  STS [R51+0x80], R150 ;  /* 0x0000809633007388 */ /* 0x000fe20000000800 */
[----:B------:R-:W-:Y:S06]  /*2510*/  BAR.SYNC.DEFER_BLOCKING 0x0 ;  /* 0x0000000000007b1d */ /* 0x000fec0000010000 */
[----:B------:R-:W0:Y:S04]  /*2520*/  LDS.U16 R5, [R54] ;  /* 0x0000000036057984 */ /* 0x000e280000000400 */
[----:B------:R-:W1:Y:S04]  /*2530*/  LDS.U16 R56, [R56] ;  /* 0x0000000038387984 */ /* 0x000e680000000400 */
[----:B------:R-:W2:Y:S04]  /*2540*/  LDS.U16 R58, [R58] ;  /* 0x000000003a3a7984 */ /* 0x000ea80000000400 */
[----:B------:R-:W3:Y:S04]  /*2550*/  LDS.U16 R60, [R60] ;  /* 0x000000003c3c7984 */ /* 0x000ee80000000400 */
[----:B------:R-:W4:Y:S04]  /*2560*/  LDS.U16 R62, [R62] ;  /* 0x000000003e3e7984 */ /* 0x000f280000000400 */
[----:B------:R-:W4:Y:S04]  /*2570*/  LDS.U16 R64, [R64] ;  /* 0x0000000040407984 */ /* 0x000f280000000400 */
[----:B------:R-:W4:Y:S04]  /*2580*/  LDS.U16 R66, [R66] ;  /* 0x0000000042427984 */ /* 0x000f280000000400 */
[----:B------:R-:W4:Y:S04]  /*2590*/  LDS.U16 R68, [R68] ;  /* 0x0000000044447984 */ /* 0x000f280000000400 */
[----:B------:R-:W4:Y:S04]  /*25a0*/  LDS.U16 R70, [R70] ;  /* 0x0000000046467984 */ /* 0x000f280000000400 */
[----:B------:R-:W4:Y:S04]  /*25b0*/  LDS.U16 R72, [R72] ;  /* 0x0000000048487984 */ /* 0x000f280000000400 */
[----:B------:R-:W4:Y:S01]  /*25c0*/  LDS.U16 R74, [R74] ;  /* 0x000000004a4a7984 */ /* 0x000f220000000400 */
[----:B0-----:R-:W-:-:S03]  /*25d0*/  IMAD.IADD R5, R52, 0x1, R5 ;  /* 0x0000000134057824 */ /* 0x001fc600078e0205 */
[----:B------:R-:W0:Y:S01]  /*25e0*/  LDS.U16 R76, [R76] ;  /* 0x000000004c4c7984 */ /* 0x000e220000000400 */
[----:B-1----:R-:W-:-:S03]  /*25f0*/  IMAD.IADD R56, R57, 0x1, R56 ;  /* 0x0000000139387824 */ /* 0x002fc600078e0238 */
[----:B------:R-:W1:Y:S01]  /*2600*/  LDS.U16 R78, [R78] ;  /* 0x000000004e4e7984 */ /* 0x000e620000000400 */
[----:B--2---:R-:W-:-:S03]  /*2610*/  IMAD.IADD R58, R59, 0x1, R58 ;  /* 0x000000013b3a7824 */ /* 0x004fc600078e023a */
[----:B------:R-:W2:Y:S01]  /*2620*/  LDS.U16 R80, [R80] ;  /* 0x0000000050507984 */ /* 0x000ea20000000400 */
[----:B---3--:R-:W-:-:S03]  /*2630*/  IMAD.IADD R60, R61, 0x1, R60 ;  /* 0x000000013d3c7824 */ /* 0x008fc600078e023c */
[----:B------:R-:W3:Y:S01]  /*2640*/  LDS.U16 R82, [R82] ;  /* 0x0000000052527984 */ /* 0x000ee20000000400 */
[----:B----4-:R-:W-:-:S03]  /*2650*/  IMAD.IADD R62, R63, 0x1, R62 ;  /* 0x000000013f3e7824 */ /* 0x010fc600078e023e */
[----:B------:R-:W4:Y:S01]  /*2660*/  LDS.U16 R84, [R84] ;  /* 0x0000000054547984 */ /* 0x000f220000000400 */
[----:B------:R-:W-:-:S03]  /*2670*/  IMAD.IADD R64, R65, 0x1, R64 ;  /* 0x0000000141407824 */ /* 0x000fc600078e0240 */
[----:B------:R-:W4:Y:S01]  /*2680*/  LDS.U16 R86, [R86] ;  /* 0x0000000056567984 */ /* 0x000f220000000400 */
[----:B------:R-:W-:-:S03]  /*2690*/  IMAD.IADD R66, R67, 0x1, R66 ;  /* 0x0000000143427824 */ /* 0x000fc600078e0242 */
[----:B------:R-:W4:Y:S01]  /*26a0*/  LDS.U16 R88, [R88] ;  /* 0x0000000058587984 */ /* 0x000f220000000400 */
[----:B------:R-:W-:-:S03]  /*26b0*/  IMAD.IADD R68, R69, 0x1, R68 ;  /* 0x0000000145447824 */ /* 0x000fc600078e0244 */
[----:B------:R-:W4:Y:S01]  /*26c0*/  LDS.U16 R90, [R90] ;  /* 0x000000005a5a7984 */ /* 0x000f220000000400 */
[----:B------:R-:W-:Y:S02]  /*26d0*/  IMAD.IADD R70, R71, 0x1, R70 ;  /* 0x0000000147467824 */ /* 0x000fe400078e0246 */
[----:B------:R-:W-:Y:S02]  /*26e0*/  IMAD.IADD R72, R73, 0x1, R72 ;  /* 0x0000000149487824 */ /* 0x000fe400078e0248 */
[----:B------:R-:W-:Y:S02]  /*26f0*/  IMAD.IADD R74, R75, 0x1, R74 ;  /* 0x000000014b4a7824 */ /* 0x000fe400078e024a */
[----:B0-----:R-:W-:Y:S02]  /*2700*/  IMAD.IADD R76, R77, 0x1, R76 ;  /* 0x000000014d4c7824 */ /* 0x001fe400078e024c */
[----:B-1----:R-:W-:Y:S02]  /*2710*/  IMAD.IADD R78, R79, 0x1, R78 ;  /* 0x000000014f4e7824 */ /* 0x002fe400078e024e */
[----:B--2---:R-:W-:-:S02]  /*2720*/  IMAD.IADD R80, R81, 0x1, R80 ;  /* 0x0000000151507824 */ /* 0x004fc400078e0250 */
[----:B---3--:R-:W-:Y:S02]  /*2730*/  IMAD.IADD R82, R83, 0x1, R82 ;  /* 0x0000000153527824 */ /* 0x008fe400078e0252 */
[----:B----4-:R-:W-:Y:S02]  /*2740*/  IMAD.IADD R84, R85, 0x1, R84 ;  /* 0x0000000155547824 */ /* 0x010fe400078e0254 */
[----:B------:R-:W-:Y:S02]  /*2750*/  IMAD.IADD R86, R87, 0x1, R86 ;  /* 0x0000000157567824 */ /* 0x000fe400078e0256 */
[----:B------:R-:W-:Y:S02]  /*2760*/  IMAD.IADD R88, R89, 0x1, R88 ;  /* 0x0000000159587824 */ /* 0x000fe400078e0258 */
[----:B------:R-:W-:Y:S01]  /*2770*/  IMAD.IADD R90, R91, 0x1, R90 ;  /* 0x000000015b5a7824 */ /* 0x000fe200078e025a */
[----:B------:R-:W-:Y:S06]  /*2780*/  BAR.SYNC.DEFER_BLOCKING 0x0 ;  /* 0x0000000000007b1d */ /* 0x000fec0000010000 */
[----:B------:R-:W-:Y:S05]  /*2790*/  BRA.U UP0, `(.L_x_221) ;  /* 0x0000000500987547 */ /* 0x000fea000b800000 */
[----:B------:R-:W-:Y:S01]  /*27a0*/  LEA R4, R5, UR4, 0x2 ;  /* 0x0000000405047c11 */ /* 0x000fe2000f8e10ff */
[----:B------:R-:W-:Y:S01]  /*27b0*/  UIADD3 UR7, UPT, UPT, UR7, 0x6, URZ ;  /* 0x0000000607077890 */ /* 0x000fe2000fffe0ff */
[----:B------:R-:W-:Y:S01]  /*27c0*/  LEA R5, R56, UR4, 0x2 ;  /* 0x0000000438057c11 */ /* 0x000fe2000f8e10ff */
[----:B------:R-:W-:Y:S01]  /*27d0*/  UIADD3 UR5, UPT, UPT, UR5, -0x6, URZ ;  /* 0xfffffffa05057890 */ /* 0x000fe2000fffe0ff */
[----:B------:R-:W-:Y:S01]  /*27e0*/  LEA R6, R58, UR4, 0x2 ;  /* 0x000000043a067c11 */ /* 0x000fe2000f8e10ff */
[----:B------:R1:W-:Y:S01]  /*27f0*/  STS [R4], R29 ;  /* 0x0000001d04007388 */ /* 0x0003e20000000800 */
[----:B------:R-:W-:Y:S02]  /*2800*/  LEA R7, R60, UR4, 0x2 ;  /* 0x000000043c077c11 */ /* 0x000fe4000f8e10ff */
[----:B------:R-:W-:Y:S01]  /*2810*/  LEA R8, R62, UR4, 0x2 ;  /* 0x000000043e087c11 */ /* 0x000fe2000f8e10ff */
[----:B------:R1:W-:Y:S01]  /*2820*/  STS [R5], R30 ;  /* 0x0000001e05007388 */ /* 0x0003e20000000800 */
[----:B------:R-:W-:-:S02]  /*2830*/  LEA R9, R64, UR4, 0x2 ;  /* 0x0000000440097c11 */ /* 0x000fc4000f8e10ff */
[----:B------:R-:W-:Y:S01]  /*2840*/  LEA R10, R66, UR4, 0x2 ;  /* 0x00000004420a7c11 */ /* 0x000fe2000f8e10ff */
[----:B------:R1:W-:Y:S01]  /*2850*/  STS [R6], R31 ;  /* 0x0000001f06007388 */ /* 0x0003e20000000800 */
[----:B------:R-:W-:Y:S02]  /*2860*/  LEA R11, R68, UR4, 0x2 ;  /* 0x00000004440b7c11 */ /* 0x000fe4000f8e10ff */
        /* <DEDUP_REMOVED lines=16> */
[----:B------:R1:W-:Y:S04]  /*2970*/  STS [R52], R37 ;  /* 0x0000002534007388 */ /* 0x0003e80000000800 */
        /* <DEDUP_REMOVED lines=9> */
[----:B------:R1:W-:Y:S01]  /*2a10*/  STS [R64], R49 ;  /* 0x0000003140007388 */ /* 0x0003e20000000800 */
[----:B------:R-:W-:Y:S06]  /*2a20*/  BAR.SYNC.DEFER_BLOCKING 0x0 ;  /* 0x0000000000007b1d */ /* 0x000fec0000010000 */
[----:B------:R1:W2:Y:S04]  /*2a30*/  LDS R29, [R53] ;  /* 0x00000000351d7984 */ /* 0x0002a80000000800 */
[----:B------:R1:W3:Y:S04]  /*2a40*/  LDS R30, [R53+0x4] ;  /* 0x00000400351e7984 */ /* 0x0002e80000000800 */
[----:B------:R1:W4:Y:S04]  /*2a50*/  LDS R31, [R53+0x8] ;  /* 0x00000800351f7984 */ /* 0x0003280000000800 */
[----:B------:R1:W0:Y:S04]  /*2a60*/  LDS R32, [R53+0xc] ;  /* 0x00000c0035207984 */ /* 0x0002280000000800 */
        /* <DEDUP_REMOVED lines=14> */
[----:B------:R1:W0:Y:S01]  /*2b50*/  LDS R49, [R53+0x48] ;  /* 0x0000480035317984 */ /* 0x0002220000000800 */
[----:B------:R-:W-:Y:S06]  /*2b60*/  BAR.SYNC.DEFER_BLOCKING 0x0 ;  /* 0x0000000000007b1d */ /* 0x000fec0000010000 */
[----:B-----5:R1:W-:Y:S04]  /*2b70*/  STS [R4], R2 ;  /* 0x0000000204007388 */ /* 0x0203e80000000800 */
        /* <DEDUP_REMOVED lines=19> */
[----:B------:R1:W0:Y:S04]  /*2cb0*/  LDS R2, [R53] ;  /* 0x0000000035027984 */ /* 0x0002280000000800 */
        /* <DEDUP_REMOVED lines=19> */
[----:B--234-:R-:W-:Y:S05]  /*2df0*/  BRA `(.L_x_222) ;  /* 0xffffffdc00587947 */ /* 0x01cfea000383ffff */
.L_x_221:
[----:B------:R-:W-:Y:S01]  /*2e00*/  LEA R5, R5, UR4, 0x2 ;  /* 0x0000000405057c11 */ /* 0x000fe2000f8e10ff */
[----:B------:R-:W-:Y:S01]  /*2e10*/  IMAD R53, R0, -0x48, R53 ;  /* 0xffffffb800357824 */ /* 0x000fe200078e0235 */
[----:B------:R-:W-:Y:S01]  /*2e20*/  LEA R56, R56, UR4, 0x2 ;  /* 0x0000000438387c11 */ /* 0x000fe2000f8e10ff */
[----:B------:R-:W0:Y:S01]  /*2e30*/  LDCU.64 UR6, c[0x0][0x3a0] ;  /* 0x00007400ff0677ac */ /* 0x000e220008000a00 */
[----:B------:R-:W-:Y:S01]  /*2e40*/  LEA R58, R58, UR4, 0x2 ;  /* 0x000000043a3a7c11 */ /* 0x000fe2000f8e10ff */
[----:B------:R-:W-:Y:S01]  /*2e50*/  STS [R5], R29 ;  /* 0x0000001d05007388 */ /* 0x000fe20000000800 */
[----:B------:R-:W-:Y:S02]  /*2e60*/  LEA R60, R60, UR4, 0x2 ;  /* 0x000000043c3c7c11 */ /* 0x000fe4000f8e10ff */
[----:B------:R-:W-:Y:S01]  /*2e70*/  LEA R62, R62, UR4, 0x2 ;  /* 0x000000043e3e7c11 */ /* 0x000fe2000f8e10ff */
[----:B------:R-:W-:Y:S01]  /*2e80*/  STS [R56], R30 ;  /* 0x0000001e38007388 */ /* 0x000fe20000000800 */
[----:B------:R-:W-:-:S02]  /*2e90*/  LEA R64, R64, UR4, 0x2 ;  /* 0x0000000440407c11 */ /* 0x000fc4000f8e10ff */
[----:B------:R-:W-:Y:S01]  /*2ea0*/  LEA R66, R66, UR4, 0x2 ;  /* 0x0000000442427c11 */ /* 0x000fe2000f8e10ff */
[----:B------:R-:W-:Y:S01]  /*2eb0*/  STS [R58], R31 ;  /* 0x0000001f3a007388 */ /* 0x000fe20000000800 */
[----:B------:R-:W-:Y:S02]  /*2ec0*/  LEA R68, R68, UR4, 0x2 ;  /* 0x0000000444447c11 */ /* 0x000fe4000f8e10ff */
[----:B------:R-:W-:Y:S01]  /*2ed0*/  LEA R70, R70, UR4, 0x2 ;  /* 0x0000000446467c11 */ /* 0x000fe2000f8e10ff */
[----:B------:R-:W-:Y:S01]  /*2ee0*/  STS [R60], R32 ;  /* 0x000000203c007388 */ /* 0x000fe20000000800 */
[----:B------:R-:W-:Y:S02]  /*2ef0*/  LEA R72, R72, UR4, 0x2 ;  /* 0x0000000448487c11 */ /* 0x000fe4000f8e10ff */
[----:B------:R-:W-:Y:S01]  /*2f00*/  LEA R74, R74, UR4, 0x2 ;  /* 0x000000044a4a7c11 */ /* 0x000fe2000f8e10ff */
[----:B------:R-:W-:Y:S01]  /*2f10*/  STS [R62], R33 ;  /* 0x000000213e007388 */ /* 0x000fe20000000800 */
[----:B------:R-:W-:Y:S01]  /*2f20*/  LEA R76, R76, UR4, 0x2 ;  /* 0x000000044c4c7c11 */ /* 0x000fe2000f8e10ff */
[----:B0-----:R-:W-:Y:S01]  /*2f30*/  IMAD.U32 R4, RZ, RZ, UR7 ;  /* 0x00000007ff047e24 */ /* 0x001fe2000f8e00ff */
        /* <DEDUP_REMOVED lines=11> */
[----:B------:R-:W-:-:S03]  /*2ff0*/  ISETP.LT.U32.AND P2, PT, R0, UR6, PT ;  /* 0x0000000600007c0c */ /* 0x000fc6000bf41070 */
[----:B------:R-:W-:Y:S01]  /*3000*/  STS [R72], R38 ;  /* 0x0000002648007388 */ /* 0x000fe20000000800 */
[----:B------:R-:W-:-:S03]  /*3010*/  ISETP.GT.U32.AND.EX P2, PT, R4, RZ, PT, P2 ;  /* 0x000000ff0400720c */ /* 0x000fc60003f44120 */
[----:B------:R-:W-:Y:S04]  /*3020*/  STS [R74], R39 ;  /* 0x000000274a007388 */ /* 0x000fe80000000800 */
[----:B------:R-:W-:Y:S04]  /*3030*/  STS [R76], R40 ;  /* 0x000000284c007388 */ /* 0x000fe80000000800 */
[----:B------:R-:W-:Y:S04]  /*3040*/  STS [R78], R41 ;  /* 0x000000294e007388 */ /* 0x000fe80000000800 */
[----:B------:R-:W-:Y:S04]  /*3050*/  STS [R80], R43 ;  /* 0x0000002b50007388 */ /* 0x000fe80000000800 */
[----:B------:R-:W-:Y:S04]  /*3060*/  STS [R47], R44 ;  /* 0x0000002c2f007388 */ /* 0x000fe80000000800 */
[----:B------:R-:W-:Y:S04]  /*3070*/  STS [R84], R45 ;  /* 0x0000002d54007388 */ /* 0x000fe80000000800 */
[----:B------:R-:W-:Y:S04]  /*3080*/  STS [R51], R46 ;  /* 0x0000002e33007388 */ /* 0x000fe80000000800 */
[----:B------:R-:W-:Y:S04]  /*3090*/  STS [R88], R48 ;  /* 0x0000003058007388 */ /* 0x000fe80000000800 */
[----:B------:R-:W-:Y:S01]  /*30a0*/  STS [R90], R49 ;  /* 0x000000315a007388 */ /* 0x000fe20000000800 */
[----:B------:R-:W-:Y:S06]  /*30b0*/  BAR.SYNC.DEFER_BLOCKING 0x0 ;  /* 0x0000000000007b1d */ /* 0x000fec0000010000 */
[----:B------:R-:W0:Y:S04]  /*30c0*/  LDS R6, [R53] ;  /* 0x0000000035067984 */ /* 0x000e280000000800 */
[----:B------:R-:W1:Y:S04]  /*30d0*/  LDS R7, [R53+0x400] ;  /* 0x0004000035077984 */ /* 0x000e680000000800 */
[----:B------:R-:W2:Y:S04]  /*30e0*/  LDS R8, [R53+0x800] ;  /* 0x0008000035087984 */ /* 0x000ea80000000800 */
[----:B------:R-:W-:Y:S04]  /*30f0*/  LDS R9, [R53+0xc00] ;  /* 0x000c000035097984 */ /* 0x000fe80000000800 */
[----:B------:R-:W-:Y:S04]  /*3100*/  LDS R10, [R53+0x1000] ;  /* 0x00100000350a7984 */ /* 0x000fe80000000800 */
[----:B------:R-:W-:Y:S04]  /*3110*/  LDS R11, [R53+0x1400] ;  /* 0x00140000350b7984 */ /* 0x000fe80000000800 */
[----:B------:R-:W3:Y:S04]  /*3120*/  LDS R29, [R53+0x1800] ;  /* 0x00180000351d7984 */ /* 0x000ee80000000800 */
[----:B------:R-:W-:Y:S04]  /*3130*/  LDS R30, [R53+0x1c00] ;  /* 0x001c0000351e7984 */ /* 0x000fe80000000800 */
        /* <DEDUP_REMOVED lines=10> */
[----:B------:R-:W-:Y:S01]  /*31e0*/  LDS R41, [R53+0x4800] ;  /* 0x0048000035297984 */ /* 0x000fe20000000800 */
[----:B------:R-:W-:Y:S06]  /*31f0*/  BAR.SYNC.DEFER_BLOCKING 0x0 ;  /* 0x0000000000007b1d */ /* 0x000fec0000010000 */
[----:B-----5:R4:W-:Y:S04]  /*3200*/  STS [R5], R2 ;  /* 0x0000000205007388 */ /* 0x0209e80000000800 */
[----:B------:R0:W-:Y:S04]  /*3210*/  STS [R56], R3 ;  /* 0x0000000338007388 */ /* 0x0001e80000000800 */
[----:B------:R1:W-:Y:S01]  /*3220*/  STS [R58], R12 ;  /* 0x0000000c3a007388 */ /* 0x0003e20000000800 */
[----:B----4-:R-:W4:Y:S03]  /*3230*/  LDC.64 R4, c[0x0][0x398] ;  /* 0x0000e600ff047b82 */ /* 0x010f260000000a00 */
[----:B------:R-:W-:Y:S04]  /*3240*/  STS [R60], R13 ;  /* 0x0000000d3c007388 */ /* 0x000fe80000000800 */
[----:B------:R2:W-:Y:S01]  /*3250*/  STS [R62], R14 ;  /* 0x0000000e3e007388 */ /* 0x0005e20000000800 */
[----:B0-----:R-:W0:Y:S01]  /*3260*/  LDC.64 R2, c[0x0][0x388] ;  /* 0x0000e200ff027b82 */ /* 0x001e220000000a00 */
[----:B-1----:R-:W-:-:S02]  /*3270*/  VIADD R12, R0, 0x100 ;  /* 0x00000100000c7836 */ /* 0x002fc40000000000 */
[----:B------:R-:W-:Y:S04]  /*3280*/  STS [R64], R15 ;  /* 0x0000000f40007388 */ /* 0x000fe80000000800 */
[----:B------:R1:W-:Y:S01]  /*3290*/  STS [R66], R16 ;  /* 0x0000001042007388 */ /* 0x0003e20000000800 */
[----:B------:R-:W-:Y:S01]  /*32a0*/  ISETP.LT.U32.AND P4, PT, R12, UR6, PT ;  /* 0x000000060c007c0c */ /* 0x000fe2000bf81070 */
[C---:B--2---:R-:W-:Y:S01]  /*32b0*/  VIADD R14, R0.reuse, 0x200 ;  /* 0x00000200000e7836 */ /* 0x044fe20000000000 */
[----:B------:R-:W-:Y:S01]  /*32c0*/  LOP3.LUT R12, R0, 0x400, RZ, 0xfc, !PT ;  /* 0x00000400000c7812 */ /* 0x000fe200078efcff */
[----:B------:R-:W-:Y:S03]  /*32d0*/  STS [R68], R17 ;  /* 0x0000001144007388 */ /* 0x000fe60000000800 */
[----:B------:R-:W-:Y:S01]  /*32e0*/  ISETP.LT.U32.AND P3, PT, R14, UR6, PT ;  /* 0x000000060e007c0c */ /* 0x000fe2000bf61070 */
[----:B------:R-:W-:Y:S01]  /*32f0*/  STS [R70], R18 ;  /* 0x0000001246007388 */ /* 0x000fe20000000800 */
[----:B------:R-:W-:Y:S01]  /*3300*/  VIADD R14, R0, 0x500 ;  /* 0x00000500000e7836 */ /* 0x000fe20000000000 */
[----:B------:R-:W-:Y:S01]  /*3310*/  ISETP.LT.U32.AND P0, PT, R12, UR6, PT ;  /* 0x000000060c007c0c */ /* 0x000fe2000bf01070 */
[C---:B-1----:R-:W-:Y:S01]  /*3320*/  VIADD R16, R0.reuse, 0x300 ;  /* 0x0000030000107836 */ /* 0x042fe20000000000 */
[----:B------:R-:W-:Y:S01]  /*3330*/  STS [R72], R19 ;  /* 0x0000001348007388 */ /* 0x000fe20000000800 */
[----:B------:R-:W-:Y:S01]  /*3340*/  VIADD R12, R0, 0x600 ;  /* 0x00000600000c7836 */ /* 0x000fe20000000000 */
[----:B------:R-:W-:Y:S01]  /*3350*/  ISETP.LT.U32.AND P1, PT, R14, UR6, PT ;  /* 0x000000060e007c0c */ /* 0x000fe2000bf21070 */
[----:B------:R-:W-:Y:S01]  /*3360*/  IMAD.U32 R14, RZ, RZ, UR7 ;  /* 0x00000007ff0e7e24 */ /* 0x000fe2000f8e00ff */
[----:B------:R-:W-:Y:S01]  /*3370*/  STS [R74], R20 ;  /* 0x000000144a007388 */ /* 0x000fe20000000800 */
[----:B------:R-:W-:Y:S01]  /*3380*/  ISETP.LT.U32.AND P5, PT, R16, UR6, PT ;  /* 0x0000000610007c0c */ /* 0x000fe2000bfa1070 */
[----:B------:R-:W-:Y:S01]  /*3390*/  IMAD.U32 R16, RZ, RZ, UR7 ;  /* 0x00000007ff107e24 */ /* 0x000fe2000f8e00ff */
[----:B------:R-:W-:Y:S01]  /*33a0*/  ISETP.LT.U32.AND P6, PT, R12, UR6, PT ;  /* 0x000000060c007c0c */ /* 0x000fe2000bfc1070 */
[----:B------:R-:W-:Y:S01]  /*33b0*/  STS [R76], R21 ;  /* 0x000000154c007388 */ /* 0x000fe20000000800 */
[----:B0-----:R-:W-:Y:S01]  /*33c0*/  IMAD.WIDE.U32 R2, R0, 0x4, R2 ;  /* 0x0000000400027825 */ /* 0x001fe200078e0002 */
[----:B------:R-:W-:-:S02]  /*33d0*/  ISETP.GT.U32.AND.EX P3, PT, R14, RZ, PT, P3 ;  /* 0x000000ff0e00720c */ /* 0x000fc40003f64130 */
[----:B------:R-:W-:Y:S01]  /*33e0*/  STS [R78], R22 ;  /* 0x000000164e007388 */ /* 0x000fe20000000800 */
[----:B------:R-:W-:Y:S01]  /*33f0*/  ISETP.GT.U32.AND.EX P4, PT, R16, RZ, PT, P4 ;  /* 0x000000ff1000720c */ /* 0x000fe20003f84140 */
[----:B----4-:R-:W-:Y:S02]  /*3400*/  IMAD.WIDE.U32 R4, R0, 0x4, R4 ;  /* 0x0000000400047825 */ /* 0x010fe400078e0004 */
[----:B------:R0:W-:Y:S02]  /*3410*/  STS [R80], R23 ;  /* 0x0000001750007388 */ /* 0x0001e40000000800 */
[----:B------:R-:W-:Y:S02]  /*3420*/  IMAD.U32 R12, RZ, RZ, UR7 ;  /* 0x00000007ff0c7e24 */ /* 0x000fe4000f8e00ff */
[----:B------:R-:W-:Y:S03]  /*3430*/  STS [R47], R24 ;  /* 0x000000182f007388 */ /* 0x000fe60000000800 */
[----:B------:R-:W-:Y:S01]  /*3440*/  ISETP.GT.U32.AND.EX P5, PT, R12, RZ, PT, P5 ;  /* 0x000000ff0c00720c */ /* 0x000fe20003fa4150 */
[----:B------:R1:W-:Y:S01]  /*3450*/  STS [R84], R25 ;  /* 0x0000001954007388 */ /* 0x0003e20000000800 */
[----:B0-----:R-:W-:Y:S01]  /*3460*/  @P2 LOP3.LUT R23, R6, 0x80000000, RZ, 0x3c, !PT ;  /* 0x8000000006172812 */ /* 0x001fe200078e3cff */
[----:B------:R-:W-:-:S02]  /*3470*/  VIADD R6, R0, 0x700 ;  /* 0x0000070000067836 */ /* 0x000fc40000000000 */
[----:B------:R-:W-:Y:S04]  /*3480*/  STS [R51], R26 ;  /* 0x0000001a33007388 */ /* 0x000fe80000000800 */
[----:B------:R0:W-:Y:S01]  /*3490*/  STS [R88], R27 ;  /* 0x0000001b58007388 */ /* 0x0001e20000000800 */
[----:B-1----:R-:W-:-:S03]  /*34a0*/  @P4 LOP3.LUT R25, R7, 0x80000000, RZ, 0x3c, !PT ;  /* 0x8000000007194812 */ /* 0x002fc600078e3cff */
[----:B------:R-:W-:Y:S01]  /*34b0*/  STS [R90], R28 ;  /* 0x0000001c5a007388 */ /* 0x000fe20000000800 */
[----:B------:R-:W-:Y:S01]  /*34c0*/  BAR.SYNC.DEFER_BLOCKING 0x0 ;  /* 0x0000000000007b1d */ /* 0x000fe20000010000 */
[----:B0-----:R-:W-:Y:S01]  /*34d0*/  @P3 LOP3.LUT R27, R8, 0x80000000, RZ, 0x3c, !PT ;  /* 0x80000000081b3812 */ /* 0x001fe200078e3cff */
[----:B------:R-:W-:-:S05]  /*34e0*/  IMAD.U32 R8, RZ, RZ, UR7 ;  /* 0x00000007ff087e24 */ /* 0x000fca000f8e00ff */
[C---:B------:R-:W-:Y:S02]  /*34f0*/  ISETP.GT.U32.AND.EX P1, PT, R8.reuse, RZ, PT, P1 ;  /* 0x000000ff0800720c */ /* 0x040fe40003f24110 */
[----:B------:R-:W-:-:S13]  /*3500*/  ISETP.GT.U32.AND.EX P6, PT, R8, RZ, PT, P6 ;  /* 0x000000ff0800720c */ /* 0x000fda0003fc4160 */
[----:B---3--:R-:W-:Y:S01]  /*3510*/  @P6 LOP3.LUT R29, R29, 0x80000000, RZ, 0x3c, !PT ;  /* 0x800000001d1d6812 */ /* 0x008fe200078e3cff */
[----:B------:R-:W0:Y:S04]  /*3520*/  @P2 LDS R43, [R53] ;  /* 0x00000000352b2984 */ /* 0x000e280000000800 */
[----:B------:R-:W1:Y:S04]  /*3530*/  LDS R13, [R53+0x400] ;  /* 0x00040000350d7984 */ /* 0x000e680000000800 */
[----:B------:R-:W2:Y:S04]  /*3540*/  LDS R15, [R53+0x800] ;  /* 0x00080000350f7984 */ /* 0x000ea80000000800 */
[----:B------:R-:W3:Y:S04]  /*3550*/  LDS R17, [R53+0xc00] ;  /* 0x000c000035117984 */ /* 0x000ee80000000800 */
[----:B------:R-:W4:Y:S04]  /*3560*/  LDS R19, [R53+0x1000] ;  /* 0x0010000035137984 */ /* 0x000f280000000800 */
[----:B------:R-:W-:Y:S04]  /*3570*/  @P2 STG.E desc[UR8][R2.64], R23 ;  /* 0x0000001702002986 */ /* 0x000fe8000c101908 */
[----:B------:R-:W4:Y:S04]  /*3580*/  LDS R21, [R53+0x1400] ;  /* 0x0014000035157984 */ /* 0x000f280000000800 */
[----:B------:R-:W4:Y:S04]  /*3590*/  LDS R7, [R53+0x1800] ;  /* 0x0018000035077984 */ /* 0x000f280000000800 */
[----:B------:R-:W4:Y:S04]  /*35a0*/  LDS R23, [R53+0x1c00] ;  /* 0x001c000035177984 */ /* 0x000f280000000800 */
[----:B0-----:R0:W-:Y:S01]  /*35b0*/  @P2 STG.E desc[UR8][R4.64], R43 ;  /* 0x0000002b04002986 */ /* 0x0011e2000c101908 */
[----:B------:R-:W-:Y:S01]  /*35c0*/  ISETP.LT.U32.AND P2, PT, R6, UR6, PT ;  /* 0x0000000606007c0c */ /* 0x000fe2000bf41070 */
[----:B------:R-:W-:-:S02]  /*35d0*/  IMAD.U32 R6, RZ, RZ, UR7 ;  /* 0x00000007ff067e24 */ /* 0x000fc4000f8e00ff */
[----:B------:R2:W-:Y:S01]  /*35e0*/  @P4 STG.E desc[UR8][R2.64+0x400], R25 ;  /* 0x0004001902004986 */ /* 0x0005e2000c101908 */
[----:B------:R-:W-:Y:S02]  /*35f0*/  ISETP.GT.U32.AND.EX P2, PT, R8, RZ, PT, P2 ;  /* 0x000000ff0800720c */ /* 0x000fe40003f44120 */
[----:B------:R-:W-:Y:S01]  /*3600*/  ISETP.GT.U32.AND.EX P0, PT, R6, RZ, PT, P0 ;  /* 0x000000ff0600720c */ /* 0x000fe20003f04100 */
[----:B-1----:R-:W-:Y:S01]  /*3610*/  @P4 STG.E desc[UR8][R4.64+0x400], R13 ;  /* 0x0004000d04004986 */ /* 0x002fe2000c101908 */
[----:B------:R-:W-:Y:S02]  /*3620*/  LOP3.LUT R6, R0, 0x800, RZ, 0xfc, !PT ;  /* 0x0000080000067812 */ /* 0x000fe400078efcff */
[----:B0-----:R-:W-:Y:S01]  /*3630*/  @P5 LOP3.LUT R43, R9, 0x80000000, RZ, 0x3c, !PT ;  /* 0x80000000092b5812 */ /* 0x001fe200078e3cff */
[----:B------:R-:W-:Y:S01]  /*3640*/  @P3 STG.E desc[UR8][R2.64+0x800], R27 ;  /* 0x0008001b02003986 */ /* 0x000fe2000c101908 */
[----:B------:R-:W-:Y:S01]  /*3650*/  ISETP.LT.U32.AND P4, PT, R6, UR6, PT ;  /* 0x0000000606007c0c */ /* 0x000fe2000bf81070 */
[----:B------:R-:W-:-:S02]  /*3660*/  VIADD R6, R0, 0x900 ;  /* 0x0000090000067836 */ /* 0x000fc40000000000 */
[----:B------:R-:W0:Y:S04]  /*3670*/  LDS R9, [R53+0x2000] ;  /* 0x0020000035097984 */ /* 0x000e280000000800 */
[----:B--2---:R-:W-:Y:S01]  /*3680*/  @P0 LOP3.LUT R25, R10, 0x80000000, RZ, 0x3c, !PT ;  /* 0x800000000a190812 */ /* 0x004fe200078e3cff */
[----:B------:R-:W-:Y:S01]  /*3690*/  @P3 STG.E desc[UR8][R4.64+0x800], R15 ;  /* 0x0008000f04003986 */ /* 0x000fe2000c101908 */
[----:B------:R-:W-:Y:S01]  /*36a0*/  ISETP.LT.U32.AND P3, PT, R6, UR6, PT ;  /* 0x0000000606007c0c */ /* 0x000fe2000bf61070 */
[----:B------:R-:W-:Y:S02]  /*36b0*/  VIADD R6, R0, 0xa00 ;  /* 0x00000a0000067836 */ /* 0x000fe40000000000 */
[----:B------:R-:W-:Y:S01]  /*36c0*/  @P5 STG.E desc[UR8][R2.64+0xc00], R43 ;  /* 0x000c002b02005986 */ /* 0x000fe2000c101908 */
[----:B------:R-:W-:Y:S01]  /*36d0*/  ISETP.GT.U32.AND.EX P3, PT, R8, RZ, PT, P3 ;  /* 0x000000ff0800720c */ /* 0x000fe20003f64130 */
[----:B------:R-:W-:-:S02]  /*36e0*/  IMAD.U32 R10, RZ, RZ, UR7 ;  /* 0x00000007ff0a7e24 */ /* 0x000fc4000f8e00ff */
[----:B---3--:R1:W-:Y:S01]  /*36f0*/  @P5 STG.E desc[UR8][R4.64+0xc00], R17 ;  /* 0x000c001104005986 */ /* 0x0083e2000c101908 */
[----:B------:R-:W-:Y:S01]  /*3700*/  ISETP.LT.U32.AND P5, PT, R6, UR6, PT ;  /* 0x0000000606007c0c */ /* 0x000fe2000bfa1070 */
[----:B------:R-:W-:Y:S02]  /*3710*/  VIADD R6, R0, 0xb00 ;  /* 0x00000b0000067836 */ /* 0x000fe40000000000 */
[----:B------:R-:W2:Y:S01]  /*3720*/  LDS R13, [R53+0x2400] ;  /* 0x00240000350d7984 */ /* 0x000ea20000000800 */
[----:B------:R-:W-:-:S03]  /*3730*/  ISETP.GT.U32.AND.EX P5, PT, R8, RZ, PT, P5 ;  /* 0x000000ff0800720c */ /* 0x000fc60003fa4150 */
[----:B------:R-:W-:Y:S04]  /*3740*/  @P0 STG.E desc[UR8][R2.64+0x1000], R25 ;  /* 0x0010001902000986 */ /* 0x000fe8000c101908 */
[----:B----4-:R3:W-:Y:S01]  /*3750*/  @P0 STG.E desc[UR8][R4.64+0x1000], R19 ;  /* 0x0010001304000986 */ /* 0x0107e2000c101908 */
[----:B-1----:R-:W-:Y:S02]  /*3760*/  @P1 LOP3.LUT R17, R11, 0x80000000, RZ, 0x3c, !PT ;  /* 0x800000000b111812 */ /* 0x002fe400078e3cff */
[----:B------:R-:W-:Y:S01]  /*3770*/  ISETP.LT.U32.AND P0, PT, R6, UR6, PT ;  /* 0x0000000606007c0c */ /* 0x000fe2000bf01070 */
[----:B------:R-:W1:Y:S01]  /*3780*/  LDS R11, [R53+0x2800] ;  /* 0x00280000350b7984 */ /* 0x000e620000000800 */
[----:B------:R-:W-:Y:S01]  /*3790*/  IMAD.U32 R6, RZ, RZ, UR7 ;  /* 0x00000007ff067e24 */ /* 0x000fe2000f8e00ff */
[----:B------:R-:W-:-:S02]  /*37a0*/  @P5 LOP3.LUT R33, R33, 0x80000000, RZ, 0x3c, !PT ;  /* 0x8000000021215812 */ /* 0x000fc400078e3cff */
[----:B------:R-:W4:Y:S01]  /*37b0*/  LDS R15, [R53+0x2c00] ;  /* 0x002c0000350f7984 */ /* 0x000f220000000800 */
[----:B------:R-:W-:Y:S02]  /*37c0*/  ISETP.GT.U32.AND.EX P0, PT, R8, RZ, PT, P0 ;  /* 0x000000ff0800720c */ /* 0x000fe40003f04100 */
[----:B------:R-:W-:Y:S01]  /*37d0*/  ISETP.GT.U32.AND.EX P4, PT, R6, RZ, PT, P4 ;  /* 0x000000ff0600720c */ /* 0x000fe20003f84140 */
[----:B------:R-:W-:Y:S01]  /*37e0*/  @P1 STG.E desc[UR8][R2.64+0x1400], R17 ;  /* 0x0014001102001986 */ /* 0x000fe2000c101908 */
[----:B------:R-:W-:Y:S02]  /*37f0*/  LOP3.LUT R6, R0, 0xc00, RZ, 0xfc, !PT ;  /* 0x00000c0000067812 */ /* 0x000fe400078efcff */
[----:B---3--:R-:W-:Y:S01]  /*3800*/  @P2 LOP3.LUT R19, R30, 0x80000000, RZ, 0x3c, !PT ;  /* 0x800000001e132812 */ /* 0x008fe200078e3cff */
[----:B------:R-:W-:Y:S01]  /*3810*/  @P1 STG.E desc[UR8][R4.64+0x1400], R21 ;  /* 0x0014001504001986 */ /* 0x000fe2000c101908 */
[----:B------:R-:W-:Y:S01]  /*3820*/  ISETP.LT.U32.AND P1, PT, R6, UR6, PT ;  /* 0x0000000606007c0c */ /* 0x000fe2000bf21070 */
[----:B------:R-:W-:Y:S01]  /*3830*/  VIADD R6, R0, 0xd00 ;  /* 0x00000d0000067836 */ /* 0x000fe20000000000 */
[----:B------:R-:W-:Y:S01]  /*3840*/  @P3 LOP3.LUT R25, R32, 0x80000000, RZ, 0x3c, !PT ;  /* 0x8000000020193812 */ /* 0x000fe200078e3cff */
[----:B------:R-:W-:Y:S01]  /*3850*/  @P6 STG.E desc[UR8][R2.64+0x1800], R29 ;  /* 0x0018001d02006986 */ /* 0x000fe2000c101908 */
[----:B------:R-:W-:-:S03]  /*3860*/  ISETP.GT.U32.AND.EX P1, PT, R8, RZ, PT, P1 ;  /* 0x000000ff0800720c */ /* 0x000fc60003f24110 */
[----:B------:R-:W-:Y:S01]  /*3870*/  @P6 STG.E desc[UR8][R4.64+0x1800], R7 ;  /* 0x0018000704006986 */ /* 0x000fe2000c101908 */
[----:B------:R-:W-:Y:S01]  /*3880*/  ISETP.LT.U32.AND P6, PT, R6, UR6, PT ;  /* 0x0000000606007c0c */ /* 0x000fe2000bfc1070 */
[----:B------:R-:W-:Y:S01]  /*3890*/  VIADD R6, R0, 0xe00 ;  /* 0x00000e0000067836 */ /* 0x000fe20000000000 */
[----:B------:R-:W-:Y:S01]  /*38a0*/  @P4 LOP3.LUT R31, R31, 0x80000000, RZ, 0x3c, !PT ;  /* 0x800000001f1f4812 */ /* 0x000fe200078e3cff */
[----:B------:R-:W3:Y:S01]  /*38b0*/  LDS R7, [R53+0x3000] ;  /* 0x0030000035077984 */ /* 0x000ee20000000800 */
[----:B------:R-:W-:-:S03]  /*38c0*/  ISETP.GT.U32.AND.EX P6, PT, R10, RZ, PT, P6 ;  /* 0x000000ff0a00720c */ /* 0x000fc60003fc4160 */
[----:B------:R-:W-:Y:S02]  /*38d0*/  @P2 STG.E desc[UR8][R2.64+0x1c00], R19 ;  /* 0x001c001302002986 */ /* 0x000fe4000c101908 */
[----:B------:R-:W-:Y:S02]  /*38e0*/  @P1 LOP3.LUT R35, R35, 0x80000000, RZ, 0x3c, !PT ;  /* 0x8000000023231812 */ /* 0x000fe400078e3cff */
[----:B------:R-:W3:Y:S04]  /*38f0*/  LDS R17, [R53+0x3400] ;  /* 0x0034000035117984 */ /* 0x000ee80000000800 */
[----:B------:R-:W-:Y:S01]  /*3900*/  @P2 STG.E desc[UR8][R4.64+0x1c00], R23 ;  /* 0x001c001704002986 */ /* 0x000fe2000c101908 */
[----:B------:R-:W-:Y:S01]  /*3910*/  ISETP.LT.U32.AND P2, PT, R6, UR6, PT ;  /* 0x0000000606007c0c */ /* 0x000fe2000bf41070 */
[----:B------:R-:W-:-:S02]  /*3920*/  VIADD R6, R0, 0xf00 ;  /* 0x00000f0000067836 */ /* 0x000fc40000000000 */
[----:B------:R-:W-:Y:S01]  /*3930*/  @P4 STG.E desc[UR8][R2.64+0x2000], R31 ;  /* 0x0020001f02004986 */ /* 0x000fe2000c101908 */
[----:B------:R-:W-:-:S03]  /*3940*/  ISETP.GT.U32.AND.EX P2, PT, R12, RZ, PT, P2 ;  /* 0x000000ff0c00720c */ /* 0x000fc60003f44120 */
[----:B------:R-:W3:Y:S04]  /*3950*/  LDS R19, [R53+0x3800] ;  /* 0x0038000035137984 */ /* 0x000ee80000000800 */
[----:B0-----:R-:W-:Y:S01]  /*3960*/  @P4 STG.E desc[UR8][R4.64+0x2000], R9 ;  /* 0x0020000904004986 */ /* 0x001fe2000c101908 */
[----:B------:R-:W-:Y:S02]  /*3970*/  ISETP.LT.U32.AND P4, PT, R6, UR6, PT ;  /* 0x0000000606007c0c */ /* 0x000fe4000bf81070 */
[----:B------:R-:W-:Y:S01]  /*3980*/  LOP3.LUT R6, R0, 0x1000, RZ, 0xfc, !PT ;  /* 0x0000100000067812 */ /* 0x000fe200078efcff */
[----:B------:R-:W0:Y:S02]  /*3990*/  LDS R9, [R53+0x3c00] ;  /* 0x003c000035097984 */ /* 0x000e240000000800 */
[----:B------:R-:W-:-:S02]  /*39a0*/  @P2 LOP3.LUT R37, R37, 0x80000000, RZ, 0x3c, !PT ;  /* 0x8000000025252812 */ /* 0x000fc400078e3cff */
[----:B------:R-:W0:Y:S04]  /*39b0*/  LDS R21, [R53+0x4000] ;  /* 0x0040000035157984 */ /* 0x000e280000000800 */
[----:B------:R-:W0:Y:S04]  /*39c0*/  LDS R23, [R53+0x4400] ;  /* 0x0044000035177984 */ /* 0x000e280000000800 */
[----:B------:R-:W-:Y:S04]  /*39d0*/  @P3 STG.E desc[UR8][R2.64+0x2400], R25 ;  /* 0x0024001902003986 */ /* 0x000fe8000c101908 */
[----:B--2---:R2:W-:Y:S01]  /*39e0*/  @P3 STG.E desc[UR8][R4.64+0x2400], R13 ;  /* 0x0024000d04003986 */ /* 0x0045e2000c101908 */
[----:B------:R-:W-:Y:S01]  /*39f0*/  ISETP.LT.U32.AND P3, PT, R6, UR6, PT ;  /* 0x0000000606007c0c */ /* 0x000fe2000bf61070 */
[----:B------:R-:W-:-:S02]  /*3a00*/  VIADD R6, R0, 0x1100 ;  /* 0x0000110000067836 */ /* 0x000fc40000000000 */
[----:B------:R-:W-:Y:S01]  /*3a10*/  @P5 STG.E desc[UR8][R2.64+0x2800], R33 ;  /* 0x0028002102005986 */ /* 0x000fe2000c101908 */
[----:B------:R-:W-:Y:S01]  /*3a20*/  VIADD R0, R0, 0x1200 ;  /* 0x0000120000007836 */ /* 0x000fe20000000000 */
[----:B------:R-:W-:Y:S02]  /*3a30*/  ISETP.GT.U32.AND.EX P3, PT, R8, RZ, PT, P3 ;  /* 0x000000ff0800720c */ /* 0x000fe40003f64130 */
[----:B-1----:R1:W-:Y:S01]  /*3a40*/  @P5 STG.E desc[UR8][R4.64+0x2800], R11 ;  /* 0x0028000b04005986 */ /* 0x0023e2000c101908 */
[----:B------:R-:W-:Y:S01]  /*3a50*/  ISETP.LT.U32.AND P5, PT, R6, UR6, PT ;  /* 0x0000000606007c0c */ /* 0x000fe2000bfa1070 */
[----:B------:R-:W-:Y:S01]  /*3a60*/  IMAD.U32 R6, RZ, RZ, UR7 ;  /* 0x00000007ff067e24 */ /* 0x000fe2000f8e00ff */
[----:B--2---:R-:W-:-:S04]  /*3a70*/  @P0 LOP3.LUT R13, R34, 0x80000000, RZ, 0x3c, !PT ;  /* 0x80000000220d0812 */ /* 0x004fc800078e3cff */
[----:B------:R-:W-:Y:S01]  /*3a80*/  ISETP.GT.U32.AND.EX P4, PT, R6, RZ, PT, P4 ;  /* 0x000000ff0600720c */ /* 0x000fe20003f84140 */
[----:B------:R2:W-:Y:S03]  /*3a90*/  @P0 STG.E desc[UR8][R2.64+0x2c00], R13 ;  /* 0x002c000d02000986 */ /* 0x0005e6000c101908 */
[----:B------:R-:W-:Y:S01]  /*3aa0*/  @P3 LOP3.LUT R39, R39, 0x80000000, RZ, 0x3c, !PT ;  /* 0x8000000027273812 */ /* 0x000fe200078e3cff */
[----:B----4-:R4:W-:Y:S01]  /*3ab0*/  @P0 STG.E desc[UR8][R4.64+0x2c00], R15 ;  /* 0x002c000f04000986 */ /* 0x0109e2000c101908 */
[----:B------:R-:W-:Y:S01]  /*3ac0*/  ISETP.LT.U32.AND P0, PT, R0, UR6, PT ;  /* 0x0000000600007c0c */ /* 0x000fe2000bf01070 */
[----:B------:R-:W-:Y:S01]  /*3ad0*/  IMAD.U32 R0, RZ, RZ, UR7 ;  /* 0x00000007ff007e24 */ /* 0x000fe2000f8e00ff */
[----:B-1----:R-:W-:Y:S01]  /*3ae0*/  @P6 LOP3.LUT R11, R36, 0x80000000, RZ, 0x3c, !PT ;  /* 0x80000000240b6812 */ /* 0x002fe200078e3cff */
[----:B------:R1:W-:Y:S01]  /*3af0*/  @P1 STG.E desc[UR8][R2.64+0x3000], R35 ;  /* 0x0030002302001986 */ /* 0x0003e2000c101908 */
[----:B------:R-:W-:-:S02]  /*3b00*/  ISETP.GT.U32.AND.EX P0, PT, R6, RZ, PT, P0 ;  /* 0x000000ff0600720c */ /* 0x000fc40003f04100 */
[----:B------:R-:W-:Y:S01]  /*3b10*/  ISETP.GT.U32.AND.EX P5, PT, R0, RZ, PT, P5 ;  /* 0x000000ff0000720c */ /* 0x000fe20003fa4150 */
[----:B---3--:R1:W-:Y:S01]  /*3b20*/  @P1 STG.E desc[UR8][R4.64+0x3000], R7 ;  /* 0x0030000704001986 */ /* 0x0083e2000c101908 */
[----:B--2---:R-:W-:-:S03]  /*3b30*/  @P4 LOP3.LUT R13, R38, 0x80000000, RZ, 0x3c, !PT ;  /* 0x80000000260d4812 */ /* 0x004fc600078e3cff */
[----:B------:R1:W-:Y:S04]  /*3b40*/  @P6 STG.E desc[UR8][R2.64+0x3400], R11 ;  /* 0x0034000b02006986 */ /* 0x0003e8000c101908 */
[----:B------:R1:W-:Y:S04]  /*3b50*/  @P6 STG.E desc[UR8][R4.64+0x3400], R17 ;  /* 0x0034001104006986 */ /* 0x0003e8000c101908 */
[----:B------:R1:W-:Y:S01]  /*3b60*/  @P2 STG.E desc[UR8][R2.64+0x3800], R37 ;  /* 0x0038002502002986 */ /* 0x0003e2000c101908 */
[----:B----4-:R-:W-:-:S03]  /*3b70*/  @P5 LOP3.LUT R15, R40, 0x80000000, RZ, 0x3c, !PT ;  /* 0x80000000280f5812 */ /* 0x010fc600078e3cff */
[----:B------:R1:W-:Y:S04]  /*3b80*/  @P2 STG.E desc[UR8][R4.64+0x3800], R19 ;  /* 0x0038001304002986 */ /* 0x0003e8000c101908 */
[----:B------:R1:W-:Y:S04]  /*3b90*/  @P4 STG.E desc[UR8][R2.64+0x3c00], R13 ;  /* 0x003c000d02004986 */ /* 0x0003e8000c101908 */
[----:B0-----:R1:W-:Y:S04]  /*3ba0*/  @P4 STG.E desc[UR8][R4.64+0x3c00], R9 ;  /* 0x003c000904004986 */ /* 0x0013e8000c101908 */
[----:B------:R1:W-:Y:S04]  /*3bb0*/  @P3 STG.E desc[UR8][R2.64+0x4000], R39 ;  /* 0x0040002702003986 */ /* 0x0003e8000c101908 */
[----:B------:R1:W-:Y:S04]  /*3bc0*/  @P3 STG.E desc[UR8][R4.64+0x4000], R21 ;  /* 0x0040001504003986 */ /* 0x0003e8000c101908 */
[----:B------:R1:W-:Y:S04]  /*3bd0*/  @P5 STG.E desc[UR8][R2.64+0x4400], R15 ;  /* 0x0044000f02005986 */ /* 0x0003e8000c101908 */
[----:B------:R1:W-:Y:S01]  /*3be0*/  @P5 STG.E desc[UR8][R4.64+0x4400], R23 ;  /* 0x0044001704005986 */ /* 0x0003e2000c101908 */
[----:B------:R-:W-:Y:S05]  /*3bf0*/  @!P0 EXIT ;  /* 0x000000000000894d */ /* 0x000fea0003800000 */
[----:B------:R-:W0:Y:S01]  /*3c00*/  LDS R53, [R53+0x4800] ;  /* 0x0048000035357984 */ /* 0x000e220000000800 */
[----:B------:R-:W-:-:S05]  /*3c10*/  LOP3.LUT R41, R41, 0x80000000, RZ, 0x3c, !PT ;  /* 0x8000000029297812 */ /* 0x000fca00078e3cff */
[----:B------:R-:W-:Y:S04]  /*3c20*/  STG.E desc[UR8][R2.64+0x4800], R41 ;  /* 0x0048002902007986 */ /* 0x000fe8000c101908 */
[----:B0-----:R-:W-:Y:S01]  /*3c30*/  STG.E desc[UR8][R4.64+0x4800], R53 ;  /* 0x0048003504007986 */ /* 0x001fe2000c101908 */
[----:B------:R-:W-:Y:S05]  /*3c40*/  EXIT ;  /* 0x000000000000794d */ /* 0x000fea0003800000 */
.L_x_223:
        /* <DEDUP_REMOVED lines=11> */
.L_x_502:


//--------------------- .text._ZN3cub18CUB_300001_SM_10006detail13unique_by_key28DeviceUniqueByKeySweepKernelINS2_10policy_hubIiiE10Policy1000EN6thrust24THRUST_300001_SM_1000_NS10device_ptrIiEENS8_6detail15normal_iteratorISA_EESA_SD_PmNS0_13ScanTileStateIyLb1EEEN4cuda3std3__48equal_toIiEEyNS2_11VSMemHelperEEEvT0_T1_T2_T3_T4_T5_T6_T7_iNS1_7vsmem_tE --------------------------
	.section	.text._ZN3cub18CUB_300001_SM_10006detail13unique_by_key28DeviceUniqueByKeySweepKernelINS2_10policy_hubIiiE10Policy1000EN6thrust24THRUST_300001_SM_1000_NS10device_ptrIiEENS8_6detail15normal_iteratorISA_EESA_SD_PmNS0_13ScanTileStateIyLb1EEEN4cuda3std3__48equal_toIiEEyNS2_11VSMemHelperEEEvT0_T1_T2_T3_T4_T5_T6_T7_iNS1_7vsmem_tE,"ax",@progbits
	.align	128
        .global         _ZN3cub18CUB_300001_SM_10006detail13unique_by_key28DeviceUniqueByKeySweepKernelINS2_10policy_hubIiiE10Policy1000EN6thrust24THRUST_300001_SM_1000_NS10device_ptrIiEENS8_6detail15normal_iteratorISA_EESA_SD_PmNS0_13ScanTileStateIyLb1EEEN4cuda3std3__48equal_toIiEEyNS2_11VSMemHelperEEEvT0_T1_T2_T3_T4_T5_T6_T7_iNS1_7vsmem_tE
        .type           _ZN3cub18CUB_300001_SM_10006detail13unique_by_key28DeviceUniqueByKeySweepKernelINS2_10policy_hubIiiE10Policy1000EN6thrust24THRUST_300001_SM_1000_NS10device_ptrIiEENS8_6detail15normal_iteratorISA_EESA_SD_PmNS0_13ScanTileStateIyLb1EEEN4cuda3std3__48equal_toIiEEyNS2_11VSMemHelperEEEvT0_T1_T2_T3_T4_T5_T6_T7_iNS1_7vsmem_tE,@function
        .size           _ZN3cub18CUB_300001_SM_10006detail13unique_by_key28DeviceUniqueByKeySweepKernelINS2_10policy_hubIiiE10Policy1000EN6thrust24THRUST_300001_SM_1000_NS10device_ptrIiEENS8_6detail15normal_iteratorISA_EESA_SD_PmNS0_13ScanTileStateIyLb1EEEN4cuda3std3__48equal_toIiEEyNS2_11VSMemHelperEEEvT0_T1_T2_T3_T4_T5_T6_T7_iNS1_7vsmem_tE,(.L_x_503 - _ZN3cub18CUB_300001_SM_10006detail13unique_by_key28DeviceUniqueByKeySweepKernelINS2_10policy_hubIiiE10Policy1000EN6thrust24THRUST_300001_SM_1000_NS10device_ptrIiEENS8_6detail15normal_iteratorISA_EESA_SD_PmNS0_13ScanTileStateIyLb1EEEN4cuda3std3__48equal_toIiEEyNS2_11VSMemHelperEEEvT0_T1_T2_T3_T4_T5_T6_T7_iNS1_7vsmem_tE)
        .other          _ZN3cub18CUB_300001_SM_10006detail13unique_by_key28DeviceUniqueByKeySweepKernelINS2_10policy_hubIiiE10Policy1000EN6thrust24THRUST_300001_SM_1000_NS10device_ptrIiEENS8_6detail15normal_iteratorISA_EESA_SD_PmNS0_13ScanTileStateIyLb1EEEN4cuda3std3__48equal_toIiEEyNS2_11VSMemHelperEEEvT0_T1_T2_T3_T4_T5_T6_T7_iNS1_7vsmem_tE,@"STO_CUDA_ENTRY STV_DEFAULT"
_ZN3cub18CUB_300001_SM_10006detail13unique_by_key28DeviceUniqueByKeySweepKernelINS2_10policy_hubIiiE10Policy1000EN6thrust24THRUST_300001_SM_1000_NS10device_ptrIiEENS8_6detail15normal_iteratorISA_EESA_SD_PmNS0_13ScanTileStateIyLb1EEEN4cuda3std3__48equal_toIiEEyNS2_11VSMemHelperEEEvT0_T1_T2_T3_T4_T5_T6_T7_iNS1_7vsmem_tE:
.text._ZN3cub18CUB_300001_SM_10006detail13unique_by_key28DeviceUniqueByKeySweepKernelINS2_10policy_hubIiiE10Policy1000EN6thrust24THRUST_300001_SM_1000_NS10device_ptrIiEENS8_6detail15normal_iteratorISA_EESA_SD_PmNS0_13ScanTileStateIyLb1EEEN4cuda3std3__48equal_toIiEEyNS2_11VSMemHelperEEEvT0_T1_T2_T3_T4_T5_T6_T7_iNS1_7vsmem_tE:
[----:B------:R-:W0:Y:S01]  /*0000*/  LDC R1, c[0x0][0x37c] ;  /* 0x0000df00ff017b82 */ /* 0x000e220000000800 */
[----:B------:R-:W1:Y:S07]  /*0010*/  S2R R57, SR_CTAID.Y ;  /* 0x0000000000397919 */ /* 0x000e6e0000002600 */
[----:B------:R-:W1:Y:S01]  /*0020*/  S2UR UR10, SR_CTAID.X ;  /* 0x00000000000a79c3 */ /* 0x000e620000002500 */
[----:B------:R-:W2:Y:S01]  /*0030*/  LDCU UR4, c[0x0][0x3c0] ;  /* 0x00007800ff0477ac */ /* 0x000ea20008000800 */
[----:B0-----:R-:W-:Y:S01]  /*0040*/  VIADD R1, R1, 0xfffffff0 ;  /* 0xfffffff001017836 */ /* 0x001fe20000000000 */
[----:B------:R-:W0:Y:S05]  /*0050*/  LDCU.64 UR8, c[0x0][0x358] ;  /* 0x00006b00ff0877ac */ /* 0x000e2a0008000a00 */
[----:B------:R-:W1:Y:S01]  /*0060*/  LDC R2, c[0x0][0x374] ;  /* 0x0000dd00ff027b82 */ /* 0x000e620000000800 */
[----:B--2---:R-:W-:Y:S01]  /*0070*/  UIADD3 UR4, UPT, UPT, UR4, -0x1, URZ ;  /* 0xffffffff04047890 */ /* 0x004fe2000fffe0ff */
[----:B-1----:R-:W-:-:S04]  /*0080*/  IMAD R2, R2, UR10, R57 ;  /* 0x0000000a02027c24 */ /* 0x002fc8000f8e0239 */
[C---:B------:R-:W-:Y:S01]  /*0090*/  IMAD.WIDE R8, R2.reuse, 0x1c00, RZ ;  /* 0x00001c0002087825 */ /* 0x040fe200078e02ff */
[----:B------:R-:W-:-:S13]  /*00a0*/  ISETP.GE.AND P0, PT, R2, UR4, PT ;  /* 0x0000000402007c0c */ /* 0x000fda000bf06270 */
[----:B0-----:R-:W-:Y:S05]  /*00b0*/  @P0 BRA `(.L_x_224) ;  /* 0x0000004000580947 */ /* 0x001fea0003800000 */
[----:B------:R-:W-:-:S13]  /*00c0*/  ISETP.NE.AND P0, PT, R2, RZ, PT ;  /* 0x000000ff0200720c */ /* 0x000fda0003f05270 */
[----:B------:R-:W-:Y:S05]  /*00d0*/  @P0 BRA `(.L_x_225) ;  /* 0x00000018005c0947 */ /* 0x000fea0003800000 */
[----:B------:R-:W0:Y:S01]  /*00e0*/  S2R R2, SR_TID.X ;  /* 0x0000000000027919 */ /* 0x000e220000002100 */
[----:B------:R-:W1:Y:S01]  /*00f0*/  LDCU.64 UR4, c[0x0][0x380] ;  /* 0x00007000ff0477ac */ /* 0x000e620008000a00 */
[----:B------:R-:W2:Y:S01]  /*0100*/  S2R R61, SR_LANEID ;  /* 0x00000000003d7919 */ /* 0x000ea20000000000 */
[----:B------:R-:W3:Y:S01]  /*0110*/  LDCU.64 UR6, c[0x0][0x388] ;  /* 0x00007100ff0677ac */ /* 0x000ee20008000a00 */
[C---:B0-----:R-:W-:Y:S02]  /*0120*/  LOP3.LUT R3, R2.reuse, 0x1f, RZ, 0xc0, !PT ;  /* 0x0000001f02037812 */ /* 0x041fe400078ec0ff */
[----:B------:R-:W-:-:S05]  /*0130*/  LOP3.LUT R4, R2, 0x3e0, RZ, 0xc0, !PT ;  /* 0x000003e002047812 */ /* 0x000fca00078ec0ff */
[----:B------:R-:W-:-:S05]  /*0140*/  IMAD R3, R4, 0xe, R3 ;  /* 0x0000000e04037824 */ /* 0x000fca00078e0203 */
[----:B------:R-:W-:-:S05]  /*0150*/  IADD3 R3, P0, PT, R8, R3, RZ ;  /* 0x0000000308037210 */ /* 0x000fca0007f1e0ff */
[----:B------:R-:W-:Y:S02]  /*0160*/  IMAD.X R18, RZ, RZ, R9, P0 ;  /* 0x000000ffff127224 */ /* 0x000fe400000e0609 */
[----:B------:R-:W-:-:S03]  /*0170*/  IMAD.SHL.U32 R17, R3, 0x4, RZ ;  /* 0x0000000403117824 */ /* 0x000fc600078e00ff */
[----:B------:R-:W-:Y:S02]  /*0180*/  SHF.L.U64.HI R18, R3, 0x2, R18 ;  /* 0x0000000203127819 */ /* 0x000fe40000010212 */
[----:B-1----:R-:W-:-:S04]  /*0190*/  IADD3 R4, P0, PT, R17, UR4, RZ ;  /* 0x0000000411047c10 */ /* 0x002fc8000ff1e0ff */
[----:B------:R-:W-:-:S05]  /*01a0*/  IADD3.X R5, PT, PT, R18, UR5, RZ, P0, !PT ;  /* 0x0000000512057c10 */ /* 0x000fca00087fe4ff */
[----:B------:R-:W4:Y:S04]  /*01b0*/  LDG.E R3, desc[UR8][R4.64] ;  /* 0x0000000804037981 */ /* 0x000f28000c1e1900 */
[----:B------:R-:W5:Y:S04]  /*01c0*/  LDG.E R6, desc[UR8][R4.64+0x80] ;  /* 0x0000800804067981 */ /* 0x000f68000c1e1900 */
        /* <DEDUP_REMOVED lines=11> */
[----:B------:R3:W5:Y:S01]  /*0280*/  LDG.E R26, desc[UR8][R4.64+0x680] ;  /* 0x00068008041a7981 */ /* 0x000762000c1e1900 */
[----:B------:R-:W0:Y:S01]  /*0290*/  S2UR UR5, SR_CgaCtaId ;  /* 0x00000000000579c3 */ /* 0x000e220000008800 */
[----:B------:R-:W-:Y:S01]  /*02a0*/  SHF.R.U32.HI R16, RZ, 0x5, R2 ;  /* 0x00000005ff107819 */ /* 0x000fe20000011602 */
[----:B------:R-:W-:-:S04]  /*02b0*/  UMOV UR4, 0x400 ;  /* 0x0000040000047882 */ /* 0x000fc80000000000 */
[----:B--2---:R-:W-:Y:S01]  /*02c0*/  IMAD R16, R16, 0x1c0, R61 ;  /* 0x000001c010107824 */ /* 0x004fe200078e023d */
[----:B---3--:R-:W-:-:S04]  /*02d0*/  IADD3 R4, P0, PT, R17, UR6, RZ ;  /* 0x0000000611047c10 */ /* 0x008fc8000ff1e0ff */
[----:B------:R-:W-:Y:S01]  /*02e0*/  IADD3.X R5, PT, PT, R18, UR7, RZ, P0, !PT ;  /* 0x0000000712057c10 */ /* 0x000fe200087fe4ff */
[----:B0-----:R-:W-:-:S06]  /*02f0*/  ULEA UR5, UR5, UR4, 0x18 ;  /* 0x0000000405057291 */ /* 0x001fcc000f8ec0ff */
[----:B------:R-:W-:-:S05]  /*0300*/  LEA R28, R16, UR5, 0x2 ;  /* 0x00000005101c7c11 */ /* 0x000fca000f8e10ff */
[----:B------:R-:W-:Y:S01]  /*0310*/  IMAD R27, R61, 0x34, R28 ;  /* 0x000000343d1b7824 */ /* 0x000fe200078e021c */
[----:B----4-:R0:W-:Y:S04]  /*0320*/  STS [R28], R3 ;  /* 0x000000031c007388 */ /* 0x0101e80000000800 */
[----:B-----5:R-:W-:Y:S04]  /*0330*/  STS [R28+0x80], R6 ;  /* 0x000080061c007388 */ /* 0x020fe80000000800 */
[----:B------:R1:W-:Y:S04]  /*0340*/  STS [R28+0x100], R7 ;  /* 0x000100071c007388 */ /* 0x0003e80000000800 */
[----:B------:R-:W-:Y:S04]  /*0350*/  STS [R28+0x180], R8 ;  /* 0x000180081c007388 */ /* 0x000fe80000000800 */
[----:B------:R2:W-:Y:S04]  /*0360*/  STS [R28+0x200], R9 ;  /* 0x000200091c007388 */ /* 0x0005e80000000800 */
[----:B------:R-:W-:Y:S04]  /*0370*/  STS [R28+0x280], R10 ;  /* 0x0002800a1c007388 */ /* 0x000fe80000000800 */
[----:B------:R3:W-:Y:S04]  /*0380*/  STS [R28+0x300], R11 ;  /* 0x0003000b1c007388 */ /* 0x0007e80000000800 */
[----:B------:R-:W-:Y:S04]  /*0390*/  STS [R28+0x380], R12 ;  /* 0x0003800c1c007388 */ /* 0x000fe80000000800 */
[----:B------:R-:W-:Y:S04]  /*03a0*/  STS [R28+0x400], R13 ;  /* 0x0004000d1c007388 */ /* 0x000fe80000000800 */
[----:B------:R-:W-:Y:S04]  /*03b0*/  STS [R28+0x480], R14 ;  /* 0x0004800e1c007388 */ /* 0x000fe80000000800 */
[----:B------:R-:W-:Y:S04]  /*03c0*/  STS [R28+0x500], R15 ;  /* 0x0005000f1c007388 */ /* 0x000fe80000000800 */
[----:B------:R-:W-:Y:S04]  /*03d0*/  STS [R28+0x580], R24 ;  /* 0x000580181c007388 */ /* 0x000fe80000000800 */
[----:B------:R4:W-:Y:S04]  /*03e0*/  STS [R28+0x600], R25 ;  /* 0x000600191c007388 */ /* 0x0009e80000000800 */
[----:B------:R-:W-:Y:S01]  /*03f0*/  STS [R28+0x680], R26 ;  /* 0x0006801a1c007388 */ /* 0x000fe20000000800 */
[----:B------:R-:W-:-:S03]  /*0400*/  NOP ;  /* 0x0000000000007918 */ /* 0x000fc60000000000 */
[----:B------:R-:W5:Y:S04]  /*0410*/  LDS.64 R36, [R27] ;  /* 0x000000001b247984 */ /* 0x000f680000000a00 */
[----:B------:R-:W5:Y:S04]  /*0420*/  LDS.64 R22, [R27+0x8] ;  /* 0x000008001b167984 */ /* 0x000f680000000a00 */
[----:B------:R-:W5:Y:S04]  /*0430*/  LDS.64 R20, [R27+0x10] ;  /* 0x000010001b147984 */ /* 0x000f680000000a00 */
[----:B------:R-:W-:Y:S04]  /*0440*/  LDS.64 R12, [R27+0x18] ;  /* 0x000018001b0c7984 */ /* 0x000fe80000000a00 */
[----:B------:R-:W5:Y:S04]  /*0450*/  LDS.64 R18, [R27+0x20] ;  /* 0x000020001b127984 */ /* 0x000f680000000a00 */
[----:B------:R-:W-:Y:S04]  /*0460*/  LDS.64 R16, [R27+0x28] ;  /* 0x000028001b107984 */ /* 0x000fe80000000a00 */
[----:B------:R-:W5:Y:S01]  /*0470*/  LDS.64 R14, [R27+0x30] ;  /* 0x000030001b0e7984 */ /* 0x000f620000000a00 */
[----:B------:R-:W-:Y:S06]  /*0480*/  BAR.SYNC.DEFER_BLOCKING 0x0 ;  /* 0x0000000000007b1d */ /* 0x000fec0000010000 */
[----:B0-----:R-:W5:Y:S04]  /*0490*/  LDG.E R3, desc[UR8][R4.64] ;  /* 0x0000000804037981 */ /* 0x001f68000c1e1900 */
[----:B-1----:R-:W5:Y:S04]  /*04a0*/  LDG.E R7, desc[UR8][R4.64+0x80] ;  /* 0x0000800804077981 */ /* 0x002f68000c1e1900 */
[----:B--2---:R-:W2:Y:S04]  /*04b0*/  LDG.E R9, desc[UR8][R4.64+0x100] ;  /* 0x0001000804097981 */ /* 0x004ea8000c1e1900 */
[----:B---3--:R-:W3:Y:S04]  /*04c0*/  LDG.E R11, desc[UR8][R4.64+0x180] ;  /* 0x00018008040b7981 */ /* 0x008ee8000c1e1900 */
[----:B----4-:R-:W4:Y:S04]  /*04d0*/  LDG.E R25, desc[UR8][R4.64+0x200] ;  /* 0x0002000804197981 */ /* 0x010f28000c1e1900 */
[----:B------:R-:W4:Y:S04]  /*04e0*/  LDG.E R29, desc[UR8][R4.64+0x280] ;  /* 0x00028008041d7981 */ /* 0x000f28000c1e1900 */
[----:B------:R-:W4:Y:S04]  /*04f0*/  LDG.E R31, desc[UR8][R4.64+0x300] ;  /* 0x00030008041f7981 */ /* 0x000f28000c1e1900 */
[----:B------:R-:W4:Y:S04]  /*0500*/  LDG.E R33, desc[UR8][R4.64+0x380] ;  /* 0x0003800804217981 */ /* 0x000f28000c1e1900 */
[----:B------:R-:W4:Y:S04]  /*0510*/  LDG.E R35, desc[UR8][R4.64+0x400] ;  /* 0x0004000804237981 */ /* 0x000f28000c1e1900 */
[----:B------:R-:W4:Y:S04]  /*0520*/  LDG.E R39, desc[UR8][R4.64+0x480] ;  /* 0x0004800804277981 */ /* 0x000f28000c1e1900 */
[----:B------:R-:W4:Y:S04]  /*0530*/  LDG.E R47, desc[UR8][R4.64+0x500] ;  /* 0x00050008042f7981 */ /* 0x000f28000c1e1900 */
[----:B------:R-:W4:Y:S04]  /*0540*/  LDG.E R49, desc[UR8][R4.64+0x580] ;  /* 0x0005800804317981 */ /* 0x000f28000c1e1900 */
[----:B------:R-:W4:Y:S04]  /*0550*/  LDG.E R51, desc[UR8][R4.64+0x600] ;  /* 0x0006000804337981 */ /* 0x000f28000c1e1900 */
[----:B------:R-:W4:Y:S01]  /*0560*/  LDG.E R53, desc[UR8][R4.64+0x680] ;  /* 0x0006800804357981 */ /* 0x000f22000c1e1900 */
[C---:B------:R-:W-:Y:S01]  /*0570*/  LEA R24, R2.reuse, UR5, 0x2 ;  /* 0x0000000502187c11 */ /* 0x040fe2000f8e10ff */
[----:B------:R-:W-:Y:S01]  /*0580*/  UMOV UR4, URZ ;  /* 0x000000ff00047c82 */ /* 0x000fe20008000000 */
[----:B------:R-:W-:Y:S01]  /*0590*/  ISETP.NE.AND P6, PT, R2, RZ, PT ;  /* 0x000000ff0200720c */ /* 0x000fe20003fc5270 */
[----:B------:R-:W-:Y:S01]  /*05a0*/  BSSY.RECONVERGENT B0, `(.L_x_226) ;  /* 0x0000112000007945 */ /* 0x000fe20003800200 */
[----:B-----5:R-:W-:-:S02]  /*05b0*/  ISETP.NE.AND P0, PT, R36, R37, PT ;  /* 0x000000252400720c */ /* 0x020fc40003f05270 */
[----:B------:R-:W-:Y:S02]  /*05c0*/  ISETP.NE.AND P1, PT, R37, R22, PT ;  /* 0x000000162500720c */ /* 0x000fe40003f25270 */
[----:B------:R-:W-:Y:S02]  /*05d0*/  ISETP.NE.AND P2, PT, R22, R23, PT ;  /* 0x000000171600720c */ /* 0x000fe40003f45270 */
[----:B------:R-:W-:Y:S02]  /*05e0*/  ISETP.NE.AND P3, PT, R23, R20, PT ;  /* 0x000000141700720c */ /* 0x000fe40003f65270 */
[----:B------:R-:W-:Y:S02]  /*05f0*/  ISETP.NE.AND P4, PT, R20, R21, PT ;  /* 0x000000151400720c */ /* 0x000fe40003f85270 */
[----:B------:R-:W-:Y:S02]  /*0600*/  SEL R48, RZ, 0x1, !P2 ;  /* 0x00000001ff307807 */ /* 0x000fe40005000000 */
[----:B------:R-:W-:-:S02]  /*0610*/  SEL R56, RZ, 0x1, !P3 ;  /* 0x00000001ff387807 */ /* 0x000fc40005800000 */
[----:B------:R-:W-:Y:S01]  /*0620*/  LOP3.LUT R0, R0, 0xffffffbf, RZ, 0xc0, !PT ;  /* 0xffffffbf00007812 */ /* 0x000fe200078ec0ff */
[----:B------:R0:W-:Y:S04]  /*0630*/  STS [R28], R3 ;  /* 0x000000031c007388 */ /* 0x0001e80000000800 */
[----:B------:R-:W-:Y:S04]  /*0640*/  STS [R28+0x80], R7 ;  /* 0x000080071c007388 */ /* 0x000fe80000000800 */
[----:B--2---:R-:W-:Y:S01]  /*0650*/  STS [R28+0x100], R9 ;  /* 0x000100091c007388 */ /* 0x004fe20000000800 */
[----:B0-----:R-:W-:-:S03]  /*0660*/  IMAD.MOV.U32 R3, RZ, RZ, 0x1 ;  /* 0x00000001ff037424 */ /* 0x001fc600078e00ff */
[----:B---3--:R-:W-:Y:S04]  /*0670*/  STS [R28+0x180], R11 ;  /* 0x0001800b1c007388 */ /* 0x008fe80000000800 */
[----:B----4-:R-:W-:Y:S04]  /*0680*/  STS [R28+0x200], R25 ;  /* 0x000200191c007388 */ /* 0x010fe80000000800 */
[----:B------:R-:W-:Y:S04]  /*0690*/  STS [R28+0x280], R29 ;  /* 0x0002801d1c007388 */ /* 0x000fe80000000800 */
[----:B------:R-:W-:Y:S04]  /*06a0*/  STS [R28+0x300], R31 ;  /* 0x0003001f1c007388 */ /* 0x000fe80000000800 */
[----:B------:R-:W-:Y:S04]  /*06b0*/  STS [R28+0x380], R33 ;  /* 0x000380211c007388 */ /* 0x000fe80000000800 */
[----:B------:R-:W-:Y:S04]  /*06c0*/  STS [R28+0x400], R35 ;  /* 0x000400231c007388 */ /* 0x000fe80000000800 */
[----:B------:R-:W-:Y:S04]  /*06d0*/  STS [R28+0x480], R39 ;  /* 0x000480271c007388 */ /* 0x000fe80000000800 */
[----:B------:R0:W-:Y:S04]  /*06e0*/  STS [R28+0x500], R47 ;  /* 0x0005002f1c007388 */ /* 0x0001e80000000800 */
[----:B------:R-:W-:Y:S04]  /*06f0*/  STS [R28+0x580], R49 ;  /* 0x000580311c007388 */ /* 0x000fe80000000800 */
[----:B------:R1:W-:Y:S01]  /*0700*/  STS [R28+0x600], R51 ;  /* 0x000600331c007388 */ /* 0x0003e20000000800 */
[----:B0-----:R-:W-:-:S03]  /*0710*/  SEL R47, RZ, 0x1, !P0 ;  /* 0x00000001ff2f7807 */ /* 0x001fc60004000000 */
[----:B------:R-:W-:Y:S01]  /*0720*/  STS [R28+0x680], R53 ;  /* 0x000680351c007388 */ /* 0x000fe20000000800 */
[----:B------:R-:W-:-:S03]  /*0730*/  NOP ;  /* 0x0000000000007918 */ /* 0x000fc60000000000 */
[----:B------:R-:W-:Y:S01]  /*0740*/  LDS.64 R44, [R27] ;  /* 0x000000001b2c7984 */ /* 0x000fe20000000a00 */
[----:B-1----:R-:W-:Y:S02]  /*0750*/  SEL R51, RZ, 0x1, !P1 ;  /* 0x00000001ff337807 */ /* 0x002fe40004800000 */
[----:B------:R-:W-:Y:S01]  /*0760*/  ISETP.NE.AND P0, PT, R13, R18, PT ;  /* 0x000000120d00720c */ /* 0x000fe20003f05270 */
[----:B------:R-:W-:Y:S01]  /*0770*/  LDS.64 R42, [R27+0x8] ;  /* 0x000008001b2a7984 */ /* 0x000fe20000000a00 */
[----:B------:R-:W-:Y:S02]  /*0780*/  SEL R49, RZ, 0x1, !P4 ;  /* 0x00000001ff317807 */ /* 0x000fe40006000000 */
[----:B------:R-:W-:Y:S01]  /*0790*/  ISETP.NE.AND P1, PT, R18, R19, PT ;  /* 0x000000131200720c */ /* 0x000fe20003f25270 */
[----:B------:R-:W-:Y:S01]  /*07a0*/  LDS.64 R40, [R27+0x10] ;  /* 0x000010001b287984 */ /* 0x000fe20000000a00 */
[----:B------:R-:W-:Y:S02]  /*07b0*/  SEL R58, RZ, 0x1, !P0 ;  /* 0x00000001ff3a7807 */ /* 0x000fe40004000000 */
[----:B------:R-:W-:Y:S01]  /*07c0*/  SEL R59, RZ, 0x1, !P1 ;  /* 0x00000001ff3b7807 */ /* 0x000fe20004800000 */
[----:B------:R-:W-:Y:S04]  /*07d0*/  LDS.64 R4, [R27+0x18] ;  /* 0x000018001b047984 */ /* 0x000fe80000000a00 */
[----:B------:R-:W-:Y:S04]  /*07e0*/  LDS.64 R6, [R27+0x20] ;  /* 0x000020001b067984 */ /* 0x000fe80000000a00 */
[----:B------:R-:W-:Y:S04]  /*07f0*/  LDS.64 R8, [R27+0x28] ;  /* 0x000028001b087984 */ /* 0x000fe80000000a00 */
[----:B------:R-:W-:Y:S01]  /*0800*/  LDS.64 R10, [R27+0x30] ;  /* 0x000030001b0a7984 */ /* 0x000fe20000000a00 */
[----:B------:R-:W-:Y:S06]  /*0810*/  BAR.SYNC.DEFER_BLOCKING 0x0 ;  /* 0x0000000000007b1d */ /* 0x000fec0000010000 */
[----:B------:R-:W-:Y:S02]  /*0820*/  STS [R24+0x8c0], R15 ;  /* 0x0008c00f18007388 */ /* 0x000fe40000000800 */
[----:B------:R-:W-:Y:S06]  /*0830*/  BAR.SYNC.DEFER_BLOCKING 0x0 ;  /* 0x0000000000007b1d */ /* 0x000fec0000010000 */
[----:B------:R-:W0:Y:S02]  /*0840*/  @P6 LDS R25, [R24+0x8bc] ;  /* 0x0008bc0018196984 */ /* 0x000e240000000800 */
[----:B------:R-:W-:Y:S01]  /*0850*/  BAR.SYNC.DEFER_BLOCKING 0x0 ;  /* 0x0000000000007b1d */ /* 0x000fe20000010000 */
[----:B0-----:R-:W-:-:S04]  /*0860*/  @P6 ISETP.NE.AND P5, PT, R25, R36, PT ;  /* 0x000000241900620c */ /* 0x001fc80003fa5270 */
[----:B------:R-:W-:Y:S02]  /*0870*/  @P6 SEL R3, RZ, 0x1, !P5 ;  /* 0x00000001ff036807 */ /* 0x000fe40006800000 */
[----:B------:R-:W-:Y:S02]  /*0880*/  ISETP.NE.AND P5, PT, R21, R12, PT ;  /* 0x0000000c1500720c */ /* 0x000fe40003fa5270 */
[----:B------:R-:W-:Y:S02]  /*0890*/  IADD3 R25, P2, P3, R51, R3, R47 ;  /* 0x0000000333197210 */ /* 0x000fe40007b5e02f */
[----:B------:R-:W-:Y:S02]  /*08a0*/  ISETP.NE.AND P6, PT, R12, R13, PT ;  /* 0x0000000d0c00720c */ /* 0x000fe40003fc5270 */
[----:B------:R-:W-:Y:S02]  /*08b0*/  SEL R57, RZ, 0x1, !P5 ;  /* 0x00000001ff397807 */ /* 0x000fe40006800000 */
[----:B------:R-:W-:-:S02]  /*08c0*/  IADD3 R24, P4, P5, R56, R25, R48 ;  /* 0x0000001938187210 */ /* 0x000fc40007d9e030 */
[----:B------:R-:W-:Y:S02]  /*08d0*/  SEL R50, RZ, 0x1, !P6 ;  /* 0x00000001ff327807 */ /* 0x000fe40007000000 */
[----:B------:R-:W-:Y:S02]  /*08e0*/  IADD3.X R26, PT, PT, RZ, UR4, RZ, P2, P3 ;  /* 0x00000004ff1a7c10 */ /* 0x000fe400097e64ff */
[----:B------:R-:W-:Y:S02]  /*08f0*/  ISETP.NE.AND P6, PT, R19, R16, PT ;  /* 0x000000101300720c */ /* 0x000fe40003fc5270 */
[----:B------:R-:W-:Y:S02]  /*0900*/  IADD3 R25, P2, P0, R57, R24, R49 ;  /* 0x0000001839197210 */ /* 0x000fe4000785e031 */
[----:B------:R-:W-:Y:S02]  /*0910*/  IADD3.X R26, PT, PT, RZ, R26, RZ, P4, P5 ;  /* 0x0000001aff1a7210 */ /* 0x000fe400027ea4ff */
[----:B------:R-:W-:-:S02]  /*0920*/  SEL R24, RZ, 0x1, !P6 ;  /* 0x00000001ff187807 */ /* 0x000fc40007000000 */
[----:B------:R-:W-:Y:S02]  /*0930*/  IADD3 R54, P1, P3, R58, R25, R50 ;  /* 0x000000193a367210 */ /* 0x000fe40007b3e032 */
[----:B------:R-:W-:Y:S02]  /*0940*/  ISETP.NE.AND P5, PT, R16, R17, PT ;  /* 0x000000111000720c */ /* 0x000fe40003fa5270 */
[----:B------:R-:W-:Y:S02]  /*0950*/  IADD3.X R26, PT, PT, RZ, R26, RZ, P2, P0 ;  /* 0x0000001aff1a7210 */ /* 0x000fe400017e04ff */
[----:B------:R-:W-:Y:S02]  /*0960*/  ISETP.NE.AND P4, PT, R17, R14, PT ;  /* 0x0000000e1100720c */ /* 0x000fe40003f85270 */
[----:B------:R-:W-:Y:S02]  /*0970*/  IADD3 R54, P2, P0, R24, R54, R59 ;  /* 0x0000003618367210 */ /* 0x000fe4000785e03b */
[----:B------:R-:W-:-:S02]  /*0980*/  SEL R53, RZ, 0x1, !P5 ;  /* 0x00000001ff357807 */ /* 0x000fc40006800000 */
[----:B------:R-:W-:Y:S02]  /*0990*/  IADD3.X R26, PT, PT, RZ, R26, RZ, P1, P3 ;  /* 0x0000001aff1a7210 */ /* 0x000fe40000fe64ff */
[----:B------:R-:W-:Y:S02]  /*09a0*/  SEL R46, RZ, 0x1, !P4 ;  /* 0x00000001ff2e7807 */ /* 0x000fe40006000000 */
[----:B------:R-:W-:Y:S02]  /*09b0*/  IADD3 R53, P3, PT, R54, R53, RZ ;  /* 0x0000003536357210 */ /* 0x000fe40007f7e0ff */
[----:B------:R-:W-:Y:S02]  /*09c0*/  ISETP.NE.AND P1, PT, R14, R15, PT ;  /* 0x0000000f0e00720c */ /* 0x000fe40003f25270 */
[----:B------:R-:W-:Y:S02]  /*09d0*/  IADD3.X R26, PT, PT, RZ, R26, RZ, P2, P0 ;  /* 0x0000001aff1a7210 */ /* 0x000fe400017e04ff */
[----:B------:R-:W-:-:S02]  /*09e0*/  IADD3 R46, P0, PT, R53, R46, RZ ;  /* 0x0000002e352e7210 */ /* 0x000fc40007f1e0ff */
[----:B------:R-:W-:Y:S02]  /*09f0*/  SEL R52, RZ, 0x1, !P1 ;  /* 0x00000001ff347807 */ /* 0x000fe40004800000 */
[----:B------:R-:W-:Y:S02]  /*0a00*/  IADD3.X R26, PT, PT, RZ, RZ, R26, P0, P3 ;  /* 0x000000ffff1a7210 */ /* 0x000fe400007e641a */
[----:B------:R-:W-:Y:S02]  /*0a10*/  IADD3 R31, P0, PT, R46, R52, RZ ;  /* 0x000000342e1f7210 */ /* 0x000fe40007f1e0ff */
[----:B------:R-:W-:Y:S02]  /*0a20*/  ISETP.NE.AND P3, PT, R61, RZ, PT ;  /* 0x000000ff3d00720c */ /* 0x000fe40003f65270 */
[----:B------:R-:W-:Y:S01]  /*0a30*/  ISETP.NE.AND P6, PT, R20, R21, PT ;  /* 0x000000151400720c */ /* 0x000fe20003fc5270 */
[----:B------:R-:W-:Y:S01]  /*0a40*/  IMAD.X R26, RZ, RZ, R26, P0 ;  /* 0x000000ffff1a7224 */ /* 0x000fe200000e061a */
[----:B------:R-:W0:Y:S06]  /*0a50*/  SHFL.UP PT, R24, R31, 0x1, RZ ;  /* 0x042000001f187989 */ /* 0x000e2c00000e00ff */
[----:B------:R-:W1:Y:S01]  /*0a60*/  SHFL.UP P0, R25, R26, 0x1, RZ ;  /* 0x042000001a197989 */ /* 0x000e6200000000ff */
[----:B0-----:R-:W-:-:S04]  /*0a70*/  IADD3 R29, P1, PT, R24, R31, RZ ;  /* 0x0000001f181d7210 */ /* 0x001fc80007f3e0ff */
[----:B-1----:R-:W-:Y:S01]  /*0a80*/  SEL R29, R29, R24, P0 ;  /* 0x000000181d1d7207 */ /* 0x002fe20000000000 */
[----:B------:R-:W-:-:S04]  /*0a90*/  IMAD.X R30, R25, 0x1, R26, P1 ;  /* 0x00000001191e7824 */ /* 0x000fc800008e061a */
[----:B------:R-:W0:Y:S01]  /*0aa0*/  SHFL.UP PT, R24, R29, 0x2, RZ ;  /* 0x044000001d187989 */ /* 0x000e2200000e00ff */
[----:B------:R-:W-:-:S05]  /*0ab0*/  SEL R30, R30, R25, P0 ;  /* 0x000000191e1e7207 */ /* 0x000fca0000000000 */
        /* <DEDUP_REMOVED lines=15> */
[----:B------:R-:W-:Y:S01]  /*0bb0*/  IMAD.X R24, R25, 0x1, R26, P1 ;  /* 0x0000000119187824 */ /* 0x000fe200008e061a */
[----:B------:R-:W-:-:S03]  /*0bc0*/  ISETP.NE.AND P1, PT, R61, 0x1f, PT ;  /* 0x0000001f3d00780c */ /* 0x000fc60003f25270 */
[----:B------:R-:W0:Y:S01]  /*0bd0*/  SHFL.UP PT, R38, R29, 0x10, RZ ;  /* 0x060000001d267989 */ /* 0x000e2200000e00ff */
[----:B------:R-:W-:-:S05]  /*0be0*/  SEL R31, R24, R25, P0 ;  /* 0x00000019181f7207 */ /* 0x000fca0000000000 */
[----:B------:R-:W1:Y:S04]  /*0bf0*/  SHFL.UP P0, R24, R31, 0x10, RZ ;  /* 0x060000001f187989 */ /* 0x000e6800000000ff */
[----:B------:R-:W-:-:S04]  /*0c00*/  @!P1 SHF.R.U32.HI R25, RZ, 0x2, R2 ;  /* 0x00000002ff199819 */ /* 0x000fc80000011602 */
[----:B------:R-:W-:Y:S02]  /*0c10*/  @!P1 LOP3.LUT R55, R25, 0xf8, RZ, 0xc0, !PT ;  /* 0x000000f819379812 */ /* 0x000fe400078ec0ff */
[----:B0-----:R-:W-:-:S05]  /*0c20*/  IADD3 R39, P2, PT, R38, R29, RZ ;  /* 0x0000001d26277210 */ /* 0x001fca0007f5e0ff */
[----:B-1----:R-:W-:Y:S01]  /*0c30*/  IMAD.X R27, R24, 0x1, R31, P2 ;  /* 0x00000001181b7824 */ /* 0x002fe200010e061f */
[----:B------:R-:W-:-:S04]  /*0c40*/  SEL R38, R39, R38, P0 ;  /* 0x0000002627267207 */ /* 0x000fc80000000000 */
[----:B------:R-:W-:-:S05]  /*0c50*/  SEL R39, R27, R24, P0 ;  /* 0x000000181b277207 */ /* 0x000fca0000000000 */
[----:B------:R0:W-:Y:S01]  /*0c60*/  @!P1 STS.64 [R55+UR5], R38 ;  /* 0x0000002637009988 */ /* 0x0001e20008000a05 */
[----:B------:R-:W-:Y:S01]  /*0c70*/  BAR.SYNC.DEFER_BLOCKING 0x0 ;  /* 0x0000000000007b1d */ /* 0x000fe20000010000 */
[----:B0-----:R-:W-:-:S04]  /*0c80*/  SHF.R.U32.HI R39, RZ, 0x5, R2 ;  /* 0x00000005ff277819 */ /* 0x001fc80000011602 */
[----:B------:R-:W-:Y:S01]  /*0c90*/  ISETP.NE.AND P2, PT, R39, 0xf, PT ;  /* 0x0000000f2700780c */ /* 0x000fe20003f45270 */
[----:B------:R-:W0:Y:S04]  /*0ca0*/  LDS.128 R24, [UR5] ;  /* 0x00000005ff187984 */ /* 0x000e280008000c00 */
[----:B------:R-:W1:Y:S04]  /*0cb0*/  LDS.128 R28, [UR5+0x10] ;  /* 0x00001005ff1c7984 */ /* 0x000e680008000c00 */
[----:B------:R-:W2:Y:S01]  /*0cc0*/  LDS.128 R32, [UR5+0x20] ;  /* 0x00002005ff207984 */ /* 0x000ea20008000c00 */
[----:B0-----:R-:W-:-:S04]  /*0cd0*/  IADD3 R26, P0, PT, R24, R26, RZ ;  /* 0x0000001a181a7210 */ /* 0x001fc80007f1e0ff */
[----:B-1----:R-:W-:-:S04]  /*0ce0*/  IADD3 R28, P1, PT, R28, R26, RZ ;  /* 0x0000001a1c1c7210 */ /* 0x002fc80007f3e0ff */
[----:B------:R-:W-:Y:S02]  /*0cf0*/  IADD3.X R27, PT, PT, R29, R25, R27, P1, P0 ;  /* 0x000000191d1b7210 */ /* 0x000fe40000fe041b */
[----:B------:R-:W-:-:S04]  /*0d00*/  ISETP.NE.AND P0, PT, R39, 0x2, PT ;  /* 0x000000022700780c */ /* 0x000fc80003f05270 */
[----:B------:R-:W-:Y:S02]  /*0d10*/  SEL R60, R26, R24, !P0 ;  /* 0x000000181a3c7207 */ /* 0x000fe40004000000 */
[----:B------:R-:W-:-:S04]  /*0d20*/  IADD3 R55, P0, PT, R30, R28, RZ ;  /* 0x0000001c1e377210 */ /* 0x000fc80007f1e0ff */
[----:B--2---:R-:W-:-:S04]  /*0d30*/  IADD3 R32, P1, PT, R32, R55, RZ ;  /* 0x0000003720207210 */ /* 0x004fc80007f3e0ff */
[----:B------:R-:W-:Y:S02]  /*0d40*/  IADD3.X R30, PT, PT, R33, R31, R27, P1, P0 ;  /* 0x0000001f211e7210 */ /* 0x000fe40000fe041b */
[----:B------:R-:W0:Y:S01]  /*0d50*/  LDS.128 R24, [UR5+0x30] ;  /* 0x00003005ff187984 */ /* 0x000e220008000c00 */
[----:B------:R-:W-:-:S04]  /*0d60*/  ISETP.NE.AND P0, PT, R39, 0x3, PT ;  /* 0x000000032700780c */ /* 0x000fc80003f05270 */
[----:B------:R-:W-:Y:S02]  /*0d70*/  SEL R60, R28, R60, !P0 ;  /* 0x0000003c1c3c7207 */ /* 0x000fe40004000000 */
[----:B------:R-:W-:-:S04]  /*0d80*/  IADD3 R34, P0, PT, R34, R32, RZ ;  /* 0x0000002022227210 */ /* 0x000fc80007f1e0ff */
[----:B0-----:R-:W-:-:S04]  /*0d90*/  IADD3 R33, P1, PT, R24, R34, RZ ;  /* 0x0000002218217210 */ /* 0x001fc80007f3e0ff */
[----:B------:R-:W-:Y:S02]  /*0da0*/  IADD3.X R24, PT, PT, R25, R35, R30, P1, P0 ;  /* 0x0000002319187210 */ /* 0x000fe40000fe041e */
[----:B------:R-:W0:Y:S01]  /*0db0*/  LDS.128 R28, [UR5+0x40] ;  /* 0x00004005ff1c7984 */ /* 0x000e220008000c00 */
[----:B------:R-:W-:-:S04]  /*0dc0*/  ISETP.NE.AND P0, PT, R39, 0x4, PT ;  /* 0x000000042700780c */ /* 0x000fc80003f05270 */
[----:B------:R-:W-:Y:S02]  /*0dd0*/  SEL R55, R55, R60, !P0 ;  /* 0x0000003c37377207 */ /* 0x000fe40004000000 */
        /* <DEDUP_REMOVED lines=22> */
[C---:B------:R-:W-:Y:S02]  /*0f40*/  ISETP.NE.AND P0, PT, R39.reuse, 0xa, PT ;  /* 0x0000000a2700780c */ /* 0x040fe40003f05270 */
[----:B------:R-:W-:Y:S02]  /*0f50*/  ISETP.NE.AND P1, PT, R39, 0xe, PT ;  /* 0x0000000e2700780c */ /* 0x000fe40003f25270 */
[----:B------:R-:W-:Y:S02]  /*0f60*/  SEL R33, R33, R35, !P0 ;  /* 0x0000002321217207 */ /* 0x000fe40004000000 */
[----:B------:R-:W-:-:S04]  /*0f70*/  ISETP.NE.AND P0, PT, R39, 0xb, PT ;  /* 0x0000000b2700780c */ /* 0x000fc80003f05270 */
[----:B------:R-:W-:Y:S02]  /*0f80*/  SEL R33, R34, R33, !P0 ;  /* 0x0000002122217207 */ /* 0x000fe40004000000 */
[----:B------:R-:W-:-:S04]  /*0f90*/  ISETP.NE.AND P0, PT, R39, 0xc, PT ;  /* 0x0000000c2700780c */ /* 0x000fc80003f05270 */
[----:B------:R-:W-:Y:S02]  /*0fa0*/  SEL R33, R32, R33, !P0 ;  /* 0x0000002120217207 */ /* 0x000fe40004000000 */
[----:B------:R-:W-:-:S04]  /*0fb0*/  ISETP.NE.AND P0, PT, R39, 0xd, PT ;  /* 0x0000000d2700780c */ /* 0x000fc80003f05270 */
[----:B------:R-:W-:Y:S02]  /*0fc0*/  SEL R32, R28, R33, !P0 ;  /* 0x000000211c207207 */ /* 0x000fe40004000000 */
[----:B------:R-:W-:Y:S02]  /*0fd0*/  IADD3 R33, P4, PT, R30, R28, RZ ;  /* 0x0000001c1e217210 */ /* 0x000fe40007f9e0ff */
[----:B------:R-:W-:Y:S02]  /*0fe0*/  ISETP.NE.AND P0, PT, R2, RZ, PT ;  /* 0x000000ff0200720c */ /* 0x000fe40003f05270 */
[----:B------:R-:W-:Y:S02]  /*0ff0*/  SEL R28, R33, R32, !P1 ;  /* 0x00000020211c7207 */ /* 0x000fe40004800000 */
[----:B------:R-:W-:Y:S02]  /*1000*/  IADD3 R30, PT, PT, R38, -R46, -R52 ;  /* 0x8000002e261e7210 */ /* 0x000fe40007ffe834 */
[----:B------:R-:W-:-:S02]  /*1010*/  ISETP.GE.U32.AND P1, PT, R2, 0x20, PT ;  /* 0x000000200200780c */ /* 0x000fc40003f26070 */
[----:B------:R-:W-:Y:S02]  /*1020*/  SEL R30, R30, RZ, P3 ;  /* 0x000000ff1e1e7207 */ /* 0x000fe40001800000 */
[----:B------:R-:W-:Y:S02]  /*1030*/  ISETP.NE.AND P3, PT, R37, R22, PT ;  /* 0x000000162500720c */ /* 0x000fe40003f65270 */
[----:B0-----:R-:W-:-:S04]  /*1040*/  IADD3 R33, P5, PT, R24, R33, RZ ;  /* 0x0000002118217210 */ /* 0x001fc80007fbe0ff */
[----:B------:R-:W-:Y:S02]  /*1050*/  SEL R24, R33, R28, !P2 ;  /* 0x0000001c21187207 */ /* 0x000fe40005000000 */
[----:B------:R-:W-:Y:S02]  /*1060*/  IADD3.X R29, PT, PT, R25, R31, R29, P5, P4 ;  /* 0x0000001f191d7210 */ /* 0x000fe40002fe841d */
[----:B------:R-:W-:Y:S02]  /*1070*/  IADD3 R26, P2, PT, R26, R33, RZ ;  /* 0x000000211a1a7210 */ /* 0x000fe40007f5e0ff */
[----:B------:R-:W-:Y:S02]  /*1080*/  ISETP.NE.AND P5, PT, R22, R23, PT ;  /* 0x000000171600720c */ /* 0x000fe40003fa5270 */
[----:B------:R-:W-:Y:S01]  /*1090*/  SEL R25, R24, RZ, P1 ;  /* 0x000000ff18197207 */ /* 0x000fe20000800000 */
[----:B------:R-:W-:Y:S01]  /*10a0*/  IMAD.X R27, R27, 0x1, R29, P2 ;  /* 0x000000011b1b7824 */ /* 0x000fe200010e061d */
[----:B------:R-:W-:Y:S01]  /*10b0*/  ISETP.NE.AND P2, PT, R36, R37, PT ;  /* 0x000000252400720c */ /* 0x000fe20003f45270 */
[----:B------:R-:W0:Y:S01]  /*10c0*/  @!P0 LDC.64 R28, c[0x0][0x3a8] ;  /* 0x0000ea00ff1c8b82 */ /* 0x000e220000000a00 */
[----:B------:R-:W-:Y:S01]  /*10d0*/  ISETP.NE.AND P4, PT, R23, R20, PT ;  /* 0x000000141700720c */ /* 0x000fe20003f85270 */
[----:B------:R-:W-:Y:S01]  /*10e0*/  IMAD.IADD R30, R30, 0x1, R25 ;  /* 0x000000011e1e7824 */ /* 0x000fe200078e0219 */
[----:B------:R-:W-:Y:S01]  /*10f0*/  ISETP.NE.U32.AND P1, PT, R3, RZ, PT ;  /* 0x000000ff0300720c */ /* 0x000fe20003f25070 */
[----:B------:R-:W-:Y:S01]  /*1100*/  @!P0 IMAD.MOV.U32 R24, RZ, RZ, 0x65 ;  /* 0x00000065ff188424 */ /* 0x000fe200078e00ff */
[----:B------:R-:W-:Y:S01]  /*1110*/  IADD3 R33, PT, PT, R51, R3, R47 ;  /* 0x0000000333217210 */ /* 0x000fe20007ffe02f */
[----:B------:R-:W-:Y:S01]  /*1120*/  @!P0 IMAD.MOV.U32 R25, RZ, RZ, 0x0 ;  /* 0x00000000ff198424 */ /* 0x000fe200078e00ff */
[----:B------:R-:W-:Y:S01]  /*1130*/  ISETP.NE.AND.EX P1, PT, RZ, UR4, PT, P1 ;  /* 0x00000004ff007c0c */ /* 0x000fe2000bf25310 */
[----:B------:R-:W-:Y:S01]  /*1140*/  IMAD.IADD R35, R3, 0x1, R30 ;  /* 0x0000000103237824 */ /* 0x000fe200078e021e */
[-C--:B------:R-:W-:Y:S01]  /*1150*/  IADD3 R34, PT, PT, R56, R33.reuse, R48 ;  /* 0x0000002138227210 */ /* 0x080fe20007ffe030 */
[C---:B------:R-:W-:Y:S01]  /*1160*/  IMAD.IADD R54, R30.reuse, 0x1, R54 ;  /* 0x000000011e367824 */ /* 0x040fe200078e0236 */
[----:B------:R-:W-:Y:S01]  /*1170*/  IADD3 R48, PT, PT, R30, R33, R48 ;  /* 0x000000211e307210 */ /* 0x000fe20007ffe030 */
[----:B------:R-:W-:Y:S01]  /*1180*/  IMAD.IADD R33, R33, 0x1, R30 ;  /* 0x0000000121217824 */ /* 0x000fe200078e021e */
[----:B------:R-:W-:Y:S01]  /*1190*/  @P2 LOP3.LUT R0, R0, 0x40, RZ, 0xfc, !PT ;  /* 0x0000004000002812 */ /* 0x000fe200078efcff */
[C---:B------:R-:W-:Y:S01]  /*11a0*/  IMAD.IADD R53, R30.reuse, 0x1, R53 ;  /* 0x000000011e357824 */ /* 0x040fe200078e0235 */
[----:B------:R-:W-:Y:S01]  /*11b0*/  IADD3 R57, PT, PT, R57, R34, R49 ;  /* 0x0000002239397210 */ /* 0x000fe20007ffe031 */
[----:B------:R-:W-:Y:S01]  /*11c0*/  IMAD.IADD R46, R30, 0x1, R46 ;  /* 0x000000011e2e7824 */ /* 0x000fe200078e022e */
[----:B------:R-:W-:-:S02]  /*11d0*/  LOP3.LUT R0, R0, 0xffffffdf, RZ, 0xc0, !PT ;  /* 0xffffffdf00007812 */ /* 0x000fc400078ec0ff */
[----:B------:R-:W-:Y:S02]  /*11e0*/  IADD3 R31, PT, PT, R58, R57, R50 ;  /* 0x000000393a1f7210 */ /* 0x000fe40007ffe032 */
[----:B------:R-:W-:Y:S02]  /*11f0*/  @P3 LOP3.LUT R0, R0, 0x20, RZ, 0xfc, !PT ;  /* 0x0000002000003812 */ /* 0x000fe400078efcff */
[----:B------:R-:W-:Y:S01]  /*1200*/  IADD3 R47, PT, PT, R30, R3, R47 ;  /* 0x000000031e2f7210 */ /* 0x000fe20007ffe02f */
[----:B0-----:R0:W-:Y:S01]  /*1210*/  @!P0 ST.E.128.STRONG.GPU desc[UR8][R28.64+0x200], R24 ;  /* 0x000200181c008985 */ /* 0x0011e2000c10fd08 */
[----:B------:R-:W-:Y:S01]  /*1220*/  LOP3.LUT R0, R0, 0xffffffef, RZ, 0xc0, !PT ;  /* 0xffffffef00007812 */ /* 0x000fe200078ec0ff */
[--C-:B------:R-:W-:Y:S01]  /*1230*/  IMAD.IADD R32, R31, 0x1, R30.reuse ;  /* 0x000000011f207824 */ /* 0x100fe200078e021e */
[----:B------:R-:W-:Y:S01]  /*1240*/  ISETP.NE.AND P0, PT, R21, R12, PT ;  /* 0x0000000c1500720c */ /* 0x000fe20003f05270 */
[----:B------:R-:W-:Y:S01]  /*1250*/  IMAD.IADD R3, R57, 0x1, R30 ;  /* 0x0000000139037824 */ /* 0x000fe200078e021e */
[----:B------:R-:W-:-:S02]  /*1260*/  @P5 LOP3.LUT R0, R0, 0x10, RZ, 0xfc, !PT ;  /* 0x0000001000005812 */ /* 0x000fc400078efcff */
[----:B------:R-:W-:Y:S01]  /*1270*/  IADD3 R49, PT, PT, R30, R34, R49 ;  /* 0x000000221e317210 */ /* 0x000fe20007ffe031 */
[----:B------:R-:W-:Y:S01]  /*1280*/  IMAD.IADD R34, R34, 0x1, R30 ;  /* 0x0000000122227824 */ /* 0x000fe200078e021e */
[----:B------:R-:W-:Y:S02]  /*1290*/  LOP3.LUT R0, R0, 0xfffffff7, RZ, 0xc0, !PT ;  /* 0xfffffff700007812 */ /* 0x000fe400078ec0ff */
[----:B------:R-:W-:Y:S02]  /*12a0*/  IADD3 R59, PT, PT, R30, R31, R59 ;  /* 0x0000001f1e3b7210 */ /* 0x000fe40007ffe03b */
[----:B------:R-:W-:Y:S02]  /*12b0*/  @P4 LOP3.LUT R0, R0, 0x8, RZ, 0xfc, !PT ;  /* 0x0000000800004812 */ /* 0x000fe400078efcff */
[----:B------:R-:W-:Y:S02]  /*12c0*/  IADD3 R50, PT, PT, R30, R57, R50 ;  /* 0x000000391e327210 */ /* 0x000fe40007ffe032 */
[----:B------:R-:W-:-:S02]  /*12d0*/  LOP3.LUT R0, R0, 0xffffff7f, RZ, 0xc0, !PT ;  /* 0xffffff7f00007812 */ /* 0x000fc400078ec0ff */
[----:B------:R-:W-:Y:S01]  /*12e0*/  LEA R31, R30, UR5, 0x2 ;  /* 0x000000051e1f7c11 */ /* 0x000fe2000f8e10ff */
[----:B------:R-:W-:Y:S01]  /*12f0*/  BAR.SYNC.DEFER_BLOCKING 0x0 ;  /* 0x0000000000007b1d */ /* 0x000fe20000010000 */
[----:B------:R-:W-:Y:S02]  /*1300*/  @P1 LOP3.LUT R0, R0, 0x80, RZ, 0xfc, !PT ;  /* 0x0000008000001812 */ /* 0x000fe400078efcff */
[----:B------:R-:W-:Y:S02]  /*1310*/  LEA R30, R35, UR5, 0x2 ;  /* 0x00000005231e7c11 */ /* 0x000fe4000f8e10ff */
[----:B------:R-:W-:Y:S02]  /*1320*/  LOP3.LUT R0, R0, 0xfffffffb, RZ, 0xc0, !PT ;  /* 0xfffffffb00007812 */ /* 0x000fe400078ec0ff */
[----:B------:R-:W-:Y:S02]  /*1330*/  LEA R47, R47, UR5, 0x2 ;  /* 0x000000052f2f7c11 */ /* 0x000fe4000f8e10ff */
[----:B------:R-:W-:-:S02]  /*1340*/  @P6 LOP3.LUT R0, R0, 0x4, RZ, 0xfc, !PT ;  /* 0x0000000400006812 */ /* 0x000fc400078efcff */
[----:B------:R-:W-:Y:S02]  /*1350*/  LEA R38, R33, UR5, 0x2 ;  /* 0x0000000521267c11 */ /* 0x000fe4000f8e10ff */
[----:B------:R-:W-:Y:S02]  /*1360*/  LEA R33, R48, UR5, 0x2 ;  /* 0x0000000530217c11 */ /* 0x000fe4000f8e10ff */
[----:B------:R-:W-:Y:S02]  /*1370*/  LEA R34, R34, UR5, 0x2 ;  /* 0x0000000522227c11 */ /* 0x000fe4000f8e10ff */
[----:B------:R-:W-:Y:S02]  /*1380*/  LEA R49, R49, UR5, 0x2 ;  /* 0x0000000531317c11 */ /* 0x000fe4000f8e10ff */
[----:B------:R-:W-:Y:S02]  /*1390*/  LOP3.LUT R0, R0, 0xfffffffd, RZ, 0xc0, !PT ;  /* 0xfffffffd00007812 */ /* 0x000fe400078ec0ff */
[----:B0-----:R-:W-:-:S02]  /*13a0*/  LEA R24, R3, UR5, 0x2 ;  /* 0x0000000503187c11 */ /* 0x001fc4000f8e10ff */
[----:B------:R-:W-:Y:S01]  /*13b0*/  @P0 LOP3.LUT R0, R0, 0x2, RZ, 0xfc, !PT ;  /* 0x0000000200000812 */ /* 0x000fe200078efcff */
[----:B------:R0:W-:Y:S01]  /*13c0*/  @P1 STS [R31], R36 ;  /* 0x000000241f001388 */ /* 0x0001e20000000800 */
[----:B------:R-:W-:Y:S02]  /*13d0*/  ISETP.NE.AND P1, PT, R18, R19, PT ;  /* 0x000000131200720c */ /* 0x000fe40003f25270 */
[----:B------:R-:W-:Y:S01]  /*13e0*/  LOP3.LUT R0, R0, 0xfffffffe, RZ, 0xc0, !PT ;  /* 0xfffffffe00007812 */ /* 0x000fe200078ec0ff */
[----:B------:R0:W-:Y:S01]  /*13f0*/  @P2 STS [R30], R37 ;  /* 0x000000251e002388 */ /* 0x0001e20000000800 */
[----:B------:R-:W-:Y:S02]  /*1400*/  ISETP.NE.AND P2, PT, R19, R16, PT ;  /* 0x000000101300720c */ /* 0x000fe40003f45270 */
[----:B------:R-:W-:Y:S01]  /*1410*/  LEA R25, R50, UR5, 0x2 ;  /* 0x0000000532197c11 */ /* 0x000fe2000f8e10ff */
[----:B------:R0:W-:Y:S01]  /*1420*/  @P3 STS [R47], R22 ;  /* 0x000000162f003388 */ /* 0x0001e20000000800 */
[----:B------:R-:W-:-:S02]  /*1430*/  ISETP.NE.AND P3, PT, R16, R17, PT ;  /* 0x000000111000720c */ /* 0x000fc40003f65270 */
[----:B------:R-:W-:Y:S01]  /*1440*/  LEA R32, R32, UR5, 0x2 ;  /* 0x0000000520207c11 */ /* 0x000fe2000f8e10ff */
[----:B------:R0:W-:Y:S01]  /*1450*/  @P5 STS [R38], R23 ;  /* 0x0000001726005388 */ /* 0x0001e20000000800 */
[----:B------:R-:W-:Y:S02]  /*1460*/  ISETP.NE.AND P5, PT, R14, R15, PT ;  /* 0x0000000f0e00720c */ /* 0x000fe40003fa5270 */
[----:B------:R-:W-:Y:S01]  /*1470*/  LEA R59, R59, UR5, 0x2 ;  /* 0x000000053b3b7c11 */ /* 0x000fe2000f8e10ff */
[----:B------:R0:W-:Y:S01]  /*1480*/  @P4 STS [R33], R20 ;  /* 0x0000001421004388 */ /* 0x0001e20000000800 */
[----:B------:R-:W-:Y:S02]  /*1490*/  ISETP.NE.AND P4, PT, R17, R14, PT ;  /* 0x0000000e1100720c */ /* 0x000fe40003f85270 */
[----:B------:R-:W-:Y:S01]  /*14a0*/  LEA R54, R54, UR5, 0x2 ;  /* 0x0000000536367c11 */ /* 0x000fe2000f8e10ff */
[----:B------:R0:W-:Y:S01]  /*14b0*/  @P6 STS [R34], R21 ;  /* 0x0000001522006388 */ /* 0x0001e20000000800 */
[----:B------:R-:W-:-:S02]  /*14c0*/  ISETP.GE.AND P6, PT, R2, R26, PT ;  /* 0x0000001a0200720c */ /* 0x000fc40003fc6270 */
[----:B------:R-:W-:Y:S01]  /*14d0*/  LEA R53, R53, UR5, 0x2 ;  /* 0x0000000535357c11 */ /* 0x000fe2000f8e10ff */
[----:B------:R0:W-:Y:S01]  /*14e0*/  @P0 STS [R49], R12 ;  /* 0x0000000c31000388 */ /* 0x0001e20000000800 */
[----:B------:R-:W-:Y:S02]  /*14f0*/  ISETP.NE.AND P0, PT, R12, R13, PT ;  /* 0x0000000d0c00720c */ /* 0x000fe40003f05270 */
[----:B------:R-:W-:-:S11]  /*1500*/  LEA R46, R46, UR5, 0x2 ;  /* 0x000000052e2e7c11 */ /* 0x000fd6000f8e10ff */
[----:B------:R-:W-:Y:S01]  /*1510*/  @P0 LOP3.LUT R0, R0, 0x1, RZ, 0xfc, !PT ;  /* 0x0000000100000812 */ /* 0x000fe200078efcff */
[----:B------:R0:W-:Y:S01]  /*1520*/  @P0 STS [R24], R13 ;  /* 0x0000000d18000388 */ /* 0x0001e20000000800 */
[----:B------:R-:W-:-:S13]  /*1530*/  ISETP.NE.AND P0, PT, R13, R18, PT ;  /* 0x000000120d00720c */ /* 0x000fda0003f05270 */
[----:B------:R0:W-:Y:S04]  /*1540*/  @P0 STS [R25], R18 ;  /* 0x0000001219000388 */ /* 0x0001e80000000800 */
[----:B------:R0:W-:Y:S04]  /*1550*/  @P1 STS [R32], R19 ;  /* 0x0000001320001388 */ /* 0x0001e80000000800 */
[----:B------:R0:W-:Y:S04]  /*1560*/  @P2 STS [R59], R16 ;  /* 0x000000103b002388 */ /* 0x0001e80000000800 */
[----:B------:R0:W-:Y:S04]  /*1570*/  @P3 STS [R54], R17 ;  /* 0x0000001136003388 */ /* 0x0001e80000000800 */
[----:B------:R0:W-:Y:S04]  /*1580*/  @P4 STS [R53], R14 ;  /* 0x0000000e35004388 */ /* 0x0001e80000000800 */
[----:B------:R0:W-:Y:S01]  /*1590*/  @P5 STS [R46], R15 ;  /* 0x0000000f2e005388 */ /* 0x0001e20000000800 */
[----:B------:R-:W-:Y:S06]  /*15a0*/  BAR.SYNC.DEFER_BLOCKING 0x0 ;  /* 0x0000000000007b1d */ /* 0x000fec0000010000 */
[----:B------:R-:W-:Y:S05]  /*15b0*/  @P6 BRA `(.L_x_227) ;  /* 0x0000000000406947 */ /* 0x000fea0003800000 */
[----:B0-----:R-:W0:Y:S01]  /*15c0*/  LDC.64 R12, c[0x0][0x390] ;  /* 0x0000e400ff0c7b82 */ /* 0x001e220000000a00 */
[C---:B------:R-:W-:Y:S01]  /*15d0*/  LEA R3, R2.reuse, UR5, 0x2 ;  /* 0x0000000502037c11 */ /* 0x040fe2000f8e10ff */
[----:B------:R-:W-:Y:S02]  /*15e0*/  IMAD.MOV.U32 R15, RZ, RZ, R2 ;  /* 0x000000ffff0f7224 */ /* 0x000fe400078e0002 */
[----:B0-----:R-:W-:-:S04]  /*15f0*/  IMAD.WIDE.U32 R12, R2, 0x4, R12 ;  /* 0x00000004020c7825 */ /* 0x001fc800078e000c */
[----:B------:R-:W-:Y:S02]  /*1600*/  IMAD.MOV.U32 R14, RZ, RZ, R12 ;  /* 0x000000ffff0e7224 */ /* 0x000fe400078e000c */
[----:B------:R-:W-:-:S07]  /*1610*/  IMAD.MOV.U32 R19, RZ, RZ, R13 ;  /* 0x000000ffff137224 */ /* 0x000fce00078e000d */
.L_x_228:
[----:B-1----:R0:W1:Y:S01]  /*1620*/  LDS R17, [R3] ;  /* 0x0000000003117984 */ /* 0x0020620000000800 */
[----:B------:R-:W-:Y:S01]  /*1630*/  IMAD.MOV.U32 R12, RZ, RZ, R14 ;  /* 0x000000ffff0c7224 */ /* 0x000fe200078e000e */
[----:B------:R-:W-:Y:S01]  /*1640*/  IADD3 R14, P6, PT, R14, 0x800, RZ ;  /* 0x000008000e0e7810 */ /* 0x000fe20007fde0ff */
[--C-:B------:R-:W-:Y:S02]  /*1650*/  IMAD.MOV.U32 R13, RZ, RZ, R19.reuse ;  /* 0x000000ffff0d7224 */ /* 0x100fe400078e0013 */
[----:B------:R-:W-:Y:S02]  /*1660*/  VIADD R15, R15, 0x200 ;  /* 0x000002000f0f7836 */ /* 0x000fe40000000000 */
[----:B------:R-:W-:Y:S02]  /*1670*/  IMAD.X R19, RZ, RZ, R19, P6 ;  /* 0x000000ffff137224 */ /* 0x000fe400030e0613 */
[----:B0-----:R-:W-:Y:S01]  /*1680*/  VIADD R3, R3, 0x800 ;  /* 0x0000080003037836 */ /* 0x001fe20000000000 */
[----:B------:R-:W-:Y:S01]  /*1690*/  ISETP.GE.AND P6, PT, R15, R26, PT ;  /* 0x0000001a0f00720c */ /* 0x000fe20003fc6270 */
[----:B-1----:R1:W-:-:S12]  /*16a0*/  STG.E desc[UR8][R12.64], R17 ;  /* 0x000000110c007986 */ /* 0x0023d8000c101908 */
[----:B------:R-:W-:Y:S05]  /*16b0*/  @!P6 BRA `(.L_x_228) ;  /* 0xfffffffc00d8e947 */ /* 0x000fea000383ffff */
.L_x_227:
[----:B------:R-:W-:Y:S05]  /*16c0*/  BSYNC.RECONVERGENT B0 ;  /* 0x0000000000007941 */ /* 0x000fea0003800200 */
.L_x_226:
[----:B------:R-:W-:Y:S01]  /*16d0*/  BAR.SYNC.DEFER_BLOCKING 0x0 ;  /* 0x0000000000007b1d */ /* 0x000fe20000010000 */
[----:B01----:R-:W-:Y:S02]  /*16e0*/  P2R R12, PR, RZ, 0x1 ;  /* 0x00000001ff0c7803 */ /* 0x003fe40000000000 */
[C---:B------:R-:W-:Y:S02]  /*16f0*/  LOP3.LUT P0, RZ, R0.reuse, 0x40, RZ, 0xc0, !PT ;  /* 0x0000004000ff7812 */ /* 0x040fe4000780c0ff */
[----:B------:R-:W-:Y:S01]  /*1700*/  P2R R13, PR, RZ, 0x2 ;  /* 0x00000002ff0d7803 */ /* 0x000fe20000000000 */
[----:B------:R-:W-:Y:S01]  /*1710*/  BSSY.RECONVERGENT B0, `(.L_x_229) ;  /* 0x0000031000007945 */ /* 0x000fe20003800200 */
[----:B------:R-:W-:Y:S01]  /*1720*/  P2R R3, PR, RZ, 0x1 ;  /* 0x00000001ff037803 */ /* 0x000fe20000000000 */
[----:B------:R-:W-:Y:S01]  /*1730*/  BAR.SYNC.DEFER_BLOCKING 0x0 ;  /* 0x0000000000007b1d */ /* 0x000fe20000010000 */
[C---:B------:R-:W-:Y:S02]  /*1740*/  LOP3.LUT P0, RZ, R0.reuse, 0x80, RZ, 0xc0, !PT ;  /* 0x0000008000ff7812 */ /* 0x040fe4000780c0ff */
[----:B------:R-:W-:-:S02]  /*1750*/  LOP3.LUT P1, RZ, R0, 0x20, RZ, 0xc0, !PT ;  /* 0x0000002000ff7812 */ /* 0x000fc4000782c0ff */
[----:B------:R-:W-:Y:S02]  /*1760*/  P2R R14, PR, RZ, 0x4 ;  /* 0x00000004ff0e7803 */ /* 0x000fe40000000000 */
[C---:B------:R-:W-:Y:S02]  /*1770*/  LOP3.LUT P2, RZ, R0.reuse, 0x10, RZ, 0xc0, !PT ;  /* 0x0000001000ff7812 */ /* 0x040fe4000784c0ff */
[----:B------:R-:W-:Y:S02]  /*1780*/  P2R R15, PR, RZ, 0x8 ;  /* 0x00000008ff0f7803 */ /* 0x000fe40000000000 */
[C---:B------:R-:W-:Y:S02]  /*1790*/  LOP3.LUT P3, RZ, R0.reuse, 0x8, RZ, 0xc0, !PT ;  /* 0x0000000800ff7812 */ /* 0x040fe4000786c0ff */
[----:B------:R-:W-:Y:S02]  /*17a0*/  P2R R16, PR, RZ, 0x10 ;  /* 0x00000010ff107803 */ /* 0x000fe40000000000 */
[----:B------:R-:W-:-:S02]  /*17b0*/  LOP3.LUT P4, RZ, R0, 0x4, RZ, 0xc0, !PT ;  /* 0x0000000400ff7812 */ /* 0x000fc4000788c0ff */
[----:B------:R-:W-:Y:S02]  /*17c0*/  P2R R17, PR, RZ, 0x20 ;  /* 0x00000020ff117803 */ /* 0x000fe40000000000 */
[C---:B------:R-:W-:Y:S02]  /*17d0*/  LOP3.LUT P5, RZ, R0.reuse, 0x2, RZ, 0xc0, !PT ;  /* 0x0000000200ff7812 */ /* 0x040fe400078ac0ff */
[----:B------:R-:W-:Y:S01]  /*17e0*/  LOP3.LUT P6, RZ, R0, 0x1, RZ, 0xc0, !PT ;  /* 0x0000000100ff7812 */ /* 0x000fe200078cc0ff */
[----:B------:R0:W-:Y:S01]  /*17f0*/  @P0 STS [R31], R44 ;  /* 0x0000002c1f000388 */ /* 0x0001e20000000800 */
[----:B------:R-:W-:-:S13]  /*1800*/  ISETP.NE.AND P0, PT, R3, RZ, PT ;  /* 0x000000ff0300720c */ /* 0x000fda0003f05270 */
[----:B------:R0:W-:Y:S01]  /*1810*/  @P0 STS [R30], R45 ;  /* 0x0000002d1e000388 */ /* 0x0001e20000000800 */
[----:B------:R-:W-:-:S03]  /*1820*/  ISETP.NE.AND P0, PT, R12, RZ, PT ;  /* 0x000000ff0c00720c */ /* 0x000fc60003f05270 */
        /* <DEDUP_REMOVED lines=11> */
[----:B------:R-:W-:-:S03]  /*18e0*/  ISETP.GE.AND P6, PT, R2, R26, PT ;  /* 0x0000001a0200720c */ /* 0x000fc60003fc6270 */
        /* <DEDUP_REMOVED lines=10> */
[----:B0-----:R-:W-:-:S07]  /*1990*/  IMAD.WIDE.U32 R4, R2, 0x4, R4 ;  /* 0x0000000402047825 */ /* 0x001fce00078e0004 */
.L_x_231:
[----:B------:R0:W1:Y:S01]  /*19a0*/  LDS R3, [R0] ;  /* 0x0000000000037984 */ /* 0x0000620000000800 */
[----:B------:R-:W-:-:S05]  /*19b0*/  VIADD R2, R2, 0x200 ;  /* 0x0000020002027836 */ /* 0x000fca0000000000 */
[----:B------:R-:W-:Y:S01]  /*19c0*/  ISETP.GE.AND P0, PT, R2, R26, PT ;  /* 0x0000001a0200720c */ /* 0x000fe20003f06270 */
[----:B0-----:R-:W-:Y:S01]  /*19d0*/  VIADD R0, R0, 0x800 ;  /* 0x0000080000007836 */ /* 0x001fe20000000000 */
[----:B-1----:R0:W-:Y:S02]  /*19e0*/  STG.E desc[UR8][R4.64], R3 ;  /* 0x0000000304007986 */ /* 0x0021e4000c101908 */
[----:B0-----:R-:W-:-:S05]  /*19f0*/  IADD3 R4, P1, PT, R4, 0x800, RZ ;  /* 0x0000080004047810 */ /* 0x001fca0007f3e0ff */
[----:B------:R-:W-:-:S04]  /*1a00*/  IMAD.X R5, RZ, RZ, R5, P1 ;  /* 0x000000ffff057224 */ /* 0x000fc800008e0605 */
[----:B------:R-:W-:Y:S05]  /*1a10*/  @!P0 BRA `(.L_x_231) ;  /* 0xfffffffc00e08947 */ /* 0x000fea000383ffff */
.L_x_230:
[----:B------:R-:W-:Y:S05]  /*1a20*/  BSYNC.RECONVERGENT B0 ;  /* 0x0000000000007941 */ /* 0x000fea0003800200 */
.L_x_229:
[----:B------:R-:W-:Y:S06]  /*1a30*/  BAR.SYNC.DEFER_BLOCKING 0x0 ;  /* 0x0000000000007b1d */ /* 0x000fec0000010000 */
[----:B------:R-:W-:Y:S05]  /*1a40*/  EXIT ;  /* 0x000000000000794d */ /* 0x000fea0003800000 */
.L_x_225:
        /* <DEDUP_REMOVED lines=26> */
[----:B------:R-:W5:Y:S01]  /*1bf0*/  LDG.E R21, desc[UR8][R4.64+0x680] ;  /* 0x0006800804157981 */ /* 0x000f62000c1e1900 */
[----:B------:R-:W0:Y:S01]  /*1c00*/  S2UR UR5, SR_CgaCtaId ;  /* 0x00000000000579c3 */ /* 0x000e220000008800 */
[----:B------:R-:W-:Y:S01]  /*1c10*/  SHF.R.U32.HI R54, RZ, 0x5, R55 ;  /* 0x00000005ff367819 */ /* 0x000fe20000011637 */
[----:B------:R-:W-:Y:S01]  /*1c20*/  UMOV UR4, 0x400 ;  /* 0x0000040000047882 */ /* 0x000fe20000000000 */
[----:B---3--:R-:W-:-:S03]  /*1c30*/  IADD3 R18, P0, PT, R18, UR6, RZ ;  /* 0x0000000612127c10 */ /* 0x008fc6000ff1e0ff */
[----:B--2---:R-:W-:Y:S01]  /*1c40*/  IMAD R17, R54, 0x1c0, R53 ;  /* 0x000001c036117824 */ /* 0x004fe200078e0235 */
[----:B------:R-:W-:Y:S01]  /*1c50*/  IADD3.X R19, PT, PT, R15, UR7, RZ, P0, !PT ;  /* 0x000000070f137c10 */ /* 0x000fe200087fe4ff */
[----:B0-----:R-:W-:-:S06]  /*1c60*/  ULEA UR4, UR5, UR4, 0x18 ;  /* 0x0000000405047291 */ /* 0x001fcc000f8ec0ff */
[----:B------:R-:W-:-:S05]  /*1c70*/  LEA R35, R17, UR4, 0x2 ;  /* 0x0000000411237c11 */ /* 0x000fca000f8e10ff */
[----:B------:R-:W-:Y:S01]  /*1c80*/  IMAD R34, R53, 0x34, R35 ;  /* 0x0000003435227824 */ /* 0x000fe200078e0223 */
[----:B----4-:R-:W-:Y:S04]  /*1c90*/  STS [R35], R0 ;  /* 0x0000000023007388 */ /* 0x010fe80000000800 */
[----:B-----5:R-:W-:Y:S04]  /*1ca0*/  STS [R35+0x80], R3 ;  /* 0x0000800323007388 */ /* 0x020fe80000000800 */
        /* <DEDUP_REMOVED lines=11> */
[----:B------:R0:W-:Y:S01]  /*1d60*/  STS [R35+0x680], R21 ;  /* 0x0006801523007388 */ /* 0x0001e20000000800 */
[----:B------:R-:W-:-:S03]  /*1d70*/  NOP ;  /* 0x0000000000007918 */ /* 0x000fc60000000000 */
[----:B------:R-:W1:Y:S01]  /*1d80*/  LDS.64 R4, [R34] ;  /* 0x0000000022047984 */ /* 0x000e620000000a00 */
[----:B0-----:R-:W0:Y:S03]  /*1d90*/  LDC.64 R20, c[0x0][0x380] ;  /* 0x0000e000ff147b82 */ /* 0x001e260000000a00 */
[----:B------:R-:W-:Y:S04]  /*1da0*/  LDS.64 R6, [R34+0x8] ;  /* 0x0000080022067984 */ /* 0x000fe80000000a00 */
[----:B------:R-:W-:Y:S04]  /*1db0*/  LDS.64 R8, [R34+0x10] ;  /* 0x0000100022087984 */ /* 0x000fe80000000a00 */
[----:B------:R-:W-:Y:S04]  /*1dc0*/  LDS.64 R10, [R34+0x18] ;  /* 0x00001800220a7984 */ /* 0x000fe80000000a00 */
[----:B------:R-:W-:Y:S04]  /*1dd0*/  LDS.64 R12, [R34+0x20] ;  /* 0x00002000220c7984 */ /* 0x000fe80000000a00 */
[----:B------:R-:W-:Y:S04]  /*1de0*/  LDS.64 R14, [R34+0x28] ;  /* 0x00002800220e7984 */ /* 0x000fe80000000a00 */
[----:B------:R-:W2:Y:S01]  /*1df0*/  LDS.64 R16, [R34+0x30] ;  /* 0x0000300022107984 */ /* 0x000ea20000000a00 */
[----:B------:R-:W-:Y:S06]  /*1e00*/  BAR.SYNC.DEFER_BLOCKING 0x0 ;  /* 0x0000000000007b1d */ /* 0x000fec0000010000 */
[----:B------:R-:W3:Y:S04]  /*1e10*/  LDG.E R0, desc[UR8][R18.64] ;  /* 0x0000000812007981 */ /* 0x000ee8000c1e1900 */
[----:B------:R-:W4:Y:S04]  /*1e20*/  LDG.E R3, desc[UR8][R18.64+0x80] ;  /* 0x0000800812037981 */ /* 0x000f28000c1e1900 */
[----:B------:R-:W5:Y:S04]  /*1e30*/  LDG.E R22, desc[UR8][R18.64+0x100] ;  /* 0x0001000812167981 */ /* 0x000f68000c1e1900 */
[----:B------:R-:W2:Y:S04]  /*1e40*/  LDG.E R23, desc[UR8][R18.64+0x180] ;  /* 0x0001800812177981 */ /* 0x000ea8000c1e1900 */
        /* <DEDUP_REMOVED lines=10> */
[----:B---3--:R-:W-:Y:S04]  /*1ef0*/  STS [R35], R0 ;  /* 0x0000000023007388 */ /* 0x008fe80000000800 */
[----:B----4-:R0:W-:Y:S04]  /*1f00*/  STS [R35+0x80], R3 ;  /* 0x0000800323007388 */ /* 0x0101e80000000800 */
[----:B-----5:R-:W-:Y:S04]  /*1f10*/  STS [R35+0x100], R22 ;  /* 0x0001001623007388 */ /* 0x020fe80000000800 */
[----:B--2---:R-:W-:Y:S01]  /*1f20*/  STS [R35+0x180], R23 ;  /* 0x0001801723007388 */ /* 0x004fe20000000800 */
[----:B0-----:R-:W-:-:S03]  /*1f30*/  IMAD.WIDE R2, R2, 0x7000, R20 ;  /* 0x0000700002027825 */ /* 0x001fc600078e0214 */
[----:B------:R-:W-:Y:S04]  /*1f40*/  STS [R35+0x200], R24 ;  /* 0x0002001823007388 */ /* 0x000fe80000000800 */
[----:B------:R-:W-:Y:S04]  /*1f50*/  STS [R35+0x280], R25 ;  /* 0x0002801923007388 */ /* 0x000fe80000000800 */
[----:B------:R0:W-:Y:S04]  /*1f60*/  STS [R35+0x300], R26 ;  /* 0x0003001a23007388 */ /* 0x0001e80000000800 */
[----:B------:R-:W-:Y:S04]  /*1f70*/  STS [R35+0x380], R27 ;  /* 0x0003801b23007388 */ /* 0x000fe80000000800 */
[----:B------:R-:W-:Y:S04]  /*1f80*/  STS [R35+0x400], R28 ;  /* 0x0004001c23007388 */ /* 0x000fe80000000800 */
[----:B------:R-:W-:Y:S04]  /*1f90*/  STS [R35+0x480], R29 ;  /* 0x0004801d23007388 */ /* 0x000fe80000000800 */
[----:B------:R-:W-:Y:S04]  /*1fa0*/  STS [R35+0x500], R30 ;  /* 0x0005001e23007388 */ /* 0x000fe80000000800 */
[----:B------:R-:W-:Y:S04]  /*1fb0*/  STS [R35+0x580], R31 ;  /* 0x0005801f23007388 */ /* 0x000fe80000000800 */
[----:B------:R-:W-:Y:S04]  /*1fc0*/  STS [R35+0x600], R32 ;  /* 0x0006002023007388 */ /* 0x000fe80000000800 */
[----:B------:R-:W-:Y:S01]  /*1fd0*/  STS [R35+0x680], R33 ;  /* 0x0006802123007388 */ /* 0x000fe20000000800 */
[----:B------:R-:W-:-:S03]  /*1fe0*/  NOP ;  /* 0x0000000000007918 */ /* 0x000fc60000000000 */
[----:B------:R-:W-:Y:S04]  /*1ff0*/  LDS.64 R50, [R34] ;  /* 0x0000000022327984 */ /* 0x000fe80000000a00 */
[----:B------:R-:W-:Y:S04]  /*2000*/  LDS.64 R48, [R34+0x8] ;  /* 0x0000080022307984 */ /* 0x000fe80000000a00 */
[----:B------:R-:W-:Y:S04]  /*2010*/  LDS.64 R46, [R34+0x10] ;  /* 0x00001000222e7984 */ /* 0x000fe80000000a00 */
[----:B------:R-:W-:Y:S04]  /*2020*/  LDS.64 R44, [R34+0x18] ;  /* 0x00001800222c7984 */ /* 0x000fe80000000a00 */
[----:B------:R-:W-:Y:S04]  /*2030*/  LDS.64 R18, [R34+0x20] ;  /* 0x0000200022127984 */ /* 0x000fe80000000a00 */
[----:B------:R-:W-:Y:S04]  /*2040*/  LDS.64 R20, [R34+0x28] ;  /* 0x0000280022147984 */ /* 0x000fe80000000a00 */
[----:B------:R-:W-:Y:S01]  /*2050*/  LDS.64 R22, [R34+0x30] ;  /* 0x0000300022167984 */ /* 0x000fe20000000a00 */
[----:B------:R-:W-:Y:S06]  /*2060*/  BAR.SYNC.DEFER_BLOCKING 0x0 ;  /* 0x0000000000007b1d */ /* 0x000fec0000010000 */
[----:B------:R2:W3:Y:S01]  /*2070*/  LDG.E R52, desc[UR8][R2.64+-0x4] ;  /* 0xfffffc0802347981 */ /* 0x0004e2000c1e1900 */
[----:B0-----:R-:W-:-:S02]  /*2080*/  LEA R26, R55, UR4, 0x2 ;  /* 0x00000004371a7c11 */ /* 0x001fc4000f8e10ff */
[----:B------:R-:W-:Y:S02]  /*2090*/  ISETP.NE.AND P0, PT, R55, RZ, PT ;  /* 0x000000ff3700720c */ /* 0x000fe40003f05270 */
[----:B-1----:R-:W-:Y:S01]  /*20a0*/  ISETP.NE.AND P1, PT, R4, R5, PT ;  /* 0x000000050400720c */ /* 0x002fe20003f25270 */
[----:B------:R-:W-:Y:S01]  /*20b0*/  STS [R26+0x8c0], R17 ;  /* 0x0008c0111a007388 */ /* 0x000fe20000000800 */
[----:B------:R-:W-:Y:S01]  /*20c0*/  BAR.SYNC.DEFER_BLOCKING 0x0 ;  /* 0x0000000000007b1d */ /* 0x000fe20000010000 */
[----:B------:R-:W-:Y:S02]  /*20d0*/  ISETP.NE.AND P2, PT, R5, R6, PT ;  /* 0x000000060500720c */ /* 0x000fe40003f45270 */
[----:B------:R-:W-:Y:S02]  /*20e0*/  ISETP.NE.AND P3, PT, R6, R7, PT ;  /* 0x000000070600720c */ /* 0x000fe40003f65270 */
[----:B------:R-:W-:Y:S02]  /*20f0*/  ISETP.NE.AND P4, PT, R7, R8, PT ;  /* 0x000000080700720c */ /* 0x000fe40003f85270 */
[----:B------:R-:W-:-:S02]  /*2100*/  SEL R25, RZ, 0x1, !P1 ;  /* 0x00000001ff197807 */ /* 0x000fc40004800000 */
[----:B------:R-:W-:Y:S02]  /*2110*/  SEL R0, RZ, 0x1, !P2 ;  /* 0x00000001ff007807 */ /* 0x000fe40005000000 */
[----:B--2---:R-:W-:Y:S02]  /*2120*/  SEL R2, RZ, 0x1, !P3 ;  /* 0x00000001ff027807 */ /* 0x004fe40005800000 */
[----:B------:R-:W-:Y:S02]  /*2130*/  SEL R3, RZ, 0x1, !P4 ;  /* 0x00000001ff037807 */ /* 0x000fe40006000000 */
[----:B------:R-:W-:Y:S02]  /*2140*/  ISETP.NE.AND P4, PT, R8, R9, PT ;  /* 0x000000090800720c */ /* 0x000fe40003f85270 */
[----:B------:R-:W-:Y:S02]  /*2150*/  ISETP.NE.AND P2, PT, R9, R10, PT ;  /* 0x0000000a0900720c */ /* 0x000fe40003f45270 */
[----:B------:R-:W-:Y:S01]  /*2160*/  ISETP.NE.AND P3, PT, R10, R11, PT ;  /* 0x0000000b0a00720c */ /* 0x000fe20003f65270 */
[----:B---3--:R-:W0:Y:S01]  /*2170*/  @P0 LDS R52, [R26+0x8bc] ;  /* 0x0008bc001a340984 */ /* 0x008e220000000800 */
[----:B------:R-:W-:Y:S01]  /*2180*/  BAR.SYNC.DEFER_BLOCKING 0x0 ;  /* 0x0000000000007b1d */ /* 0x000fe20000010000 */
[----:B0-----:R-:W-:-:S04]  /*2190*/  ISETP.NE.AND P0, PT, R52, R4, PT ;  /* 0x000000043400720c */ /* 0x001fc80003f05270 */
[----:B------:R-:W-:-:S04]  /*21a0*/  SEL R24, RZ, 0x1, !P0 ;  /* 0x00000001ff187807 */ /* 0x000fc80004000000 */
[----:B------:R-:W-:Y:S02]  /*21b0*/  IADD3 R0, P5, P6, R0, R25, R24 ;  /* 0x0000001900007210 */ /* 0x000fe40007ebe018 */
[----:B------:R-:W-:Y:S02]  /*21c0*/  SEL R25, RZ, 0x1, !P2 ;  /* 0x00000001ff197807 */ /* 0x000fe40005000000 */
[----:B------:R-:W-:Y:S02]  /*21d0*/  IADD3 R0, P0, P1, R3, R0, R2 ;  /* 0x0000000003007210 */ /* 0x000fe4000791e002 */
[----:B------:R-:W-:Y:S02]  /*21e0*/  SEL R2, RZ, 0x1, !P4 ;  /* 0x00000001ff027807 */ /* 0x000fe40006000000 */
[----:B------:R-:W-:Y:S02]  /*21f0*/  ISETP.NE.AND P4, PT, R11, R12, PT ;  /* 0x0000000c0b00720c */ /* 0x000fe40003f85270 */
[----:B------:R-:W-:-:S02]  /*2200*/  IADD3.X R29, PT, PT, RZ, RZ, RZ, P5, P6 ;  /* 0x000000ffff1d7210 */ /* 0x000fc40002fec4ff */
[----:B------:R-:W-:Y:S02]  /*2210*/  ISETP.NE.AND P2, PT, R12, R13, PT ;  /* 0x0000000d0c00720c */ /* 0x000fe40003f45270 */
[----:B------:R-:W-:Y:S02]  /*2220*/  SEL R24, RZ, 0x1, !P3 ;  /* 0x00000001ff187807 */ /* 0x000fe40005800000 */
[----:B------:R-:W-:Y:S02]  /*2230*/  SEL R3, RZ, 0x1, !P4 ;  /* 0x00000001ff037807 */ /* 0x000fe40006000000 */
[----:B------:R-:W-:Y:S02]  /*2240*/  IADD3 R0, P3, P4, R25, R0, R2 ;  /* 0x0000000019007210 */ /* 0x000fe40007c7e002 */
[----:B------:R-:W-:Y:S02]  /*2250*/  ISETP.NE.AND P5, PT, R13, R14, PT ;  /* 0x0000000e0d00720c */ /* 0x000fe40003fa5270 */
[----:B------:R-:W-:-:S02]  /*2260*/  IADD3.X R29, PT, PT, RZ, R29, RZ, P0, P1 ;  /* 0x0000001dff1d7210 */ /* 0x000fc400007e24ff */
[----:B------:R-:W-:Y:S02]  /*2270*/  SEL R2, RZ, 0x1, !P2 ;  /* 0x00000001ff027807 */ /* 0x000fe40005000000 */
[----:B------:R-:W-:Y:S02]  /*2280*/  IADD3 R0, P6, P2, R3, R0, R24 ;  /* 0x0000000003007210 */ /* 0x000fe40007ade018 */
[----:B------:R-:W-:Y:S02]  /*2290*/  SEL R3, RZ, 0x1, !P5 ;  /* 0x00000001ff037807 */ /* 0x000fe40006800000 */
[----:B------:R-:W-:Y:S02]  /*22a0*/  ISETP.NE.AND P1, PT, R14, R15, PT ;  /* 0x0000000f0e00720c */ /* 0x000fe40003f25270 */
[----:B------:R-:W-:Y:S02]  /*22b0*/  ISETP.NE.AND P0, PT, R15, R16, PT ;  /* 0x000000100f00720c */ /* 0x000fe40003f05270 */
[----:B------:R-:W-:-:S02]  /*22c0*/  IADD3.X R29, PT, PT, RZ, R29, RZ, P3, P4 ;  /* 0x0000001dff1d7210 */ /* 0x000fc40001fe84ff */
[----:B------:R-:W-:Y:S02]  /*22d0*/  IADD3 R0, P3, P4, R3, R0, R2 ;  /* 0x0000000003007210 */ /* 0x000fe40007c7e002 */
[----:B------:R-:W-:Y:S02]  /*22e0*/  ISETP.NE.AND P5, PT, R16, R17, PT ;  /* 0x000000111000720c */ /* 0x000fe40003fa5270 */
[----:B------:R-:W-:Y:S02]  /*22f0*/  SEL R2, RZ, 0x1, !P1 ;  /* 0x00000001ff027807 */ /* 0x000fe40004800000 */
[----:B------:R-:W-:Y:S02]  /*2300*/  SEL R25, RZ, 0x1, !P0 ;  /* 0x00000001ff197807 */ /* 0x000fe40004000000 */
[----:B------:R-:W-:Y:S02]  /*2310*/  IADD3.X R29, PT, PT, RZ, R29, RZ, P6, P2 ;  /* 0x0000001dff1d7210 */ /* 0x000fe400037e44ff */
[----:B------:R-:W-:-:S02]  /*2320*/  SEL R3, RZ, 0x1, !P5 ;  /* 0x00000001ff037807 */ /* 0x000fc40006800000 */
[----:B------:R-:W-:Y:S02]  /*2330*/  IADD3 R0, P0, P1, R25, R0, R2 ;  /* 0x0000000019007210 */ /* 0x000fe4000791e002 */
[----:B------:R-:W-:Y:S02]  /*2340*/  IADD3.X R29, PT, PT, RZ, R29, RZ, P3, P4 ;  /* 0x0000001dff1d7210 */ /* 0x000fe40001fe84ff */
[----:B------:R-:W-:Y:S02]  /*2350*/  IADD3 R0, P2, PT, R0, R3, RZ ;  /* 0x0000000300007210 */ /* 0x000fe40007f5e0ff */
[----:B------:R-:W-:Y:S02]  /*2360*/  IADD3.X R29, PT, PT, RZ, R29, RZ, P0, P1 ;  /* 0x0000001dff1d7210 */ /* 0x000fe400007e24ff */
[C---:B------:R-:W-:Y:S01]  /*2370*/  ISETP.NE.AND P3, PT, R54.reuse, 0xc, PT ;  /* 0x0000000c3600780c */ /* 0x040fe20003f65270 */
[----:B------:R-:W0:Y:S01]  /*2380*/  SHFL.UP PT, R3, R0, 0x1, RZ ;  /* 0x0420000000037989 */ /* 0x000e2200000e00ff */
[----:B------:R-:W-:Y:S01]  /*2390*/  ISETP.NE.AND P6, PT, R54, 0xd, PT ;  /* 0x0000000d3600780c */ /* 0x000fe20003fc5270 */
[----:B------:R-:W-:Y:S01]  /*23a0*/  IMAD.X R29, RZ, RZ, R29, P2 ;  /* 0x000000ffff1d7224 */ /* 0x000fe200010e061d */
[----:B------:R-:W-:-:S02]  /*23b0*/  ISETP.NE.AND P2, PT, R53, 0x1f, PT ;  /* 0x0000001f3500780c */ /* 0x000fc40003f45270 */
[C---:B------:R-:W-:Y:S02]  /*23c0*/  ISETP.NE.AND P4, PT, R54.reuse, 0xe, PT ;  /* 0x0000000e3600780c */ /* 0x040fe40003f85270 */
[----:B------:R-:W1:Y:S01]  /*23d0*/  SHFL.UP P0, R2, R29, 0x1, RZ ;  /* 0x042000001d027989 */ /* 0x000e6200000000ff */
[----:B------:R-:W-:-:S08]  /*23e0*/  ISETP.NE.AND P5, PT, R54, 0xf, PT ;  /* 0x0000000f3600780c */ /* 0x000fd00003fa5270 */
[----:B------:R-:W-:Y:S02]  /*23f0*/  @!P2 LEA R59, R54, UR4, 0x3 ;  /* 0x00000004363bac11 */ /* 0x000fe4000f8e18ff */
[----:B0-----:R-:W-:-:S04]  /*2400*/  IADD3 R24, P1, PT, R3, R0, RZ ;  /* 0x0000000003187210 */ /* 0x001fc80007f3e0ff */
[----:B-1----:R-:W-:Y:S01]  /*2410*/  SEL R27, R24, R3, P0 ;  /* 0x00000003181b7207 */ /* 0x002fe20000000000 */
[----:B------:R-:W-:-:S05]  /*2420*/  IMAD.X R3, R2, 0x1, R29, P1 ;  /* 0x0000000102037824 */ /* 0x000fca00008e061d */
[----:B------:R-:W-:Y:S02]  /*2430*/  SEL R28, R3, R2, P0 ;  /* 0x00000002031c7207 */ /* 0x000fe40000000000 */
        /* <DEDUP_REMOVED lines=23> */
[----:B------:R-:W-:-:S05]  /*25b0*/  SEL R3, R24, R3, P0 ;  /* 0x0000000318037207 */ /* 0x000fca0000000000 */
[----:B------:R-:W-:Y:S01]  /*25c0*/  @!P2 STS.64 [R59], R2 ;  /* 0x000000023b00a388 */ /* 0x000fe20000000a00 */
[----:B------:R-:W-:Y:S06]  /*25d0*/  BAR.SYNC.DEFER_BLOCKING 0x0 ;  /* 0x0000000000007b1d */ /* 0x000fec0000010000 */
[----:B------:R-:W0:Y:S04]  /*25e0*/  LDS.128 R24, [UR4] ;  /* 0x00000004ff187984 */ /* 0x000e280008000c00 */
[----:B------:R-:W1:Y:S04]  /*25f0*/  LDS.128 R28, [UR4+0x10] ;  /* 0x00001004ff1c7984 */ /* 0x000e680008000c00 */
[----:B------:R-:W2:Y:S04]  /*2600*/  LDS.128 R32, [UR4+0x20] ;  /* 0x00002004ff207984 */ /* 0x000ea80008000c00 */
[----:B------:R-:W3:Y:S04]  /*2610*/  LDS.128 R36, [UR4+0x30] ;  /* 0x00003004ff247984 */ /* 0x000ee80008000c00 */
[----:B------:R-:W4:Y:S01]  /*2620*/  LDS.128 R40, [UR4+0x40] ;  /* 0x00004004ff287984 */ /* 0x000f220008000c00 */
[----:B0-----:R-:W-:-:S04]  /*2630*/  IADD3 R26, P0, PT, R24, R26, RZ ;  /* 0x0000001a181a7210 */ /* 0x001fc80007f1e0ff */
[----:B-1----:R-:W-:-:S04]  /*2640*/  IADD3 R61, P1, PT, R28, R26, RZ ;  /* 0x0000001a1c3d7210 */ /* 0x002fc80007f3e0ff */
[----:B------:R-:W-:Y:S02]  /*2650*/  IADD3.X R27, PT, PT, R29, R25, R27, P1, P0 ;  /* 0x000000191d1b7210 */ /* 0x000fe40000fe041b */
[----:B------:R-:W-:Y:S02]  /*2660*/  IADD3 R29, P1, PT, R30, R61, RZ ;  /* 0x0000003d1e1d7210 */ /* 0x000fe40007f3e0ff */
[----:B------:R-:W-:Y:S02]  /*2670*/  ISETP.NE.AND P0, PT, R54, 0x2, PT ;  /* 0x000000023600780c */ /* 0x000fe40003f05270 */
[----:B--2---:R-:W-:Y:S02]  /*2680*/  IADD3 R59, P2, PT, R32, R29, RZ ;  /* 0x0000001d203b7210 */ /* 0x004fe40007f5e0ff */
[----:B------:R-:W-:Y:S02]  /*2690*/  SEL R28, R26, R24, !P0 ;  /* 0x000000181a1c7207 */ /* 0x000fe40004000000 */
[----:B------:R-:W-:-:S02]  /*26a0*/  IADD3.X R31, PT, PT, R33, R31, R27, P2, P1 ;  /* 0x0000001f211f7210 */ /* 0x000fc400017e241b */
[----:B------:R-:W-:Y:S01]  /*26b0*/  ISETP.NE.AND P0, PT, R54, 0x3, PT ;  /* 0x000000033600780c */ /* 0x000fe20003f05270 */
[----:B------:R-:W0:Y:S01]  /*26c0*/  LDS.128 R24, [UR4+0x50] ;  /* 0x00005004ff187984 */ /* 0x000e220008000c00 */
[----:B------:R-:W-:Y:S02]  /*26d0*/  IADD3 R33, P1, PT, R34, R59, RZ ;  /* 0x0000003b22217210 */ /* 0x000fe40007f3e0ff */
[----:B------:R-:W-:Y:S02]  /*26e0*/  SEL R28, R61, R28, !P0 ;  /* 0x0000001c3d1c7207 */ /* 0x000fe40004000000 */
[----:B------:R-:W-:Y:S02]  /*26f0*/  ISETP.NE.AND P0, PT, R54, 0x4, PT ;  /* 0x000000043600780c */ /* 0x000fe40003f05270 */
[----:B---3--:R-:W-:Y:S02]  /*2700*/  IADD3 R3, P2, PT, R36, R33, RZ ;  /* 0x0000002124037210 */ /* 0x008fe40007f5e0ff */
[----:B------:R-:W-:-:S02]  /*2710*/  SEL R36, R29, R28, !P0 ;  /* 0x0000001c1d247207 */ /* 0x000fc40004000000 */
[----:B------:R-:W-:Y:S02]  /*2720*/  IADD3.X R35, PT, PT, R37, R35, R31, P2, P1 ;  /* 0x0000002325237210 */ /* 0x000fe400017e241f */
[----:B------:R-:W-:Y:S01]  /*2730*/  ISETP.NE.AND P0, PT, R54, 0x5, PT ;  /* 0x000000053600780c */ /* 0x000fe20003f05270 */
[----:B------:R-:W1:Y:S01]  /*2740*/  LDS.128 R28, [UR4+0x60] ;  /* 0x00006004ff1c7984 */ /* 0x000e620008000c00 */
[----:B------:R-:W-:Y:S02]  /*2750*/  IADD3 R61, P1, PT, R38, R3, RZ ;  /* 0x00000003263d7210 */ /* 0x000fe40007f3e0ff */
[----:B------:R-:W-:Y:S02]  /*2760*/  SEL R36, R59, R36, !P0 ;  /* 0x000000243b247207 */ /* 0x000fe40004000000 */
[----:B------:R-:W-:Y:S02]  /*2770*/  ISETP.NE.AND P0, PT, R54, 0x6, PT ;  /* 0x000000063600780c */ /* 0x000fe40003f05270 */
[----:B----4-:R-:W-:-:S02]  /*2780*/  IADD3 R37, P2, PT, R40, R61, RZ ;  /* 0x0000003d28257210 */ /* 0x010fc40007f5e0ff */
[----:B------:R-:W-:Y:S02]  /*2790*/  SEL R36, R33, R36, !P0 ;  /* 0x0000002421247207 */ /* 0x000fe40004000000 */
[----:B------:R-:W-:Y:S02]  /*27a0*/  IADD3.X R39, PT, PT, R41, R39, R35, P2, P1 ;  /* 0x0000002729277210 */ /* 0x000fe400017e2423 */
[----:B------:R-:W2:Y:S01]  /*27b0*/  LDS.128 R32, [UR4+0x70] ;  /* 0x00007004ff207984 */ /* 0x000ea20008000c00 */
[C---:B------:R-:W-:Y:S02]  /*27c0*/  ISETP.NE.AND P0, PT, R54.reuse, 0x7, PT ;  /* 0x000000073600780c */ /* 0x040fe40003f05270 */
[C---:B------:R-:W-:Y:S02]  /*27d0*/  ISETP.NE.AND P1, PT, R54.reuse, 0xa, PT ;  /* 0x0000000a3600780c */ /* 0x040fe40003f25270 */
[----:B------:R-:W-:Y:S02]  /*27e0*/  SEL R36, R3, R36, !P0 ;  /* 0x0000002403247207 */ /* 0x000fe40004000000 */
[----:B------:R-:W-:-:S02]  /*27f0*/  ISETP.NE.AND P0, PT, R54, 0x8, PT ;  /* 0x000000083600780c */ /* 0x000fc40003f05270 */
[----:B------:R-:W-:Y:S02]  /*2800*/  IADD3 R3, P2, PT, R42, R37, RZ ;  /* 0x000000252a037210 */ /* 0x000fe40007f5e0ff */
[----:B------:R-:W-:Y:S02]  /*2810*/  SEL R36, R61, R36, !P0 ;  /* 0x000000243d247207 */ /* 0x000fe40004000000 */
[----:B------:R-:W-:-:S04]  /*2820*/  ISETP.NE.AND P0, PT, R54, 0x9, PT ;  /* 0x000000093600780c */ /* 0x000fc80003f05270 */
[----:B------:R-:W-:Y:S02]  /*2830*/  SEL R36, R37, R36, !P0 ;  /* 0x0000002425247207 */ /* 0x000fe40004000000 */
[----:B------:R-:W-:Y:S02]  /*2840*/  ISETP.NE.AND P0, PT, R54, 0xb, PT ;  /* 0x0000000b3600780c */ /* 0x000fe40003f05270 */
[----:B------:R-:W-:Y:S02]  /*2850*/  SEL R36, R3, R36, !P1 ;  /* 0x0000002403247207 */ /* 0x000fe40004800000 */
[----:B0-----:R-:W-:-:S04]  /*2860*/  IADD3 R3, P1, PT, R24, R3, RZ ;  /* 0x0000000318037210 */ /* 0x001fc80007f3e0ff */
[----:B------:R-:W-:Y:S02]  /*2870*/  SEL R24, R3, R36, !P0 ;  /* 0x0000002403187207 */ /* 0x000fe40004000000 */
[----:B------:R-:W-:Y:S01]  /*2880*/  IADD3 R3, P0, PT, R26, R3, RZ ;  /* 0x000000031a037210 */ /* 0x000fe20007f1e0ff */
[----:B------:R-:W-:Y:S01]  /*2890*/  IMAD.IADD R26, R2, 0x1, -R0 ;  /* 0x00000001021a7824 */ /* 0x000fe200078e0a00 */
[----:B------:R-:W-:Y:S02]  /*28a0*/  IADD3.X R39, PT, PT, R25, R43, R39, P1, P2 ;  /* 0x0000002b19277210 */ /* 0x000fe40000fe4427 */
[----:B------:R-:W-:Y:S02]  /*28b0*/  SEL R24, R3, R24, !P3 ;  /* 0x0000001803187207 */ /* 0x000fe40005800000 */
[----:B-1----:R-:W-:Y:S02]  /*28c0*/  IADD3 R3, P3, PT, R28, R3, RZ ;  /* 0x000000031c037210 */ /* 0x002fe40007f7e0ff */
[----:B------:R-:W-:-:S02]  /*28d0*/  ISETP.NE.AND P1, PT, R53, RZ, PT ;  /* 0x000000ff3500720c */ /* 0x000fc40003f25270 */
[----:B------:R-:W-:Y:S02]  /*28e0*/  SEL R24, R3, R24, !P6 ;  /* 0x0000001803187207 */ /* 0x000fe40007000000 */
[----:B------:R-:W-:Y:S02]  /*28f0*/  IADD3 R3, P6, PT, R30, R3, RZ ;  /* 0x000000031e037210 */ /* 0x000fe40007fde0ff */
[----:B------:R-:W-:Y:S02]  /*2900*/  SEL R25, R26, RZ, P1 ;  /* 0x000000ff1a197207 */ /* 0x000fe40000800000 */
[----:B------:R-:W-:Y:S02]  /*2910*/  SEL R2, R3, R24, !P4 ;  /* 0x0000001803027207 */ /* 0x000fe40006000000 */
[----:B------:R-:W-:Y:S02]  /*2920*/  ISETP.GT.U32.AND P1, PT, R55, 0x1f, PT ;  /* 0x0000001f3700780c */ /* 0x000fe40003f24070 */
[----:B--2---:R-:W-:-:S02]  /*2930*/  IADD3 R3, P2, PT, R32, R3, RZ ;  /* 0x0000000320037210 */ /* 0x004fc40007f5e0ff */
[----:B------:R-:W-:Y:S02]  /*2940*/  IADD3.X R27, PT, PT, R29, R27, R39, P3, P0 ;  /* 0x0000001b1d1b7210 */ /* 0x000fe40001fe0427 */
[----:B------:R-:W-:Y:S02]  /*2950*/  SEL R2, R3, R2, !P5 ;  /* 0x0000000203027207 */ /* 0x000fe40006800000 */
[----:B------:R-:W-:Y:S02]  /*2960*/  IADD3 R0, P3, PT, R34, R3, RZ ;  /* 0x0000000322007210 */ /* 0x000fe40007f7e0ff */
[----:B------:R-:W-:Y:S01]  /*2970*/  IADD3.X R34, PT, PT, R33, R31, R27, P2, P6 ;  /* 0x0000001f21227210 */ /* 0x000fe200017ec41b */
[----:B------:R-:W-:Y:S01]  /*2980*/  IMAD.IADD R25, R25, 0x1, R2 ;  /* 0x0000000119197824 */ /* 0x000fe200078e0202 */
[----:B------:R-:W-:-:S03]  /*2990*/  ISETP.GE.U32.AND P0, PT, R55, 0x20, PT ;  /* 0x000000203700780c */ /* 0x000fc60003f06070 */
[----:B------:R-:W-:Y:S01]  /*29a0*/  IMAD.X R34, R35, 0x1, R34, P3 ;  /* 0x0000000123227824 */ /* 0x000fe200018e0622 */
[----:B------:R-:W-:Y:S01]  /*29b0*/  SEL R2, R26, R25, !P0 ;  /* 0x000000191a027207 */ /* 0x000fe20004000000 */
[----:B------:R-:W-:Y:S08]  /*29c0*/  @P1 BRA `(.L_x_232) ;  /* 0x0000000800d81947 */ /* 0x000ff00003800000 */
[----:B------:R-:W0:Y:S01]  /*29d0*/  LDC R24, c[0x0][0x374] ;  /* 0x0000dd00ff187b82 */ /* 0x000e220000000800 */
[----:B------:R-:W-:Y:S01]  /*29e0*/  ISETP.NE.AND P0, PT, R55, RZ, PT ;  /* 0x000000ff3700720c */ /* 0x000fe20003f05270 */
[----:B------:R-:W1:Y:S01]  /*29f0*/  LDCU UR5, c[0x0][0x370] ;  /* 0x00006e00ff0577ac */ /* 0x000e620008000800 */
[----:B------:R-:W-:-:S05]  /*2a00*/  LOP3.LUT R30, RZ, R55, RZ, 0x33, !PT ;  /* 0x00000037ff1e7212 */ /* 0x000fca00078e33ff */
[----:B------:R-:W2:Y:S06]  /*2a10*/  LDC.64 R28, c[0x0][0x3a8] ;  /* 0x0000ea00ff1c7b82 */ /* 0x000eac0000000a00 */
[----:B------:R-:W-:Y:S02]  /*2a20*/  @!P0 IMAD.MOV.U32 R26, RZ, RZ, R0 ;  /* 0x000000ffff1a8224 */ /* 0x000fe400078e0000 */
[----:B------:R-:W-:Y:S02]  /*2a30*/  @!P0 IMAD.MOV.U32 R27, RZ, RZ, R34 ;  /* 0x000000ffff1b8224 */ /* 0x000fe400078e0022 */
[----:B------:R-:W-:Y:S01]  /*2a40*/  @!P0 IMAD.MOV.U32 R25, RZ, RZ, 0x0 ;  /* 0x00000000ff198424 */ /* 0x000fe200078e00ff */
[----:B-1----:R-:W-:-:S02]  /*2a50*/  UISETP.GT.U32.AND UP0, UPT, UR5, 0x1f3, UPT ;  /* 0x000001f30500788c */ /* 0x002fc4000bf04070 */
[----:B------:R1:W-:Y:S01]  /*2a60*/  @!P0 STS.64 [UR4+0xb8], R26 ;  /* 0x0000b81aff008988 */ /* 0x0003e20008000a04 */
[----:B0-----:R-:W-:Y:S02]  /*2a70*/  IMAD R35, R24, UR10, R57 ;  /* 0x0000000a18237c24 */ /* 0x001fe4000f8e0239 */
[----:B------:R-:W-:Y:S02]  /*2a80*/  @!P0 IMAD.MOV.U32 R24, RZ, RZ, 0x64 ;  /* 0x00000064ff188424 */ /* 0x000fe400078e00ff */
[----:B--2---:R-:W-:-:S04]  /*2a90*/  IMAD.WIDE R32, R35, 0x10, R28 ;  /* 0x0000001023207825 */ /* 0x004fc800078e021c */
[----:B------:R-:W-:Y:S01]  /*2aa0*/  IMAD.IADD R35, R35, 0x1, R30 ;  /* 0x0000000123237824 */ /* 0x000fe200078e021e */
[----:B------:R1:W-:Y:S01]  /*2ab0*/  @!P0 ST.E.128.STRONG.GPU desc[UR8][R32.64+0x200], R24 ;  /* 0x0002001820008985 */ /* 0x0003e2000c10fd08 */
[----:B------:R-:W-:Y:S05]  /*2ac0*/  BRA.U UP0, `(.L_x_233) ;  /* 0x0000000100087547 */ /* 0x000fea000b800000 */
[----:B------:R0:W-:Y:S06]  /*2ad0*/  MEMBAR.SC.CTA ;  /* 0x0000000000007992 */ /* 0x0001ec0000000000 */
[----:B0-----:R-:W-:Y:S05]  /*2ae0*/  BRA `(.L_x_234) ;  /* 0x0000000000087947 */ /* 0x001fea0003800000 */
.L_x_233:
[----:B------:R-:W-:Y:S05]  /*2af0*/  NANOSLEEP 0x415 ;  /* 0x000004150000795d */ /* 0x000fea0003800000 */
[----:B------:R-:W-:Y:S01]  /*2b00*/  NOP ;  /* 0x0000000000007918 */ /* 0x000fe20000000000 */
.L_x_234:
[----:B------:R-:W-:-:S05]  /*2b10*/  IMAD.WIDE R28, R35, 0x10, R28 ;  /* 0x00000010231c7825 */ /* 0x000fca00078e021c */
[----:B-1----:R-:W2:Y:S01]  /*2b20*/  LD.E.128.STRONG.GPU R24, desc[UR8][R28.64+0x200] ;  /* 0x000200081c187980 */ /* 0x002ea2000c10fd00 */
[----:B------:R-:W-:Y:S01]  /*2b30*/  UMOV UR5, 0xffffffff ;  /* 0xffffffff00057882 */ /* 0x000fe20000000000 */
[----:B--2---:R-:W-:-:S04]  /*2b40*/  ISETP.NE.U32.AND P0, PT, R24, 0x63, PT ;  /* 0x000000631800780c */ /* 0x004fc80003f05070 */
[----:B------:R-:W-:Y:S01]  /*2b50*/  ISETP.NE.AND.EX P0, PT, R25, RZ, PT, P0 ;  /* 0x000000ff1900720c */ /* 0x000fe20003f05300 */
[----:B------:R-:W-:-:S12]  /*2b60*/  BRA.DIV UR5, `(.L_x_235) ;  /* 0x0000006a059c7947 */ /* 0x000fd8000b800000 */
[----:B------:R-:W-:-:S13]  /*2b70*/  VOTE.ANY P0, !P0 ;  /* 0x0000000000ff7806 */ /* 0x000fda0004000100 */
.L_x_288:
[----:B------:R-:W-:Y:S05]  /*2b80*/  @!P0 BRA `(.L_x_236) ;  /* 0x0000000000208947 */ /* 0x000fea0003800000 */
.L_x_238:
[----:B------:R-:W2:Y:S01]  /*2b90*/  LD.E.128.STRONG.GPU R24, desc[UR8][R28.64+0x200] ;  /* 0x000200081c187980 */ /* 0x000ea2000c10fd00 */
[----:B------:R-:W-:Y:S05]  /*2ba0*/  YIELD ;  /* 0x0000000000007946 */ /* 0x000fea0003800000 */
[----:B------:R-:W-:Y:S01]  /*2bb0*/  UMOV UR5, 0xffffffff ;  /* 0xffffffff00057882 */ /* 0x000fe20000000000 */
[----:B--2---:R-:W-:-:S04]  /*2bc0*/  ISETP.NE.U32.AND P0, PT, R24, 0x63, PT ;  /* 0x000000631800780c */ /* 0x004fc80003f05070 */
[----:B------:R-:W-:Y:S01]  /*2bd0*/  ISETP.NE.AND.EX P0, PT, R25, RZ, PT, P0 ;  /* 0x000000ff1900720c */ /* 0x000fe20003f05300 */
[----:B------:R-:W-:-:S12]  /*2be0*/  BRA.DIV UR5, `(.L_x_237) ;  /* 0x0000006a059c7947 */ /* 0x000fd8000b800000 */
[----:B------:R-:W-:-:S13]  /*2bf0*/  VOTE.ANY P0, !P0 ;  /* 0x0000000000ff7806 */ /* 0x000fda0004000100 */
.L_x_291:
[----:B------:R-:W-:Y:S05]  /*2c00*/  @P0 BRA `(.L_x_238) ;  /* 0xfffffffc00e00947 */ /* 0x000fea000383ffff */
.L_x_236:
[----:B------:R-:W-:Y:S01]  /*2c10*/  UMOV UR5, 0xffffffff ;  /* 0xffffffff00057882 */ /* 0x000fe20000000000 */
[----:B------:R-:W-:-:S04]  /*2c20*/  ISETP.NE.U32.AND P0, PT, R24, 0x65, PT ;  /* 0x000000651800780c */ /* 0x000fc80003f05070 */
[----:B------:R-:W-:Y:S01]  /*2c30*/  ISETP.NE.AND.EX P0, PT, R25, RZ, PT, P0 ;  /* 0x000000ff1900720c */ /* 0x000fe20003f05300 */
[----:B------:R-:W-:-:S12]  /*2c40*/  BRA.DIV UR5, `(.L_x_239) ;  /* 0x0000006a05a47947 */ /* 0x000fd8000b800000 */
[----:B------:R-:W0:Y:S01]  /*2c50*/  S2R R54, SR_GEMASK ;  /* 0x0000000000367919 */ /* 0x000e220000003c00 */
[----:B------:R-:W-:Y:S01]  /*2c60*/  VOTE.ANY R3, PT, !P0 ;  /* 0x0000000000037806 */ /* 0x000fe200040e0100 */
[----:B------:R-:W-:-:S03]  /*2c70*/  VIADD R39, R53, 0x2 ;  /* 0x0000000235277836 */ /* 0x000fc60000000000 */
[----:B0-----:R-:W-:-:S05]  /*2c80*/  LOP3.LUT R3, R3, 0x80000000, R54, 0xec, !PT ;  /* 0x8000000003037812 */ /* 0x001fca00078eec36 */
[----:B------:R-:W-:-:S05]  /*2c90*/  VIADD R28, R3, 0xffffffff ;  /* 0xffffffff031c7836 */ /* 0x000fca0000000000 */
[----:B------:R-:W-:-:S04]  /*2ca0*/  LOP3.LUT R28, R3, R28, RZ, 0xc, !PT ;  /* 0x0000001c031c7212 */ /* 0x000fc800078e0cff */
[----:B------:R-:W0:Y:S02]  /*2cb0*/  POPC R30, R28 ;  /* 0x0000001c001e7309 */ /* 0x000e240000000000 */
[----:B0-----:R-:W0:Y:S01]  /*2cc0*/  SHFL.DOWN PT, R36, R26, 0x1, R30 ;  /* 0x082000001a247989 */ /* 0x001e2200000e001e */
[----:B------:R-:W-:-:S03]  /*2cd0*/  ISETP.GE.AND P0, PT, R53, R30, PT ;  /* 0x0000001e3500720c */ /* 0x000fc60003f06270 */
[----:B------:R-:W1:Y:S01]  /*2ce0*/  SHFL.DOWN PT, R37, R27, 0x1, R30 ;  /* 0x082000001b257989 */ /* 0x000e6200000e001e */
[----:B0-----:R-:W-:-:S04]  /*2cf0*/  SEL R3, R36, RZ, !P0 ;  /* 0x000000ff24037207 */ /* 0x001fc80004000000 */
[----:B------:R-:W-:Y:S02]  /*2d00*/  IADD3 R38, P1, PT, R26, R3, RZ ;  /* 0x000000031a267210 */ /* 0x000fe40007f3e0ff */
[----:B-1----:R-:W-:Y:S02]  /*2d10*/  SEL R37, R37, RZ, !P0 ;  /* 0x000000ff25257207 */ /* 0x002fe40004000000 */
[----:B------:R-:W-:Y:S01]  /*2d20*/  ISETP.GT.AND P0, PT, R39, R30, PT ;  /* 0x0000001e2700720c */ /* 0x000fe20003f04270 */
[----:B------:R-:W0:Y:S02]  /*2d30*/  SHFL.DOWN PT, R31, R38, 0x2, R30 ;  /* 0x08400000261f7989 */ /* 0x000e2400000e001e */
[----:B------:R-:W-:-:S05]  /*2d40*/  IMAD.X R37, R27, 0x1, R37, P1 ;  /* 0x000000011b257824 */ /* 0x000fca00008e0625 */
[----:B------:R-:W1:Y:S01]  /*2d50*/  SHFL.DOWN PT, R36, R37, 0x2, R30 ;  /* 0x0840000025247989 */ /* 0x000e6200000e001e */
[----:B0-----:R-:W-:-:S04]  /*2d60*/  SEL R31, R31, RZ, !P0 ;  /* 0x000000ff1f1f7207 */ /* 0x001fc80004000000 */
[----:B------:R-:W-:Y:S01]  /*2d70*/  IADD3 R27, P1, PT, R31, R38, RZ ;  /* 0x000000261f1b7210 */ /* 0x000fe20007f3e0ff */
[----:B------:R-:W-:Y:S01]  /*2d80*/  VIADD R38, R53, 0x4 ;  /* 0x0000000435267836 */ /* 0x000fe20000000000 */
[----:B-1----:R-:W-:-:S03]  /*2d90*/  SEL R36, R36, RZ, !P0 ;  /* 0x000000ff24247207 */ /* 0x002fc60004000000 */
[----:B------:R-:W0:Y:S01]  /*2da0*/  SHFL.DOWN PT, R31, R27, 0x4, R30 ;  /* 0x088000001b1f7989 */ /* 0x000e2200000e001e */
[----:B------:R-:W-:Y:S01]  /*2db0*/  ISETP.GT.AND P0, PT, R38, R30, PT ;  /* 0x0000001e2600720c */ /* 0x000fe20003f04270 */
[----:B------:R-:W-:Y:S02]  /*2dc0*/  IMAD.X R43, R36, 0x1, R37, P1 ;  /* 0x00000001242b7824 */ /* 0x000fe400008e0625 */
[----:B------:R-:W-:-:S03]  /*2dd0*/  VIADD R37, R53, 0x8 ;  /* 0x0000000835257836 */ /* 0x000fc60000000000 */
[----:B------:R-:W1:Y:S01]  /*2de0*/  SHFL.DOWN PT, R26, R43, 0x4, R30 ;  /* 0x088000002b1a7989 */ /* 0x000e6200000e001e */
[----:B0-----:R-:W-:-:S04]  /*2df0*/  SEL R31, R31, RZ, !P0 ;  /* 0x000000ff1f1f7207 */ /* 0x001fc80004000000 */
[----:B------:R-:W-:Y:S02]  /*2e00*/  IADD3 R36, P1, PT, R31, R27, RZ ;  /* 0x0000001b1f247210 */ /* 0x000fe40007f3e0ff */
[----:B-1----:R-:W-:-:S03]  /*2e10*/  SEL R26, R26, RZ, !P0 ;  /* 0x000000ff1a1a7207 */ /* 0x002fc60004000000 */
[----:B------:R-:W0:Y:S01]  /*2e20*/  SHFL.DOWN PT, R31, R36, 0x8, R30 ;  /* 0x09000000241f7989 */ /* 0x000e2200000e001e */
[----:B------:R-:W-:Y:S01]  /*2e30*/  ISETP.GT.AND P0, PT, R37, R30, PT ;  /* 0x0000001e2500720c */ /* 0x000fe20003f04270 */
[----:B------:R-:W-:Y:S02]  /*2e40*/  IMAD.X R41, R26, 0x1, R43, P1 ;  /* 0x000000011a297824 */ /* 0x000fe400008e062b */
[----:B------:R-:W1:Y:S03]  /*2e50*/  LDC.64 R42, c[0x0][0x3a8] ;  /* 0x0000ea00ff2a7b82 */ /* 0x000e660000000a00 */
[----:B------:R-:W2:Y:S01]  /*2e60*/  SHFL.DOWN PT, R26, R41, 0x8, R30 ;  /* 0x09000000291a7989 */ /* 0x000ea200000e001e */
[----:B0-----:R-:W-:-:S04]  /*2e70*/  SEL R31, R31, RZ, !P0 ;  /* 0x000000ff1f1f7207 */ /* 0x001fc80004000000 */
[----:B------:R-:W-:Y:S01]  /*2e80*/  IADD3 R57, P1, PT, R31, R36, RZ ;  /* 0x000000241f397210 */ /* 0x000fe20007f3e0ff */
[----:B------:R-:W-:Y:S01]  /*2e90*/  VIADD R36, R53, 0x10 ;  /* 0x0000001035247836 */ /* 0x000fe20000000000 */
[----:B--2---:R-:W-:-:S03]  /*2ea0*/  SEL R26, R26, RZ, !P0 ;  /* 0x000000ff1a1a7207 */ /* 0x004fc60004000000 */
[----:B------:R-:W0:Y:S01]  /*2eb0*/  SHFL.DOWN PT, R31, R57, 0x10, R30 ;  /* 0x0a000000391f7989 */ /* 0x000e2200000e001e */
[----:B------:R-:W-:Y:S01]  /*2ec0*/  ISETP.GT.AND P2, PT, R36, R30, PT ;  /* 0x0000001e2400720c */ /* 0x000fe20003f44270 */
[----:B------:R-:W-:Y:S01]  /*2ed0*/  IMAD.X R27, R26, 0x1, R41, P1 ;  /* 0x000000011a1b7824 */ /* 0x000fe200008e0629 */
[----:B------:R-:W-:Y:S02]  /*2ee0*/  ISETP.NE.U32.AND P1, PT, R24, 0x65, PT ;  /* 0x000000651800780c */ /* 0x000fe40003f25070 */
[----:B-1----:R-:W-:Y:S02]  /*2ef0*/  IADD3 R41, P4, PT, R42, 0x200, RZ ;  /* 0x000002002a297810 */ /* 0x002fe40007f9e0ff */
[----:B------:R-:W1:Y:S01]  /*2f00*/  SHFL.DOWN PT, R26, R27, 0x10, R30 ;  /* 0x0a0000001b1a7989 */ /* 0x000e6200000e001e */
[----:B------:R-:W-:Y:S02]  /*2f10*/  ISETP.NE.AND.EX P1, PT, R25, RZ, PT, P1 ;  /* 0x000000ff1900720c */ /* 0x000fe40003f25310 */
[----:B------:R-:W-:-:S11]  /*2f20*/  IMAD.X R43, RZ, RZ, R43, P4 ;  /* 0x000000ffff2b7224 */ /* 0x000fd600020e062b */
[----:B------:R-:W-:Y:S02]  /*2f30*/  VOTE.ALL P0, P1 ;  /* 0x0000000000ff7806 */ /* 0x000fe40000800000 */
[----:B0-----:R-:W-:-:S04]  /*2f40*/  SEL R40, R31, RZ, !P2 ;  /* 0x000000ff1f287207 */ /* 0x001fc80005000000 */
[----:B------:R-:W-:Y:S02]  /*2f50*/  IADD3 R40, P3, PT, R40, R57, RZ ;  /* 0x0000003928287210 */ /* 0x000fe40007f7e0ff */
[----:B-1----:R-:W-:-:S05]  /*2f60*/  SEL R26, R26, RZ, !P2 ;  /* 0x000000ff1a1a7207 */ /* 0x002fca0005000000 */
[----:B------:R-:W-:-:S07]  /*2f70*/  IMAD.X R42, R26, 0x1, R27, P3 ;  /* 0x000000011a2a7824 */ /* 0x000fce00018e061b */
.L_x_305:
[----:B------:R-:W-:Y:S05]  /*2f80*/  @!P0 BRA `(.L_x_240) ;  /* 0x0000000400108947 */ /* 0x000fea0003800000 */
.L_x_246:
[----:B------:R-:W-:Y:S02]  /*2f90*/  IMAD.MOV.U32 R24, RZ, RZ, R41 ;  /* 0x000000ffff187224 */ /* 0x000fe400078e0029 */
[----:B------:R-:W-:Y:S02]  /*2fa0*/  IMAD.MOV.U32 R25, RZ, RZ, R43 ;  /* 0x000000ffff197224 */ /* 0x000fe400078e002b */
[----:B------:R-:W-:-:S05]  /*2fb0*/  IMAD.WIDE R28, R35, 0x10, R24 ;  /* 0x00000010231c7825 */ /* 0x000fca00078e0218 */
[----:B------:R-:W2:Y:S01]  /*2fc0*/  LD.E.128.STRONG.GPU R24, desc[UR8][R28.64+-0x200] ;  /* 0xfffe00081c187980 */ /* 0x000ea2000c10fd00 */
[----:B------:R-:W-:Y:S05]  /*2fd0*/  YIELD ;  /* 0x0000000000007946 */ /* 0x000fea0003800000 */
[----:B------:R-:W-:Y:S01]  /*2fe0*/  UMOV UR5, 0xffffffff ;  /* 0xffffffff00057882 */ /* 0x000fe20000000000 */
[----:B--2---:R-:W-:-:S04]  /*2ff0*/  ISETP.NE.U32.AND P0, PT, R24, 0x63, PT ;  /* 0x000000631800780c */ /* 0x004fc80003f05070 */
[----:B------:R-:W-:Y:S01]  /*3000*/  ISETP.NE.AND.EX P0, PT, R25, RZ, PT, P0 ;  /* 0x000000ff1900720c */ /* 0x000fe20003f05300 */
[----:B------:R-:W-:-:S12]  /*3010*/  BRA.DIV UR5, `(.L_x_241) ;  /* 0x0000006e054c7947 */ /* 0x000fd8000b800000 */
[----:B------:R-:W-:-:S13]  /*3020*/  VOTE.ANY P0, !P0 ;  /* 0x0000000000ff7806 */ /* 0x000fda0004000100 */
.L_x_308:
[----:B------:R-:W-:Y:S05]  /*3030*/  @!P0 BRA `(.L_x_242) ;  /* 0x0000000000208947 */ /* 0x000fea0003800000 */
.L_x_244:
[----:B------:R-:W2:Y:S01]  /*3040*/  LD.E.128.STRONG.GPU R24, desc[UR8][R28.64+-0x200] ;  /* 0xfffe00081c187980 */ /* 0x000ea2000c10fd00 */
[----:B------:R-:W-:Y:S05]  /*3050*/  YIELD ;  /* 0x0000000000007946 */ /* 0x000fea0003800000 */
[----:B------:R-:W-:Y:S01]  /*3060*/  UMOV UR5, 0xffffffff ;  /* 0xffffffff00057882 */ /* 0x000fe20000000000 */
[----:B--2---:R-:W-:-:S04]  /*3070*/  ISETP.NE.U32.AND P0, PT, R24, 0x63, PT ;  /* 0x000000631800780c */ /* 0x004fc80003f05070 */
[----:B------:R-:W-:Y:S01]  /*3080*/  ISETP.NE.AND.EX P0, PT, R25, RZ, PT, P0 ;  /* 0x000000ff1900720c */ /* 0x000fe20003f05300 */
[----:B------:R-:W-:-:S12]  /*3090*/  BRA.DIV UR5, `(.L_x_243) ;  /* 0x0000006e054c7947 */ /* 0x000fd8000b800000 */
[----:B------:R-:W-:-:S13]  /*30a0*/  VOTE.ANY P0, !P0 ;  /* 0x0000000000ff7806 */ /* 0x000fda0004000100 */
.L_x_311:
[----:B------:R-:W-:Y:S05]  /*30b0*/  @P0 BRA `(.L_x_244) ;  /* 0xfffffffc00e00947 */ /* 0x000fea000383ffff */
.L_x_242:
[----:B------:R-:W-:Y:S01]  /*30c0*/  UMOV UR5, 0xffffffff ;  /* 0xffffffff00057882 */ /* 0x000fe20000000000 */
[----:B------:R-:W-:-:S04]  /*30d0*/  ISETP.NE.U32.AND P0, PT, R24, 0x65, PT ;  /* 0x000000651800780c */ /* 0x000fc80003f05070 */
[----:B------:R-:W-:Y:S01]  /*30e0*/  ISETP.NE.AND.EX P0, PT, R25, RZ, PT, P0 ;  /* 0x000000ff1900720c */ /* 0x000fe20003f05300 */
[----:B------:R-:W-:-:S12]  /*30f0*/  BRA.DIV UR5, `(.L_x_245) ;  /* 0x0000006e05547947 */ /* 0x000fd8000b800000 */
[----:B------:R-:W-:Y:S01]  /*3100*/  VOTE.ANY R3, PT, !P0 ;  /* 0x0000000000037806 */ /* 0x000fe200040e0100 */
[----:B------:R-:W-:-:S03]  /*3110*/  VIADD R35, R35, 0xffffffe0 ;  /* 0xffffffe023237836 */ /* 0x000fc60000000000 */
[----:B------:R-:W-:-:S05]  /*3120*/  LOP3.LUT R3, R3, 0x80000000, R54, 0xec, !PT ;  /* 0x8000000003037812 */ /* 0x000fca00078eec36 */
        /* <DEDUP_REMOVED lines=14> */
[----:B------:R-:W-:Y:S02]  /*3210*/  IADD3 R26, P1, PT, R28, R61, RZ ;  /* 0x0000003d1c1a7210 */ /* 0x000fe40007f3e0ff */
[----:B-1----:R-:W-:-:S03]  /*3220*/  SEL R56, R56, RZ, !P0 ;  /* 0x000000ff38387207 */ /* 0x002fc60004000000 */
[----:B------:R-:W0:Y:S01]  /*3230*/  SHFL.DOWN PT, R31, R26, 0x4, R30 ;  /* 0x088000001a1f7989 */ /* 0x000e2200000e001e */
[----:B------:R-:W-:Y:S01]  /*3240*/  ISETP.GT.AND P0, PT, R38, R30, PT ;  /* 0x0000001e2600720c */ /* 0x000fe20003f04270 */
        /* <DEDUP_REMOVED lines=13> */
[----:B------:R-:W-:Y:S01]  /*3320*/  ISETP.NE.U32.AND P0, PT, R24, 0x65, PT ;  /* 0x000000651800780c */ /* 0x000fe20003f05070 */
[----:B------:R-:W-:-:S03]  /*3330*/  IMAD.X R59, R56, 0x1, R57, P1 ;  /* 0x00000001383b7824 */ /* 0x000fc600008e0639 */
[----:B------:R-:W-:Y:S02]  /*3340*/  ISETP.NE.AND.EX P0, PT, R25, RZ, PT, P0 ;  /* 0x000000ff1900720c */ /* 0x000fe40003f05300 */
[----:B------:R-:W-:Y:S01]  /*3350*/  ISETP.GT.AND P1, PT, R36, R30, PT ;  /* 0x0000001e2400720c */ /* 0x000fe20003f24270 */
[----:B------:R-:W1:Y:S10]  /*3360*/  SHFL.DOWN PT, R31, R59, 0x10, R30 ;  /* 0x0a0000003b1f7989 */ /* 0x000e7400000e001e */
[----:B------:R-:W-:-:S02]  /*3370*/  VOTE.ALL P0, P0 ;  /* 0x0000000000ff7806 */ /* 0x000fc40000000000 */
[----:B0-----:R-:W-:-:S04]  /*3380*/  SEL R26, R26, RZ, !P1 ;  /* 0x000000ff1a1a7207 */ /* 0x001fc80004800000 */
[----:B------:R-:W-:Y:S02]  /*3390*/  IADD3 R40, P2, P3, R26, R27, R40 ;  /* 0x0000001b1a287210 */ /* 0x000fe40007b5e028 */
[----:B-1----:R-:W-:-:S04]  /*33a0*/  SEL R31, R31, RZ, !P1 ;  /* 0x000000ff1f1f7207 */ /* 0x002fc80004800000 */
[----:B------:R-:W-:-:S07]  /*33b0*/  IADD3.X R42, PT, PT, R31, R59, R42, P2, P3 ;  /* 0x0000003b1f2a7210 */ /* 0x000fce00017e642a */
.L_x_325:
[----:B------:R-:W-:Y:S05]  /*33c0*/  @P0 BRA `(.L_x_246) ;  /* 0xfffffff800f00947 */ /* 0x000fea000383ffff */
.L_x_240:
[----:B------:R-:W-:Y:S01]  /*33d0*/  ISETP.NE.AND P0, PT, R53, RZ, PT ;  /* 0x000000ff3500720c */ /* 0x000fe20003f05270 */
[----:B------:R-:W-:Y:S01]  /*33e0*/  BSSY.RECONVERGENT B0, `(.L_x_247) ;  /* 0x0000011000007945 */ /* 0x000fe20003800200 */
[----:B------:R-:W-:Y:S01]  /*33f0*/  ISETP.NE.AND P1, PT, R55, RZ, PT ;  /* 0x000000ff3700720c */ /* 0x000fe20003f25270 */
[----:B------:R-:W-:-:S10]  /*3400*/  IMAD.MOV.U32 R41, RZ, RZ, R42 ;  /* 0x000000ffff297224 */ /* 0x000fd400078e002a */
[----:B------:R-:W0:Y:S01]  /*3410*/  @!P0 S2R R24, SR_CgaCtaId ;  /* 0x0000000000188919 */ /* 0x000e220000008800 */
[----:B------:R-:W-:-:S04]  /*3420*/  @!P0 MOV R3, 0x400 ;  /* 0x0000040000038802 */ /* 0x000fc80000000f00 */
[----:B0-----:R-:W-:Y:S01]  /*3430*/  @!P0 LEA R3, R24, R3, 0x18 ;  /* 0x0000000318038211 */ /* 0x001fe200078ec0ff */
[----:B------:R-:W-:Y:S06]  /*3440*/  @P1 BRA `(.L_x_248) ;  /* 0x0000000000281947 */ /* 0x000fec0003800000 */
[----:B------:R-:W0:Y:S01]  /*3450*/  S2UR UR6, SR_CgaCtaId ;  /* 0x00000000000679c3 */ /* 0x000e220000008800 */
[----:B------:R-:W-:Y:S01]  /*3460*/  IADD3 R26, P1, PT, R40, R0, RZ ;  /* 0x00000000281a7210 */ /* 0x000fe20007f3e0ff */
[----:B------:R-:W-:Y:S01]  /*3470*/  UMOV UR5, 0x400 ;  /* 0x0000040000057882 */ /* 0x000fe20000000000 */
[----:B------:R-:W-:Y:S02]  /*3480*/  IMAD.MOV.U32 R24, RZ, RZ, 0x65 ;  /* 0x00000065ff187424 */ /* 0x000fe400078e00ff */
[----:B------:R-:W-:Y:S02]  /*3490*/  IMAD.MOV.U32 R25, RZ, RZ, 0x0 ;  /* 0x00000000ff197424 */ /* 0x000fe400078e00ff */
[----:B------:R-:W-:-:S05]  /*34a0*/  IMAD.X R27, R41, 0x1, R34, P1 ;  /* 0x00000001291b7824 */ /* 0x000fca00008e0622 */
[----:B------:R1:W-:Y:S01]  /*34b0*/  ST.E.128.STRONG.GPU desc[UR8][R32.64+0x200], R24 ;  /* 0x0002001820007985 */ /* 0x0003e2000c10fd08 */
[----:B0-----:R-:W-:-:S09]  /*34c0*/  ULEA UR5, UR6, UR5, 0x18 ;  /* 0x0000000506057291 */ /* 0x001fd2000f8ec0ff */
[----:B------:R1:W-:Y:S04]  /*34d0*/  STS.64 [UR5+0xb0], R26 ;  /* 0x0000b01aff007988 */ /* 0x0003e80008000a05 */
[----:B------:R1:W-:Y:S02]  /*34e0*/  STS.64 [UR5+0xa8], R40 ;  /* 0x0000a828ff007988 */ /* 0x0003e40008000a05 */
.L_x_248:
[----:B------:R-:W-:Y:S05]  /*34f0*/  BSYNC.RECONVERGENT B0 ;  /* 0x0000000000007941 */ /* 0x000fea0003800200 */
.L_x_247:
[----:B------:R0:W-:Y:S01]  /*3500*/  @!P0 STS.64 [R3+0x90], R40 ;  /* 0x0000902803008388 */ /* 0x0001e20000000a00 */
[----:B-1----:R-:W-:Y:S02]  /*3510*/  IMAD.MOV.U32 R25, RZ, RZ, R2 ;  /* 0x000000ffff197224 */ /* 0x002fe400078e0002 */
[----:B------:R-:W-:-:S07]  /*3520*/  @!P0 IMAD.MOV.U32 R25, RZ, RZ, R40 ;  /* 0x000000ffff198224 */ /* 0x000fce00078e0028 */
.L_x_232:
[-C--:B------:R-:W-:Y:S01]  /*3530*/  ISETP.NE.AND P4, PT, R52, R4.reuse, PT ;  /* 0x000000043400720c */ /* 0x080fe20003f85270 */
[----:B------:R-:W-:Y:S05]  /*3540*/  WARPSYNC.ALL ;  /* 0x0000000000007948 */ /* 0x000fea0003800000 */
[----:B------:R-:W-:Y:S02]  /*3550*/  LOP3.LUT R0, R0, 0xffffff7f, RZ, 0xc0, !PT ;  /* 0xffffff7f00007812 */ /* 0x000fe400078ec0ff */
[----:B------:R-:W-:Y:S02]  /*3560*/  ISETP.NE.AND P0, PT, R52, R4, PT ;  /* 0x000000043400720c */ /* 0x000fe40003f05270 */
[----:B------:R-:W-:-:S03]  /*3570*/  ISETP.NE.AND P1, PT, R55, RZ, PT ;  /* 0x000000ff3700720c */ /* 0x000fc60003f25270 */
[----:B------:R-:W-:Y:S01]  /*3580*/  @P4 LOP3.LUT R0, R0, 0x80, RZ, 0xfc, !PT ;  /* 0x0000008000004812 */ /* 0x000fe200078efcff */
[----:B------:R-:W1:Y:S08]  /*3590*/  S2UR UR5, SR_CgaCtaId ;  /* 0x00000000000579c3 */ /* 0x000e700000008800 */
[----:B------:R-:W-:Y:S01]  /*35a0*/  BAR.SYNC.DEFER_BLOCKING 0x0 ;  /* 0x0000000000007b1d */ /* 0x000fe20000010000 */
[----:B------:R-:W-:-:S02]  /*35b0*/  ISETP.NE.AND P3, PT, R4, R5, PT ;  /* 0x000000050400720c */ /* 0x000fc40003f65270 */
[----:B------:R-:W-:Y:S02]  /*35c0*/  ISETP.NE.AND P2, PT, R5, R6, PT ;  /* 0x000000060500720c */ /* 0x000fe40003f45270 */
[----:B------:R-:W-:Y:S01]  /*35d0*/  LOP3.LUT R0, R0, 0xffffffbf, RZ, 0xc0, !PT ;  /* 0xffffffbf00007812 */ /* 0x000fe200078ec0ff */
[----:B------:R-:W-:Y:S01]  /*35e0*/  UMOV UR4, 0x400 ;  /* 0x0000040000047882 */ /* 0x000fe20000000000 */
[----:B------:R-:W-:Y:S01]  /*35f0*/  ISETP.NE.AND P6, PT, R6, R7, PT ;  /* 0x000000070600720c */ /* 0x000fe20003fc5270 */
[----:B------:R-:W-:Y:S01]  /*3600*/  BSSY.RECONVERGENT B0, `(.L_x_249) ;  /* 0x0000084000007945 */ /* 0x000fe20003800200 */
[----:B------:R-:W-:-:S05]  /*3610*/  ISETP.NE.AND P5, PT, R7, R8, PT ;  /* 0x000000080700720c */ /* 0x000fca0003fa5270 */
[----:B------:R-:W-:-:S04]  /*3620*/  @P3 LOP3.LUT R0, R0, 0x40, RZ, 0xfc, !PT ;  /* 0x0000004000003812 */ /* 0x000fc800078efcff */
[----:B------:R-:W-:-:S04]  /*3630*/  LOP3.LUT R0, R0, 0xffffffdf, RZ, 0xc0, !PT ;  /* 0xffffffdf00007812 */ /* 0x000fc800078ec0ff */
[----:B------:R-:W-:Y:S01]  /*3640*/  @P2 LOP3.LUT R0, R0, 0x20, RZ, 0xfc, !PT ;  /* 0x0000002000002812 */ /* 0x000fe200078efcff */
[----:B-1----:R-:W-:-:S03]  /*3650*/  ULEA UR4, UR5, UR4, 0x18 ;  /* 0x0000000405047291 */ /* 0x002fc6000f8ec0ff */
[----:B------:R-:W-:-:S04]  /*3660*/  LOP3.LUT R0, R0, 0xffffffef, RZ, 0xc0, !PT ;  /* 0xffffffef00007812 */ /* 0x000fc800078ec0ff */
[----:B------:R-:W-:Y:S02]  /*3670*/  @P6 LOP3.LUT R0, R0, 0x10, RZ, 0xfc, !PT ;  /* 0x0000001000006812 */ /* 0x000fe400078efcff */
[----:B------:R-:W1:Y:S02]  /*3680*/  LDS R24, [UR4+0x90] ;  /* 0x00009004ff187984 */ /* 0x000e640008000800 */
[----:B------:R-:W-:Y:S02]  /*3690*/  LOP3.LUT R0, R0, 0xfffffff7, RZ, 0xc0, !PT ;  /* 0xfffffff700007812 */ /* 0x000fe400078ec0ff */
[----:B0-----:R-:W0:Y:S02]  /*36a0*/  LDS.64 R2, [UR4+0xa8] ;  /* 0x0000a804ff027984 */ /* 0x001e240008000a00 */
[----:B------:R-:W-:-:S04]  /*36b0*/  @P5 LOP3.LUT R0, R0, 0x8, RZ, 0xfc, !PT ;  /* 0x0000000800005812 */ /* 0x000fc800078efcff */
[----:B------:R-:W-:Y:S02]  /*36c0*/  LOP3.LUT R0, R0, 0xfffffffb, RZ, 0xc0, !PT ;  /* 0xfffffffb00007812 */ /* 0x000fe400078ec0ff */
[----:B-1----:R-:W-:Y:S02]  /*36d0*/  SEL R24, R24, RZ, P1 ;  /* 0x000000ff18187207 */ /* 0x002fe40000800000 */
[----:B------:R-:W-:-:S03]  /*36e0*/  ISETP.NE.AND P1, PT, R4, R5, PT ;  /* 0x000000050400720c */ /* 0x000fc60003f25270 */
[----:B------:R-:W-:Y:S01]  /*36f0*/  IMAD.IADD R25, R25, 0x1, R24 ;  /* 0x0000000119197824 */ /* 0x000fe200078e0218 */
[----:B------:R-:W-:Y:S02]  /*3700*/  SEL R24, RZ, 0x1, !P0 ;  /* 0x00000001ff187807 */ /* 0x000fe40004000000 */
[----:B------:R-:W-:Y:S02]  /*3710*/  SEL R29, RZ, 0x1, !P1 ;  /* 0x00000001ff1d7807 */ /* 0x000fe40004800000 */
[----:B------:R-:W-:Y:S01]  /*3720*/  ISETP.NE.AND P0, PT, R5, R6, PT ;  /* 0x000000060500720c */ /* 0x000fe20003f05270 */
[C-C-:B------:R-:W-:Y:S01]  /*3730*/  IMAD.IADD R27, R25.reuse, 0x1, R24.reuse ;  /* 0x00000001191b7824 */ /* 0x140fe200078e0218 */
[C---:B------:R-:W-:Y:S01]  /*3740*/  IADD3 R29, PT, PT, R25.reuse, R29, R24 ;  /* 0x0000001d191d7210 */ /* 0x040fe20007ffe018 */
[--C-:B0-----:R-:W-:Y:S01]  /*3750*/  IMAD.IADD R25, R25, 0x1, -R2.reuse ;  /* 0x0000000119197824 */ /* 0x101fe200078e0a02 */
[----:B------:R-:W-:Y:S01]  /*3760*/  SEL R24, RZ, 0x1, !P0 ;  /* 0x00000001ff187807 */ /* 0x000fe20004000000 */
[--C-:B------:R-:W-:Y:S01]  /*3770*/  IMAD.IADD R26, R27, 0x1, -R2.reuse ;  /* 0x000000011b1a7824 */ /* 0x100fe200078e0a02 */
[----:B------:R-:W-:Y:S01]  /*3780*/  ISETP.NE.AND P0, PT, R6, R7, PT ;  /* 0x000000070600720c */ /* 0x000fe20003f05270 */
[----:B------:R-:W-:Y:S01]  /*3790*/  IMAD.IADD R27, R29, 0x1, -R2 ;  /* 0x000000011d1b7824 */ /* 0x000fe200078e0a02 */
[----:B------:R-:W-:Y:S01]  /*37a0*/  LEA R25, R25, UR4, 0x2 ;  /* 0x0000000419197c11 */ /* 0x000fe2000f8e10ff */
[----:B------:R-:W-:Y:S01]  /*37b0*/  IMAD.IADD R31, R29, 0x1, R24 ;  /* 0x000000011d1f7824 */ /* 0x000fe200078e0218 */
[----:B------:R-:W-:Y:S01]  /*37c0*/  LEA R26, R26, UR4, 0x2 ;  /* 0x000000041a1a7c11 */ /* 0x000fe2000f8e10ff */
[----:B------:R-:W0:Y:S01]  /*37d0*/  LDS R24, [UR4+0xb8] ;  /* 0x0000b804ff187984 */ /* 0x000e220008000800 */
[----:B------:R-:W-:-:S02]  /*37e0*/  LEA R27, R27, UR4, 0x2 ;  /* 0x000000041b1b7c11 */ /* 0x000fc4000f8e10ff */
[----:B------:R-:W-:Y:S01]  /*37f0*/  SEL R28, RZ, 0x1, !P0 ;  /* 0x00000001ff1c7807 */ /* 0x000fe20004000000 */
[----:B------:R-:W-:Y:S01]  /*3800*/  BAR.SYNC.DEFER_BLOCKING 0x0 ;  /* 0x0000000000007b1d */ /* 0x000fe20000010000 */
[----:B------:R-:W-:Y:S02]  /*3810*/  ISETP.NE.AND P1, PT, R8, R9, PT ;  /* 0x000000090800720c */ /* 0x000fe40003f25270 */
[----:B------:R-:W-:Y:S01]  /*3820*/  ISETP.NE.AND P0, PT, R9, R10, PT ;  /* 0x0000000a0900720c */ /* 0x000fe20003f05270 */
[----:B------:R-:W-:Y:S01]  /*3830*/  IMAD.IADD R29, R31, 0x1, R28 ;  /* 0x000000011f1d7824 */ /* 0x000fe200078e021c */
[----:B------:R-:W-:Y:S02]  /*3840*/  SEL R34, RZ, 0x1, !P1 ;  /* 0x00000001ff227807 */ /* 0x000fe40004800000 */
[----:B------:R-:W-:Y:S02]  /*3850*/  SEL R36, RZ, 0x1, !P0 ;  /* 0x00000001ff247807 */ /* 0x000fe40004000000 */
[----:B------:R-:W-:-:S02]  /*3860*/  ISETP.NE.AND P1, PT, R11, R12, PT ;  /* 0x0000000c0b00720c */ /* 0x000fc40003f25270 */
[----:B------:R-:W-:Y:S02]  /*3870*/  ISETP.NE.AND P0, PT, R12, R13, PT ;  /* 0x0000000d0c00720c */ /* 0x000fe40003f05270 */
[----:B------:R-:W-:Y:S02]  /*3880*/  SEL R40, RZ, 0x1, !P1 ;  /* 0x00000001ff287807 */ /* 0x000fe40004800000 */
[----:B------:R-:W-:Y:S02]  /*3890*/  SEL R42, RZ, 0x1, !P0 ;  /* 0x00000001ff2a7807 */ /* 0x000fe40004000000 */
[----:B------:R-:W-:Y:S02]  /*38a0*/  ISETP.NE.AND P0, PT, R15, R16, PT ;  /* 0x000000100f00720c */ /* 0x000fe40003f05270 */
[----:B------:R-:W-:Y:S02]  /*38b0*/  ISETP.NE.AND P1, PT, R14, R15, PT ;  /* 0x0000000f0e00720c */ /* 0x000fe40003f25270 */
[----:B------:R-:W-:-:S02]  /*38c0*/  SEL R28, RZ, 0x1, !P0 ;  /* 0x00000001ff1c7807 */ /* 0x000fc40004000000 */
[----:B------:R-:W-:Y:S01]  /*38d0*/  ISETP.NE.AND P0, PT, R10, R11, PT ;  /* 0x0000000b0a00720c */ /* 0x000fe20003f05270 */
[----:B------:R1:W-:Y:S01]  /*38e0*/  @P4 STS [R25], R4 ;  /* 0x0000000419004388 */ /* 0x0003e20000000800 */
[----:B------:R-:W-:Y:S02]  /*38f0*/  ISETP.NE.AND P4, PT, R8, R9, PT ;  /* 0x000000090800720c */ /* 0x000fe40003f85270 */
[----:B------:R-:W-:Y:S01]  /*3900*/  SEL R32, RZ, 0x1, !P1 ;  /* 0x00000001ff207807 */ /* 0x000fe20004800000 */
[----:B------:R2:W-:Y:S01]  /*3910*/  @P3 STS [R26], R5 ;  /* 0x000000051a003388 */ /* 0x0005e20000000800 */
[----:B------:R-:W-:Y:S02]  /*3920*/  ISETP.NE.AND P3, PT, R9, R10, PT ;  /* 0x0000000a0900720c */ /* 0x000fe40003f65270 */
[----:B------:R-:W-:Y:S01]  /*3930*/  ISETP.NE.AND P1, PT, R12, R13, PT ;  /* 0x0000000d0c00720c */ /* 0x000fe20003f25270 */
[----:B------:R3:W-:Y:S01]  /*3940*/  @P2 STS [R27], R6 ;  /* 0x000000061b002388 */ /* 0x0007e20000000800 */
[----:B------:R-:W-:Y:S01]  /*3950*/  ISETP.NE.AND P2, PT, R7, R8, PT ;  /* 0x000000080700720c */ /* 0x000fe20003f45270 */
[----:B-1----:R-:W-:-:S03]  /*3960*/  IMAD.IADD R4, R31, 0x1, -R2 ;  /* 0x000000011f047824 */ /* 0x002fc600078e0a02 */
[----:B------:R-:W-:Y:S02]  /*3970*/  SEL R30, RZ, 0x1, !P2 ;  /* 0x00000001ff1e7807 */ /* 0x000fe40005000000 */
[----:B------:R-:W-:Y:S02]  /*3980*/  ISETP.NE.AND P2, PT, R10, R11, PT ;  /* 0x0000000b0a00720c */ /* 0x000fe40003f45270 */
[----:B------:R-:W-:Y:S01]  /*3990*/  @P4 LOP3.LUT R0, R0, 0x4, RZ, 0xfc, !PT ;  /* 0x0000000400004812 */ /* 0x000fe200078efcff */
[C---:B--2---:R-:W-:Y:S01]  /*39a0*/  IMAD.IADD R5, R29.reuse, 0x1, R30 ;  /* 0x000000011d057824 */ /* 0x044fe200078e021e */
[----:B------:R-:W-:Y:S01]  /*39b0*/  SEL R38, RZ, 0x1, !P2 ;  /* 0x00000001ff267807 */ /* 0x000fe20005000000 */
[----:B------:R-:W-:Y:S01]  /*39c0*/  IMAD.IADD R29, R29, 0x1, -R2 ;  /* 0x000000011d1d7824 */ /* 0x000fe200078e0a02 */
[----:B------:R-:W-:Y:S01]  /*39d0*/  ISETP.NE.AND P2, PT, R13, R14, PT ;  /* 0x0000000e0d00720c */ /* 0x000fe20003f45270 */
[C---:B------:R-:W-:Y:S01]  /*39e0*/  IMAD.IADD R31, R5.reuse, 0x1, R34 ;  /* 0x00000001051f7824 */ /* 0x040fe200078e0222 */
[----:B------:R-:W-:Y:S01]  /*39f0*/  LEA R4, R4, UR4, 0x2 ;  /* 0x0000000404047c11 */ /* 0x000fe2000f8e10ff */
[----:B---3--:R-:W-:Y:S01]  /*3a00*/  IMAD.IADD R6, R5, 0x1, -R2 ;  /* 0x0000000105067824 */ /* 0x008fe200078e0a02 */
[----:B------:R-:W-:Y:S01]  /*3a10*/  LEA R29, R29, UR4, 0x2 ;  /* 0x000000041d1d7c11 */ /* 0x000fe2000f8e10ff */
[C---:B------:R-:W-:Y:S01]  /*3a20*/  IMAD.IADD R5, R31.reuse, 0x1, R36 ;  /* 0x000000011f057824 */ /* 0x040fe200078e0224 */
[----:B------:R-:W-:Y:S01]  /*3a30*/  SEL R33, RZ, 0x1, !P2 ;  /* 0x00000001ff217807 */ /* 0x000fe20005000000 */
[----:B------:R-:W-:Y:S01]  /*3a40*/  IMAD.IADD R31, R31, 0x1, -R2 ;  /* 0x000000011f1f7824 */ /* 0x000fe200078e0a02 */
[----:B------:R-:W-:Y:S01]  /*3a50*/  LEA R6, R6, UR4, 0x2 ;  /* 0x0000000406067c11 */ /* 0x000fe2000f8e10ff */
[C---:B------:R-:W-:Y:S01]  /*3a60*/  IMAD.IADD R35, R5.reuse, 0x1, R38 ;  /* 0x0000000105237824 */ /* 0x040fe200078e0226 */
[----:B------:R-:W-:Y:S01]  /*3a70*/  LOP3.LUT R0, R0, 0xfffffffd, RZ, 0xc0, !PT ;  /* 0xfffffffd00007812 */ /* 0x000fe200078ec0ff */
[----:B------:R-:W-:Y:S01]  /*3a80*/  IMAD.IADD R30, R5, 0x1, -R2 ;  /* 0x00000001051e7824 */ /* 0x000fe200078e0a02 */
[----:B------:R1:W-:Y:S01]  /*3a90*/  @P6 STS [R4], R7 ;  /* 0x0000000704006388 */ /* 0x0003e20000000800 */
[C---:B------:R-:W-:Y:S01]  /*3aa0*/  IMAD.IADD R37, R35.reuse, 0x1, R40 ;  /* 0x0000000123257824 */ /* 0x040fe200078e0228 */
[----:B------:R-:W-:Y:S01]  /*3ab0*/  @P3 LOP3.LUT R0, R0, 0x2, RZ, 0xfc, !PT ;  /* 0x0000000200003812 */ /* 0x000fe200078efcff */
[----:B------:R-:W-:Y:S01]  /*3ac0*/  IMAD.IADD R34, R35, 0x1, -R2 ;  /* 0x0000000123227824 */ /* 0x000fe200078e0a02 */
[----:B------:R-:W0:Y:S01]  /*3ad0*/  S2R R5, SR_TID.X ;  /* 0x0000000000057919 */ /* 0x000e220000002100 */
[----:B------:R-:W-:Y:S01]  /*3ae0*/  IMAD.IADD R35, R37, 0x1, R42 ;  /* 0x0000000125237824 */ /* 0x000fe200078e022a */
[----:B------:R-:W-:Y:S01]  /*3af0*/  LEA R31, R31, UR4, 0x2 ;  /* 0x000000041f1f7c11 */ /* 0x000fe2000f8e10ff */
[----:B------:R-:W-:Y:S01]  /*3b00*/  @P5 STS [R29], R8 ;  /* 0x000000081d005388 */ /* 0x000fe20000000800 */
[----:B------:R-:W-:-:S02]  /*3b10*/  LEA R30, R30, UR4, 0x2 ;  /* 0x000000041e1e7c11 */ /* 0x000fc4000f8e10ff */
[----:B------:R-:W-:Y:S01]  /*3b20*/  LOP3.LUT R0, R0, 0xfffffffe, RZ, 0xc0, !PT ;  /* 0xfffffffe00007812 */ /* 0x000fe200078ec0ff */
[----:B------:R2:W-:Y:S01]  /*3b30*/  @P4 STS [R6], R9 ;  /* 0x0000000906004388 */ /* 0x0005e20000000800 */
[----:B------:R-:W-:Y:S02]  /*3b40*/  ISETP.NE.AND P2, PT, R13, R14, PT ;  /* 0x0000000e0d00720c */ /* 0x000fe40003f45270 */
[----:B------:R-:W-:Y:S01]  /*3b50*/  @P0 LOP3.LUT R0, R0, 0x1, RZ, 0xfc, !PT ;  /* 0x0000000100000812 */ /* 0x000fe200078efcff */
[----:B------:R3:W-:Y:S01]  /*3b60*/  @P3 STS [R31], R10 ;  /* 0x0000000a1f003388 */ /* 0x0007e20000000800 */
[----:B-1----:R-:W-:Y:S01]  /*3b70*/  LEA R7, R34, UR4, 0x2 ;  /* 0x0000000422077c11 */ /* 0x002fe2000f8e10ff */
[--C-:B------:R-:W-:Y:S01]  /*3b80*/  IMAD.IADD R34, R37, 0x1, -R2.reuse ;  /* 0x0000000125227824 */ /* 0x100fe200078e0a02 */
[----:B------:R-:W-:Y:S01]  /*3b90*/  ISETP.NE.AND P3, PT, R14, R15, PT ;  /* 0x0000000f0e00720c */ /* 0x000fe20003f65270 */
[----:B------:R3:W-:Y:S01]  /*3ba0*/  @P0 STS [R30], R11 ;  /* 0x0000000b1e000388 */ /* 0x0007e20000000800 */
[----:B------:R-:W-:Y:S01]  /*3bb0*/  ISETP.NE.AND P0, PT, R11, R12, PT ;  /* 0x0000000c0b00720c */ /* 0x000fe20003f05270 */
[----:B--2---:R-:W-:Y:S01]  /*3bc0*/  IMAD.IADD R9, R35, 0x1, R33 ;  /* 0x0000000123097824 */ /* 0x004fe200078e0221 */
[----:B------:R-:W-:Y:S01]  /*3bd0*/  ISETP.NE.AND P4, PT, R15, R16, PT ;  /* 0x000000100f00720c */ /* 0x000fe20003f85270 */
[----:B------:R-:W-:Y:S01]  /*3be0*/  IMAD.IADD R33, R35, 0x1, -R2 ;  /* 0x0000000123217824 */ /* 0x000fe200078e0a02 */
[----:B------:R-:W-:Y:S01]  /*3bf0*/  ISETP.NE.AND P5, PT, R16, R17, PT ;  /* 0x000000111000720c */ /* 0x000fe20003fa5270 */
[C---:B------:R-:W-:Y:S01]  /*3c00*/  IMAD.IADD R35, R9.reuse, 0x1, R32 ;  /* 0x0000000109237824 */ /* 0x040fe200078e0220 */
[----:B------:R-:W-:Y:S01]  /*3c10*/  LEA R34, R34, UR4, 0x2 ;  /* 0x0000000422227c11 */ /* 0x000fe2000f8e10ff */
[----:B------:R-:W-:Y:S01]  /*3c20*/  IMAD.IADD R8, R9, 0x1, -R2 ;  /* 0x0000000109087824 */ /* 0x000fe200078e0a02 */
[----:B------:R-:W-:Y:S01]  /*3c30*/  LEA R33, R33, UR4, 0x2 ;  /* 0x0000000421217c11 */ /* 0x000fe2000f8e10ff */
[----:B------:R-:W-:-:S03]  /*3c40*/  IMAD.IADD R9, R35, 0x1, R28 ;  /* 0x0000000123097824 */ /* 0x000fc600078e021c */
[----:B------:R-:W-:Y:S01]  /*3c50*/  LEA R28, R8, UR4, 0x2 ;  /* 0x00000004081c7c11 */ /* 0x000fe2000f8e10ff */
[----:B------:R-:W-:Y:S01]  /*3c60*/  IMAD.IADD R8, R35, 0x1, -R2 ;  /* 0x0000000123087824 */ /* 0x000fe200078e0a02 */
[----:B------:R3:W-:Y:S01]  /*3c70*/  @P0 STS [R7], R12 ;  /* 0x0000000c07000388 */ /* 0x0007e20000000800 */
[----:B0-----:R-:W-:-:S03]  /*3c80*/  ISETP.GE.AND P6, PT, R5, R24, PT ;  /* 0x000000180500720c */ /* 0x001fc60003fc6270 */
[----:B------:R-:W-:Y:S01]  /*3c90*/  LEA R35, R8, UR4, 0x2 ;  /* 0x0000000408237c11 */ /* 0x000fe2000f8e10ff */
[----:B------:R-:W-:Y:S01]  /*3ca0*/  IMAD.IADD R8, R9, 0x1, -R2 ;  /* 0x0000000109087824 */ /* 0x000fe200078e0a02 */
[----:B------:R3:W-:Y:S04]  /*3cb0*/  @P1 STS [R34], R13 ;  /* 0x0000000d22001388 */ /* 0x0007e80000000800 */
[----:B------:R-:W-:Y:S01]  /*3cc0*/  LEA R32, R8, UR4, 0x2 ;  /* 0x0000000408207c11 */ /* 0x000fe2000f8e10ff */
[----:B------:R3:W-:Y:S04]  /*3cd0*/  @P2 STS [R33], R14 ;  /* 0x0000000e21002388 */ /* 0x0007e80000000800 */
[----:B------:R3:W-:Y:S04]  /*3ce0*/  @P3 STS [R28], R15 ;  /* 0x0000000f1c003388 */ /* 0x0007e80000000800 */
[----:B------:R3:W-:Y:S04]  /*3cf0*/  @P4 STS [R35], R16 ;  /* 0x0000001023004388 */ /* 0x0007e80000000800 */
[----:B------:R3:W-:Y:S01]  /*3d00*/  @P5 STS [R32], R17 ;  /* 0x0000001120005388 */ /* 0x0007e20000000800 */
[----:B------:R-:W-:Y:S06]  /*3d10*/  BAR.SYNC.DEFER_BLOCKING 0x0 ;  /* 0x0000000000007b1d */ /* 0x000fec0000010000 */
[----:B------:R-:W-:Y:S05]  /*3d20*/  @P6 BRA `(.L_x_250) ;  /* 0x0000000000446947 */ /* 0x000fea0003800000 */
[----:B------:R-:W0:Y:S01]  /*3d30*/  LDCU.64 UR6, c[0x0][0x390] ;  /* 0x00007200ff0677ac */ /* 0x000e220008000a00 */
[----:B---3--:R-:W-:Y:S01]  /*3d40*/  IADD3 R15, P6, PT, R2, R5, RZ ;  /* 0x00000005020f7210 */ /* 0x008fe20007fde0ff */
[----:B------:R-:W-:Y:S01]  /*3d50*/  IMAD.MOV.U32 R11, RZ, RZ, R5 ;  /* 0x000000ffff0b7224 */ /* 0x000fe200078e0005 */
[----:B------:R-:W-:-:S03]  /*3d60*/  LEA R10, R5, UR4, 0x2 ;  /* 0x00000004050a7c11 */ /* 0x000fc6000f8e10ff */
[----:B------:R-:W-:Y:S01]  /*3d70*/  IMAD.X R8, RZ, RZ, R3, P6 ;  /* 0x000000ffff087224 */ /* 0x000fe200030e0603 */
[----:B0-----:R-:W-:-:S04]  /*3d80*/  LEA R12, P6, R15, UR6, 0x2 ;  /* 0x000000060f0c7c11 */ /* 0x001fc8000f8c10ff */
[----:B------:R-:W-:-:S09]  /*3d90*/  LEA.HI.X R15, R15, UR7, R8, 0x2, P6 ;  /* 0x000000070f0f7c11 */ /* 0x000fd2000b0f1408 */
.L_x_251:
[----:B0-----:R0:W1:Y:S01]  /*3da0*/  LDS R13, [R10] ;  /* 0x000000000a0d7984 */ /* 0x0010620000000800 */
        /* <DEDUP_REMOVED lines=9> */
.L_x_250:
[----:B------:R-:W-:Y:S05]  /*3e40*/  BSYNC.RECONVERGENT B0 ;  /* 0x0000000000007941 */ /* 0x000fea0003800200 */
.L_x_249:
[----:B------:R-:W-:Y:S01]  /*3e50*/  BAR.SYNC.DEFER_BLOCKING 0x0 ;  /* 0x0000000000007b1d */ /* 0x000fe20000010000 */
[----:B0-----:R-:W-:Y:S02]  /*3e60*/  P2R R9, PR, RZ, 0x1 ;  /* 0x00000001ff097803 */ /* 0x001fe40000000000 */
[C---:B------:R-:W-:Y:S02]  /*3e70*/  LOP3.LUT P0, RZ, R0.reuse, 0x40, RZ, 0xc0, !PT ;  /* 0x0000004000ff7812 */ /* 0x040fe4000780c0ff */
[----:B---3--:R-:W-:Y:S01]  /*3e80*/  P2R R10, PR, RZ, 0x2 ;  /* 0x00000002ff0a7803 */ /* 0x008fe20000000000 */
        /* <DEDUP_REMOVED lines=38> */
[----:B------:R-:W0:Y:S01]  /*40f0*/  LDCU.64 UR6, c[0x0][0x398] ;  /* 0x00007300ff0677ac */ /* 0x000e220008000a00 */
[----:B------:R-:W-:Y:S02]  /*4100*/  IADD3 R9, P1, PT, R2, R5, RZ ;  /* 0x0000000502097210 */ /* 0x000fe40007f3e0ff */
[----:B------:R-:W-:-:S03]  /*4110*/  LEA R0, R5, UR4, 0x2 ;  /* 0x0000000405007c11 */ /* 0x000fc6000f8e10ff */
[----:B------:R-:W-:Y:S01]  /*4120*/  IMAD.X R2, RZ, RZ, R3, P1 ;  /* 0x000000ffff027224 */ /* 0x000fe200008e0603 */
[----:B0-----:R-:W-:-:S04]  /*4130*/  LEA R4, P0, R9, UR6, 0x2 ;  /* 0x0000000609047c11 */ /* 0x001fc8000f8010ff */
[----:B------:R-:W-:-:S09]  /*4140*/  LEA.HI.X R9, R9, UR7, R2, 0x2, P0 ;  /* 0x0000000709097c11 */ /* 0x000fd200080f1402 */
.L_x_254:
        /* <DEDUP_REMOVED lines=10> */
.L_x_253:
[----:B------:R-:W-:Y:S05]  /*41f0*/  BSYNC.RECONVERGENT B0 ;  /* 0x0000000000007941 */ /* 0x000fea0003800200 */
.L_x_252:
[----:B------:R-:W-:Y:S06]  /*4200*/  BAR.SYNC.DEFER_BLOCKING 0x0 ;  /* 0x0000000000007b1d */ /* 0x000fec0000010000 */
[----:B------:R-:W-:Y:S05]  /*4210*/  EXIT ;  /* 0x000000000000794d */ /* 0x000fea0003800000 */
.L_x_224:
[----:B------:R-:W0:Y:S01]  /*4220*/  LDC R46, c[0x0][0x3b8] ;  /* 0x0000ee00ff2e7b82 */ /* 0x000e220000000800 */
[----:B------:R-:W-:Y:S01]  /*4230*/  ISETP.NE.AND P0, PT, R2, RZ, PT ;  /* 0x000000ff0200720c */ /* 0x000fe20003f05270 */
[----:B0-----:R-:W-:-:S12]  /*4240*/  IMAD.IADD R8, R46, 0x1, -R8 ;  /* 0x000000012e087824 */ /* 0x001fd800078e0a08 */
[----:B------:R-:W-:Y:S05]  /*4250*/  @P0 BRA `(.L_x_255) ;  /* 0x0000002000a80947 */ /* 0x000fea0003800000 */
[----:B------:R-:W0:Y:S01]  /*4260*/  LDC.64 R4, c[0x0][0x380] ;  /* 0x0000e000ff047b82 */ /* 0x000e220000000a00 */
[----:B------:R-:W1:Y:S07]  /*4270*/  S2R R30, SR_TID.X ;  /* 0x00000000001e7919 */ /* 0x000e6e0000002100 */
[----:B------:R-:W2:Y:S01]  /*4280*/  LDC.64 R2, c[0x0][0x388] ;  /* 0x0000e200ff027b82 */ /* 0x000ea20000000a00 */
[----:B0-----:R-:W-:-:S05]  /*4290*/  IMAD.WIDE R4, RZ, 0x7000, R4 ;  /* 0x00007000ff047825 */ /* 0x001fca00078e0204 */
[----:B------:R0:W3:Y:S01]  /*42a0*/  LDG.E R10, desc[UR8][R4.64] ;  /* 0x00000008040a7981 */ /* 0x0000e2000c1e1900 */
[----:B------:R-:W-:Y:S01]  /*42b0*/  LOP3.LUT R0, R0, 0xffffffdf, RZ, 0xc0, !PT ;  /* 0xffffffdf00007812 */ /* 0x000fe200078ec0ff */
[----:B--2---:R-:W-:Y:S01]  /*42c0*/  IMAD.WIDE R2, RZ, 0x7000, R2 ;  /* 0x00007000ff027825 */ /* 0x004fe200078e0202 */
[C---:B-1----:R-:W-:Y:S02]  /*42d0*/  LOP3.LUT R6, R30.reuse, 0x1f, RZ, 0xc0, !PT ;  /* 0x0000001f1e067812 */ /* 0x042fe400078ec0ff */
[----:B------:R-:W-:-:S05]  /*42e0*/  LOP3.LUT R7, R30, 0x3e0, RZ, 0xc0, !PT ;  /* 0x000003e01e077812 */ /* 0x000fca00078ec0ff */
[----:B------:R-:W-:-:S04]  /*42f0*/  IMAD R29, R7, 0xe, R6 ;  /* 0x0000000e071d7824 */ /* 0x000fc800078e0206 */
[C---:B------:R-:W-:Y:S02]  /*4300*/  VIADD R7, R29.reuse, 0x20 ;  /* 0x000000201d077836 */ /* 0x040fe40000000000 */
[C---:B------:R-:W-:Y:S02]  /*4310*/  VIADD R9, R29.reuse, 0x40 ;  /* 0x000000401d097836 */ /* 0x040fe40000000000 */
[----:B------:R-:W-:Y:S01]  /*4320*/  VIADD R11, R29, 0x60 ;  /* 0x000000601d0b7836 */ /* 0x000fe20000000000 */
[-C--:B------:R-:W-:Y:S01]  /*4330*/  ISETP.GE.AND P0, PT, R7, R8.reuse, PT ;  /* 0x000000080700720c */ /* 0x080fe20003f06270 */
[----:B------:R-:W-:Y:S01]  /*4340*/  IMAD.SHL.U32 R7, R29, 0x4, RZ ;  /* 0x000000041d077824 */ /* 0x000fe200078e00ff */
[-C--:B------:R-:W-:Y:S01]  /*4350*/  ISETP.GE.AND P6, PT, R9, R8.reuse, PT ;  /* 0x000000080900720c */ /* 0x080fe20003fc6270 */
[----:B------:R-:W-:Y:S01]  /*4360*/  VIADD R9, R29, 0x80 ;  /* 0x000000801d097836 */ /* 0x000fe20000000000 */
[-C--:B------:R-:W-:Y:S01]  /*4370*/  ISETP.GE.AND P5, PT, R11, R8.reuse, PT ;  /* 0x000000080b00720c */ /* 0x080fe20003fa6270 */
[C---:B------:R-:W-:Y:S01]  /*4380*/  VIADD R11, R29.reuse, 0xc0 ;  /* 0x000000c01d0b7836 */ /* 0x040fe20000000000 */
[----:B------:R-:W-:Y:S01]  /*4390*/  IADD3 R6, P1, PT, R4, R7, RZ ;  /* 0x0000000704067210 */ /* 0x000fe20007f3e0ff */
[----:B------:R-:W-:Y:S01]  /*43a0*/  VIADD R17, R29, 0xe0 ;  /* 0x000000e01d117836 */ /* 0x000fe20000000000 */
[-C--:B------:R-:W-:Y:S01]  /*43b0*/  ISETP.GE.AND P4, PT, R9, R8.reuse, PT ;  /* 0x000000080900720c */ /* 0x080fe20003f86270 */
[----:B------:R-:W-:Y:S01]  /*43c0*/  VIADD R9, R29, 0xa0 ;  /* 0x000000a01d097836 */ /* 0x000fe20000000000 */
[----:B------:R-:W-:Y:S01]  /*43d0*/  ISETP.GE.AND P2, PT, R11, R8, PT ;  /* 0x000000080b00720c */ /* 0x000fe20003f46270 */
[----:B------:R-:W-:-:S02]  /*43e0*/  VIADD R19, R29, 0x100 ;  /* 0x000001001d137836 */ /* 0x000fc40000000000 */
[----:B------:R-:W-:Y:S01]  /*43f0*/  @P0 LOP3.LUT R0, R0, 0x20, RZ, 0xfc, !PT ;  /* 0x0000002000000812 */ /* 0x000fe200078efcff */
[----:B------:R-:W-:Y:S01]  /*4400*/  VIADD R21, R29, 0x120 ;  /* 0x000001201d157836 */ /* 0x000fe20000000000 */
[----:B------:R-:W-:Y:S01]  /*4410*/  ISETP.GE.AND P3, PT, R9, R8, PT ;  /* 0x000000080900720c */ /* 0x000fe20003f66270 */
[C---:B------:R-:W-:Y:S01]  /*4420*/  VIADD R23, R29.reuse, 0x140 ;  /* 0x000001401d177836 */ /* 0x040fe20000000000 */
[----:B------:R-:W-:Y:S01]  /*4430*/  LOP3.LUT R0, R0, 0xffffffef, RZ, 0xc0, !PT ;  /* 0xffffffef00007812 */ /* 0x000fe200078ec0ff */
[----:B------:R-:W-:Y:S01]  /*4440*/  VIADD R25, R29, 0x160 ;  /* 0x000001601d197836 */ /* 0x000fe20000000000 */
[----:B0-----:R-:W-:Y:S01]  /*4450*/  IADD3 R4, P0, PT, R7, R2, RZ ;  /* 0x0000000207047210 */ /* 0x001fe20007f1e0ff */
[----:B------:R-:W-:Y:S01]  /*4460*/  IMAD.X R7, RZ, RZ, R5, P1 ;  /* 0x000000ffff077224 */ /* 0x000fe200008e0605 */
[----:B------:R-:W-:Y:S01]  /*4470*/  @P6 LOP3.LUT R0, R0, 0x10, RZ, 0xfc, !PT ;  /* 0x0000001000006812 */ /* 0x000fe200078efcff */
[----:B------:R-:W-:Y:S02]  /*4480*/  VIADD R27, R29, 0x180 ;  /* 0x000001801d1b7836 */ /* 0x000fe40000000000 */
[----:B------:R-:W-:Y:S01]  /*4490*/  IMAD.X R5, RZ, RZ, R3, P0 ;  /* 0x000000ffff057224 */ /* 0x000fe200000e0603 */
[----:B------:R-:W-:-:S02]  /*44a0*/  LOP3.LUT R0, R0, 0xfffffff7, RZ, 0xc0, !PT ;  /* 0xfffffff700007812 */ /* 0x000fc400078ec0ff */
[C---:B------:R-:W-:Y:S01]  /*44b0*/  ISETP.GE.AND P0, PT, R29.reuse, R8, PT ;  /* 0x000000081d00720c */ /* 0x040fe20003f06270 */
[----:B------:R-:W-:Y:S01]  /*44c0*/  VIADD R29, R29, 0x1a0 ;  /* 0x000001a01d1d7836 */ /* 0x000fe20000000000 */
[----:B------:R-:W-:-:S04]  /*44d0*/  @P5 LOP3.LUT R0, R0, 0x8, RZ, 0xfc, !PT ;  /* 0x0000000800005812 */ /* 0x000fc800078efcff */
[----:B------:R-:W-:-:S04]  /*44e0*/  LOP3.LUT R0, R0, 0xfffffffb, RZ, 0xc0, !PT ;  /* 0xfffffffb00007812 */ /* 0x000fc800078ec0ff */
[----:B------:R-:W-:-:S04]  /*44f0*/  @P4 LOP3.LUT R0, R0, 0x4, RZ, 0xfc, !PT ;  /* 0x0000000400004812 */ /* 0x000fc800078efcff */
[C---:B------:R-:W-:Y:S02]  /*4500*/  LOP3.LUT P1, RZ, R0.reuse, 0x20, RZ, 0xc0, !PT ;  /* 0x0000002000ff7812 */ /* 0x040fe4000782c0ff */
[----:B------:R-:W-:-:S04]  /*4510*/  LOP3.LUT R0, R0, 0xfffffffd, RZ, 0xc0, !PT ;  /* 0xfffffffd00007812 */ /* 0x000fc800078ec0ff */
[----:B------:R-:W-:-:S04]  /*4520*/  @P3 LOP3.LUT R0, R0, 0x2, RZ, 0xfc, !PT ;  /* 0x0000000200003812 */ /* 0x000fc800078efcff */
[----:B------:R-:W-:-:S04]  /*4530*/  LOP3.LUT R0, R0, 0xfffffffe, RZ, 0xc0, !PT ;  /* 0xfffffffe00007812 */ /* 0x000fc800078ec0ff */
[----:B------:R-:W-:-:S04]  /*4540*/  @P2 LOP3.LUT R0, R0, 0x1, RZ, 0xfc, !PT ;  /* 0x0000000100002812 */ /* 0x000fc800078efcff */
[----:B------:R-:W-:-:S04]  /*4550*/  LOP3.LUT R0, R0, 0xffffffbf, RZ, 0xc0, !PT ;  /* 0xffffffbf00007812 */ /* 0x000fc800078ec0ff */
[----:B------:R-:W-:Y:S01]  /*4560*/  @P0 LOP3.LUT R0, R0, 0x40, RZ, 0xfc, !PT ;  /* 0x0000004000000812 */ /* 0x000fe200078efcff */
[----:B---3--:R-:W-:Y:S02]  /*4570*/  IMAD.MOV.U32 R9, RZ, RZ, R10 ;  /* 0x000000ffff097224 */ /* 0x008fe400078e000a */
[----:B------:R-:W2:Y:S02]  /*4580*/  @!P0 LDG.E R10, desc[UR8][R6.64] ;  /* 0x00000008060a8981 */ /* 0x000ea4000c1e1900 */
[--C-:B------:R-:W-:Y:S02]  /*4590*/  IMAD.MOV.U32 R11, RZ, RZ, R9.reuse ;  /* 0x000000ffff0b7224 */ /* 0x100fe400078e0009 */
[--C-:B------:R-:W-:Y:S02]  /*45a0*/  IMAD.MOV.U32 R12, RZ, RZ, R9.reuse ;  /* 0x000000ffff0c7224 */ /* 0x100fe400078e0009 */
[--C-:B------:R-:W-:Y:S02]  /*45b0*/  IMAD.MOV.U32 R13, RZ, RZ, R9.reuse ;  /* 0x000000ffff0d7224 */ /* 0x100fe400078e0009 */
[--C-:B------:R-:W-:Y:S01]  /*45c0*/  IMAD.MOV.U32 R14, RZ, RZ, R9.reuse ;  /* 0x000000ffff0e7224 */ /* 0x100fe200078e0009 */
[----:B------:R-:W3:Y:S01]  /*45d0*/  @!P1 LDG.E R11, desc[UR8][R6.64+0x80] ;  /* 0x00008008060b9981 */ /* 0x000ee2000c1e1900 */
[----:B------:R-:W-:-:S02]  /*45e0*/  IMAD.MOV.U32 R15, RZ, RZ, R9 ;  /* 0x000000ffff0f7224 */ /* 0x000fc400078e0009 */
[--C-:B------:R-:W-:Y:S01]  /*45f0*/  IMAD.MOV.U32 R16, RZ, RZ, R9.reuse ;  /* 0x000000ffff107224 */ /* 0x100fe200078e0009 */
[----:B------:R-:W4:Y:S01]  /*4600*/  @!P6 LDG.E R12, desc[UR8][R6.64+0x100] ;  /* 0x00010008060ce981 */ /* 0x000f22000c1e1900 */
[-C--:B------:R-:W-:Y:S01]  /*4610*/  ISETP.GE.AND P0, PT, R17, R8.reuse, PT ;  /* 0x000000081100720c */ /* 0x080fe20003f06270 */
[--C-:B------:R-:W-:Y:S01]  /*4620*/  IMAD.MOV.U32 R18, RZ, RZ, R9.reuse ;  /* 0x000000ffff127224 */ /* 0x100fe200078e0009 */
[-C--:B------:R-:W-:Y:S01]  /*4630*/  ISETP.GE.AND P1, PT, R19, R8.reuse, PT ;  /* 0x000000081300720c */ /* 0x080fe20003f26270 */
[----:B------:R-:W4:Y:S01]  /*4640*/  @!P5 LDG.E R13, desc[UR8][R6.64+0x180] ;  /* 0x00018008060dd981 */ /* 0x000f22000c1e1900 */
[-C--:B------:R-:W-:Y:S01]  /*4650*/  ISETP.GE.AND P5, PT, R27, R8.reuse, PT ;  /* 0x000000081b00720c */ /* 0x080fe20003fa6270 */
[--C-:B------:R-:W-:Y:S01]  /*4660*/  IMAD.MOV.U32 R20, RZ, RZ, R9.reuse ;  /* 0x000000ffff147224 */ /* 0x100fe200078e0009 */
[-C--:B------:R-:W-:Y:S01]  /*4670*/  ISETP.GE.AND P6, PT, R29, R8.reuse, PT ;  /* 0x000000081d00720c */ /* 0x080fe20003fc6270 */
[----:B------:R-:W4:Y:S01]  /*4680*/  @!P4 LDG.E R14, desc[UR8][R6.64+0x200] ;  /* 0x00020008060ec981 */ /* 0x000f22000c1e1900 */
[----:B------:R-:W-:Y:S01]  /*4690*/  ISETP.GE.AND P4, PT, R25, R8, PT ;  /* 0x000000081900720c */ /* 0x000fe20003f86270 */
[----:B------:R-:W-:-:S02]  /*46a0*/  IMAD.MOV.U32 R22, RZ, RZ, R9 ;  /* 0x000000ffff167224 */ /* 0x000fc400078e0009 */
[----:B------:R-:W4:Y:S01]  /*46b0*/  @!P3 LDG.E R15, desc[UR8][R6.64+0x280] ;  /* 0x00028008060fb981 */ /* 0x000f22000c1e1900 */
[-C--:B------:R-:W-:Y:S01]  /*46c0*/  ISETP.GE.AND P3, PT, R23, R8.reuse, PT ;  /* 0x000000081700720c */ /* 0x080fe20003f66270 */
[--C-:B------:R-:W-:Y:S02]  /*46d0*/  IMAD.MOV.U32 R24, RZ, RZ, R9.reuse ;  /* 0x000000ffff187224 */ /* 0x100fe400078e0009 */
[----:B------:R-:W4:Y:S01]  /*46e0*/  @!P2 LDG.E R16, desc[UR8][R6.64+0x300] ;  /* 0x000300080610a981 */ /* 0x000f22000c1e1900 */
[----:B------:R-:W-:Y:S01]  /*46f0*/  ISETP.GE.AND P2, PT, R21, R8, PT ;  /* 0x000000081500720c */ /* 0x000fe20003f46270 */
[--C-:B------:R-:W-:Y:S02]  /*4700*/  IMAD.MOV.U32 R26, RZ, RZ, R9.reuse ;  /* 0x000000ffff1a7224 */ /* 0x100fe400078e0009 */
[----:B------:R-:W-:Y:S01]  /*4710*/  IMAD.MOV.U32 R28, RZ, RZ, R9 ;  /* 0x000000ffff1c7224 */ /* 0x000fe200078e0009 */
[----:B------:R-:W4:Y:S04]  /*4720*/  @!P0 LDG.E R18, desc[UR8][R6.64+0x380] ;  /* 0x0003800806128981 */ /* 0x000f28000c1e1900 */
[----:B------:R-:W4:Y:S04]  /*4730*/  @!P1 LDG.E R20, desc[UR8][R6.64+0x400] ;  /* 0x0004000806149981 */ /* 0x000f28000c1e1900 */
[----:B------:R-:W4:Y:S04]  /*4740*/  @!P3 LDG.E R24, desc[UR8][R6.64+0x500] ;  /* 0x000500080618b981 */ /* 0x000f28000c1e1900 */
[----:B------:R-:W4:Y:S04]  /*4750*/  @!P2 LDG.E R22, desc[UR8][R6.64+0x480] ;  /* 0x000480080616a981 */ /* 0x000f28000c1e1900 */
[----:B------:R-:W4:Y:S04]  /*4760*/  @!P4 LDG.E R26, desc[UR8][R6.64+0x580] ;  /* 0x00058008061ac981 */ /* 0x000f28000c1e1900 */
[----:B------:R-:W4:Y:S04]  /*4770*/  @!P5 LDG.E R28, desc[UR8][R6.64+0x600] ;  /* 0x00060008061cd981 */ /* 0x000f28000c1e1900 */
[----:B------:R-:W4:Y:S01]  /*4780*/  @!P6 LDG.E R9, desc[UR8][R6.64+0x680] ;  /* 0x000680080609e981 */ /* 0x000f22000c1e1900 */
[----:B------:R-:W0:Y:S01]  /*4790*/  S2R R56, SR_LANEID ;  /* 0x0000000000387919 */ /* 0x000e220000000000 */
[----:B------:R-:W1:Y:S01]  /*47a0*/  S2UR UR5, SR_CgaCtaId ;  /* 0x00000000000579c3 */ /* 0x000e620000008800 */
[----:B------:R-:W-:Y:S01]  /*47b0*/  SHF.R.U32.HI R17, RZ, 0x5, R30 ;  /* 0x00000005ff117819 */ /* 0x000fe2000001161e */
[----:B------:R-:W-:-:S02]  /*47c0*/  UMOV UR4, 0x400 ;  /* 0x0000040000047882 */ /* 0x000fc40000000000 */
[----:B-1----:R-:W-:Y:S02]  /*47d0*/  ULEA UR4, UR5, UR4, 0x18 ;  /* 0x0000000405047291 */ /* 0x002fe4000f8ec0ff */
[----:B0-----:R-:W-:-:S05]  /*47e0*/  IMAD R17, R17, 0x1c0, R56 ;  /* 0x000001c011117824 */ /* 0x001fca00078e0238 */
[----:B------:R-:W-:-:S05]  /*47f0*/  LEA R29, R17, UR4, 0x2 ;  /* 0x00000004111d7c11 */ /* 0x000fca000f8e10ff */
[----:B------:R-:W-:Y:S01]  /*4800*/  IMAD R30, R56, 0x34, R29 ;  /* 0x00000034381e7824 */ /* 0x000fe200078e021d */
[----:B--2---:R-:W-:Y:S04]  /*4810*/  STS [R29], R10 ;  /* 0x0000000a1d007388 */ /* 0x004fe80000000800 */
[----:B---3--:R-:W-:Y:S04]  /*4820*/  STS [R29+0x80], R11 ;  /* 0x0000800b1d007388 */ /* 0x008fe80000000800 */
[----:B----4-:R0:W-:Y:S04]  /*4830*/  STS [R29+0x100], R12 ;  /* 0x0001000c1d007388 */ /* 0x0101e80000000800 */
        /* <DEDUP_REMOVED lines=12> */
[----:B------:R-:W-:Y:S04]  /*4900*/  LDS.64 R38, [R30] ;  /* 0x000000001e267984 */ /* 0x000fe80000000a00 */
[----:B------:R-:W2:Y:S04]  /*4910*/  LDS.64 R16, [R30+0x8] ;  /* 0x000008001e107984 */ /* 0x000ea80000000a00 */
[----:B------:R-:W-:Y:S04]  /*4920*/  LDS.64 R18, [R30+0x10] ;  /* 0x000010001e127984 */ /* 0x000fe80000000a00 */
[----:B------:R-:W-:Y:S04]  /*4930*/  LDS.64 R20, [R30+0x18] ;  /* 0x000018001e147984 */ /* 0x000fe80000000a00 */
[----:B------:R-:W-:Y:S04]  /*4940*/  LDS.64 R36, [R30+0x20] ;  /* 0x000020001e247984 */ /* 0x000fe80000000a00 */
[----:B------:R-:W-:Y:S04]  /*4950*/  LDS.64 R22, [R30+0x28] ;  /* 0x000028001e167984 */ /* 0x000fe80000000a00 */
[----:B------:R-:W3:Y:S01]  /*4960*/  LDS.64 R14, [R30+0x30] ;  /* 0x000030001e0e7984 */ /* 0x000ee20000000a00 */
[----:B------:R-:W-:Y:S06]  /*4970*/  BAR.SYNC.DEFER_BLOCKING 0x0 ;  /* 0x0000000000007b1d */ /* 0x000fec0000010000 */
[----:B------:R-:W0:Y:S01]  /*4980*/  LDG.E R6, desc[UR8][R2.64] ;  /* 0x0000000802067981 */ /* 0x000e22000c1e1900 */
[----:B------:R-:W-:-:S02]  /*4990*/  P2R R31, PR, RZ, 0x1 ;  /* 0x00000001ff1f7803 */ /* 0x000fc40000000000 */
[----:B------:R-:W-:-:S04]  /*49a0*/  LOP3.LUT P0, RZ, R0, 0x1, RZ, 0xc0, !PT ;  /* 0x0000000100ff7812 */ /* 0x000fc8000780c0ff */
[----:B------:R-:W-:Y:S02]  /*49b0*/  P2R R32, PR, RZ, 0x1 ;  /* 0x00000001ff207803 */ /* 0x000fe40000000000 */
        /* <DEDUP_REMOVED lines=10> */
[----:B------:R-:W-:Y:S01]  /*4a60*/  LOP3.LUT P0, RZ, R0, 0x40, RZ, 0xc0, !PT ;  /* 0x0000004000ff7812 */ /* 0x000fe2000780c0ff */
[----:B0-----:R-:W-:-:S12]  /*4a70*/  IMAD.MOV.U32 R12, RZ, RZ, R6 ;  /* 0x000000ffff0c7224 */ /* 0x001fd800078e0006 */
[----:B------:R-:W4:Y:S01]  /*4a80*/  @!P0 LDG.E R6, desc[UR8][R4.64] ;  /* 0x0000000804068981 */ /* 0x000f22000c1e1900 */
[----:B------:R-:W-:Y:S01]  /*4a90*/  ISETP.NE.AND P0, PT, R35, RZ, PT ;  /* 0x000000ff2300720c */ /* 0x000fe20003f05270 */
[--C-:B------:R-:W-:Y:S02]  /*4aa0*/  IMAD.MOV.U32 R7, RZ, RZ, R12.reuse ;  /* 0x000000ffff077224 */ /* 0x100fe400078e000c */
[----:B------:R-:W-:-:S10]  /*4ab0*/  IMAD.MOV.U32 R8, RZ, RZ, R12 ;  /* 0x000000ffff087224 */ /* 0x000fd400078e000c */
[----:B------:R-:W3:Y:S01]  /*4ac0*/  @!P0 LDG.E R7, desc[UR8][R4.64+0x80] ;  /* 0x0000800804078981 */ /* 0x000ee2000c1e1900 */
[----:B------:R-:W-:Y:S01]  /*4ad0*/  ISETP.NE.AND P0, PT, R40, RZ, PT ;  /* 0x000000ff2800720c */ /* 0x000fe20003f05270 */
[----:B-1----:R-:W-:-:S12]  /*4ae0*/  IMAD.MOV.U32 R9, RZ, RZ, R12 ;  /* 0x000000ffff097224 */ /* 0x002fd800078e000c */
[----:B------:R-:W3:Y:S01]  /*4af0*/  @!P0 LDG.E R8, desc[UR8][R4.64+0x100] ;  /* 0x0001000804088981 */ /* 0x000ee2000c1e1900 */
[----:B------:R-:W-:Y:S01]  /*4b00*/  ISETP.NE.AND P0, PT, R41, RZ, PT ;  /* 0x000000ff2900720c */ /* 0x000fe20003f05270 */
[----:B------:R-:W-:-:S12]  /*4b10*/  IMAD.MOV.U32 R10, RZ, RZ, R12 ;  /* 0x000000ffff0a7224 */ /* 0x000fd800078e000c */
        /* <DEDUP_REMOVED lines=8> */
[--C-:B------:R-:W-:Y:S02]  /*4ba0*/  IMAD.MOV.U32 R11, RZ, RZ, R12.reuse ;  /* 0x000000ffff0b7224 */ /* 0x100fe400078e000c */
[--C-:B------:R-:W-:Y:S02]  /*4bb0*/  IMAD.MOV.U32 R13, RZ, RZ, R12.reuse ;  /* 0x000000ffff0d7224 */ /* 0x100fe400078e000c */
[--C-:B------:R-:W-:Y:S02]  /*4bc0*/  IMAD.MOV.U32 R24, RZ, RZ, R12.reuse ;  /* 0x000000ffff187224 */ /* 0x100fe400078e000c */
[--C-:B------:R-:W-:Y:S02]  /*4bd0*/  IMAD.MOV.U32 R25, RZ, RZ, R12.reuse ;  /* 0x000000ffff197224 */ /* 0x100fe400078e000c */
[--C-:B------:R-:W-:Y:S01]  /*4be0*/  IMAD.MOV.U32 R26, RZ, RZ, R12.reuse ;  /* 0x000000ffff1a7224 */ /* 0x100fe200078e000c */
[----:B------:R-:W3:Y:S04]  /*4bf0*/  @!P1 LDG.E R13, desc[UR8][R4.64+0x400] ;  /* 0x00040008040d9981 */ /* 0x000ee8000c1e1900 */
[----:B------:R-:W3:Y:S01]  /*4c00*/  @!P0 LDG.E R3, desc[UR8][R4.64+0x300] ;  /* 0x0003000804038981 */ /* 0x000ee2000c1e1900 */
[----:B------:R-:W-:Y:S01]  /*4c10*/  ISETP.NE.AND P0, PT, R31, RZ, PT ;  /* 0x000000ff1f00720c */ /* 0x000fe20003f05270 */
[----:B------:R-:W-:-:S02]  /*4c20*/  IMAD.MOV.U32 R27, RZ, RZ, R12 ;  /* 0x000000ffff1b7224 */ /* 0x000fc400078e000c */
[----:B------:R-:W3:Y:S04]  /*4c30*/  @!P2 LDG.E R24, desc[UR8][R4.64+0x480] ;  /* 0x000480080418a981 */ /* 0x000ee8000c1e1900 */
[----:B------:R-:W3:Y:S04]  /*4c40*/  @!P3 LDG.E R25, desc[UR8][R4.64+0x500] ;  /* 0x000500080419b981 */ /* 0x000ee8000c1e1900 */
[----:B------:R-:W3:Y:S04]  /*4c50*/  @!P4 LDG.E R26, desc[UR8][R4.64+0x580] ;  /* 0x00058008041ac981 */ /* 0x000ee8000c1e1900 */
[----:B------:R-:W3:Y:S04]  /*4c60*/  @!P0 LDG.E R11, desc[UR8][R4.64+0x380] ;  /* 0x00038008040b8981 */ /* 0x000ee8000c1e1900 */
[----:B------:R-:W3:Y:S04]  /*4c70*/  @!P5 LDG.E R27, desc[UR8][R4.64+0x600] ;  /* 0x00060008041bd981 */ /* 0x000ee8000c1e1900 */
[----:B------:R-:W3:Y:S01]  /*4c80*/  @!P6 LDG.E R12, desc[UR8][R4.64+0x680] ;  /* 0x00068008040ce981 */ /* 0x000ee2000c1e1900 */
[----:B------:R-:W0:Y:S02]  /*4c90*/  S2R R34, SR_TID.X ;  /* 0x0000000000227919 */ /* 0x000e240000002100 */
[----:B0-----:R-:W-:-:S02]  /*4ca0*/  LEA R32, R34, UR4, 0x2 ;  /* 0x0000000422207c11 */ /* 0x001fc4000f8e10ff */
[----:B------:R-:W-:Y:S01]  /*4cb0*/  ISETP.NE.AND P3, PT, R34, RZ, PT ;  /* 0x000000ff2200720c */ /* 0x000fe20003f65270 */
[----:B------:R-:W0:Y:S01]  /*4cc0*/  LDC R28, c[0x0][0x374] ;  /* 0x0000dd00ff1c7b82 */ /* 0x000e220000000800 */
[----:B--2---:R-:W-:Y:S02]  /*4cd0*/  ISETP.NE.AND P1, PT, R39, R16, PT ;  /* 0x000000102700720c */ /* 0x004fe40003f25270 */
[----:B------:R-:W-:Y:S02]  /*4ce0*/  ISETP.NE.AND P2, PT, R16, R17, PT ;  /* 0x000000111000720c */ /* 0x000fe40003f45270 */
[----:B------:R-:W-:Y:S02]  /*4cf0*/  ISETP.NE.AND P0, PT, R38, R39, PT ;  /* 0x000000272600720c */ /* 0x000fe40003f05270 */
[----:B------:R-:W-:Y:S01]  /*4d00*/  LOP3.LUT R0, R0, 0xfffff7ff, RZ, 0xc0, !PT ;  /* 0xfffff7ff00007812 */ /* 0x000fe200078ec0ff */
[----:B------:R-:W-:Y:S01]  /*4d10*/  IMAD.MOV.U32 R51, RZ, RZ, RZ ;  /* 0x000000ffff337224 */ /* 0x000fe200078e00ff */
[----:B----4-:R-:W-:Y:S04]  /*4d20*/  STS [R29], R6 ;  /* 0x000000061d007388 */ /* 0x010fe80000000800 */
[----:B---3--:R-:W-:Y:S04]  /*4d30*/  STS [R29+0x80], R7 ;  /* 0x000080071d007388 */ /* 0x008fe80000000800 */
[----:B------:R-:W-:Y:S04]  /*4d40*/  STS [R29+0x100], R8 ;  /* 0x000100081d007388 */ /* 0x000fe80000000800 */
[----:B------:R-:W-:Y:S04]  /*4d50*/  STS [R29+0x180], R9 ;  /* 0x000180091d007388 */ /* 0x000fe80000000800 */
[----:B------:R-:W-:Y:S04]  /*4d60*/  STS [R29+0x200], R10 ;  /* 0x0002000a1d007388 */ /* 0x000fe80000000800 */
[----:B------:R-:W-:Y:S04]  /*4d70*/  STS [R29+0x280], R2 ;  /* 0x000280021d007388 */ /* 0x000fe80000000800 */
[----:B------:R-:W-:Y:S04]  /*4d80*/  STS [R29+0x400], R13 ;  /* 0x0004000d1d007388 */ /* 0x000fe80000000800 */
[----:B------:R-:W-:Y:S04]  /*4d90*/  STS [R29+0x300], R3 ;  /* 0x000300031d007388 */ /* 0x000fe80000000800 */
[----:B------:R-:W-:Y:S04]  /*4da0*/  STS [R29+0x480], R24 ;  /* 0x000480181d007388 */ /* 0x000fe80000000800 */
[----:B------:R0:W-:Y:S04]  /*4db0*/  STS [R29+0x500], R25 ;  /* 0x000500191d007388 */ /* 0x0001e80000000800 */
[----:B------:R1:W-:Y:S04]  /*4dc0*/  STS [R29+0x580], R26 ;  /* 0x0005801a1d007388 */ /* 0x0003e80000000800 */
        /* <DEDUP_REMOVED lines=12> */
[----:B------:R-:W-:Y:S02]  /*4e90*/  STS [R32+0x8c0], R15 ;  /* 0x0008c00f20007388 */ /* 0x000fe40000000800 */
[----:B------:R-:W-:Y:S06]  /*4ea0*/  BAR.SYNC.DEFER_BLOCKING 0x0 ;  /* 0x0000000000007b1d */ /* 0x000fec0000010000 */
[----:B------:R-:W2:Y:S01]  /*4eb0*/  @P3 LDS R3, [R32+0x8bc] ;  /* 0x0008bc0020033984 */ /* 0x000ea20000000800 */
[----:B0-----:R-:W-:-:S02]  /*4ec0*/  IMAD R25, R28, UR10, R57 ;  /* 0x0000000a1c197c24 */ /* 0x001fc4000f8e0239 */
[----:B------:R-:W-:Y:S02]  /*4ed0*/  IMAD R2, R34, 0xe, RZ ;  /* 0x0000000e22027824 */ /* 0x000fe400078e02ff */
[----:B------:R-:W-:Y:S02]  /*4ee0*/  IMAD R25, R25, -0x1c00, R46 ;  /* 0xffffe40019197824 */ /* 0x000fe400078e022e */
[C---:B-1----:R-:W-:Y:S02]  /*4ef0*/  VIADD R26, R2.reuse, 0x2 ;  /* 0x00000002021a7836 */ /* 0x042fe40000000000 */
[----:B------:R-:W-:Y:S01]  /*4f00*/  VIADD R28, R2, 0x3 ;  /* 0x00000003021c7836 */ /* 0x000fe20000000000 */
[----:B------:R-:W-:Y:S02]  /*4f10*/  BAR.SYNC.DEFER_BLOCKING 0x0 ;  /* 0x0000000000007b1d */ /* 0x000fe40000010000 */
[-C--:B------:R-:W-:Y:S01]  /*4f20*/  ISETP.GE.U32.OR P5, PT, R26, R25.reuse, P1 ;  /* 0x000000191a00720c */ /* 0x080fe20000fa6470 */
[----:B------:R-:W-:Y:S01]  /*4f30*/  VIADD R24, R2, 0x1 ;  /* 0x0000000102187836 */ /* 0x000fe20000000000 */
[----:B------:R-:W-:-:S02]  /*4f40*/  ISETP.GE.U32.OR P1, PT, R28, R25, P2 ;  /* 0x000000191c00720c */ /* 0x000fc40001726470 */
[-C--:B------:R-:W-:Y:S02]  /*4f50*/  ISETP.GE.U32.AND P4, PT, R2, R25.reuse, PT ;  /* 0x000000190200720c */ /* 0x080fe40003f86070 */
[----:B------:R-:W-:Y:S01]  /*4f60*/  ISETP.GE.U32.OR P0, PT, R24, R25, P0 ;  /* 0x000000191800720c */ /* 0x000fe20000706470 */
[----:B------:R-:W-:Y:S01]  /*4f70*/  VIADD R24, R2, 0x4 ;  /* 0x0000000402187836 */ /* 0x000fe20000000000 */
[----:B------:R-:W-:Y:S02]  /*4f80*/  SEL R52, RZ, 0x1, !P5 ;  /* 0x00000001ff347807 */ /* 0x000fe40006800000 */
[----:B------:R-:W-:-:S03]  /*4f90*/  SEL R58, RZ, 0x1, !P0 ;  /* 0x00000001ff3a7807 */ /* 0x000fc60004000000 */
[----:B------:R-:W-:Y:S02]  /*4fa0*/  @P5 LOP3.LUT R0, R0, 0x800, RZ, 0xfc, !PT ;  /* 0x0000080000005812 */ /* 0x000fe400078efcff */
[----:B------:R-:W-:Y:S02]  /*4fb0*/  SEL R51, R51, RZ, !P4 ;  /* 0x000000ff33337207 */ /* 0x000fe40006000000 */
[----:B--2---:R-:W-:Y:S01]  /*4fc0*/  @P3 ISETP.NE.AND P2, PT, R3, R38, PT ;  /* 0x000000260300320c */ /* 0x004fe20003f45270 */
[----:B------:R-:W-:-:S03]  /*4fd0*/  IMAD.MOV.U32 R3, RZ, RZ, 0x1 ;  /* 0x00000001ff037424 */ /* 0x000fc600078e00ff */
[----:B------:R-:W-:Y:S02]  /*4fe0*/  @P3 SEL R3, RZ, 0x1, !P2 ;  /* 0x00000001ff033807 */ /* 0x000fe40005000000 */
[----:B------:R-:W-:Y:S02]  /*4ff0*/  ISETP.NE.AND P2, PT, R17, R18, PT ;  /* 0x000000121100720c */ /* 0x000fe40003f45270 */
[----:B------:R-:W-:Y:S02]  /*5000*/  SEL R3, R3, 0x1, !P4 ;  /* 0x0000000103037807 */ /* 0x000fe40006000000 */
[----:B------:R-:W-:Y:S02]  /*5010*/  ISETP.GE.U32.OR P5, PT, R24, R25, P2 ;  /* 0x000000191800720c */ /* 0x000fe400017a6470 */
[----:B------:R-:W-:Y:S02]  /*5020*/  IADD3 R24, P2, P3, R52, R3, R58 ;  /* 0x0000000334187210 */ /* 0x000fe40007b5e03a */
[----:B------:R-:W-:-:S02]  /*5030*/  SEL R59, RZ, 0x1, !P1 ;  /* 0x00000001ff3b7807 */ /* 0x000fc40004800000 */
[----:B------:R-:W-:Y:S02]  /*5040*/  SEL R53, RZ, 0x1, !P5 ;  /* 0x00000001ff357807 */ /* 0x000fe40006800000 */
[----:B------:R-:W-:Y:S02]  /*5050*/  IADD3.X R33, PT, PT, RZ, R51, RZ, P2, P3 ;  /* 0x00000033ff217210 */ /* 0x000fe400017e64ff */
[----:B------:R-:W-:Y:S01]  /*5060*/  IADD3 R27, P3, P4, R53, R24, R59 ;  /* 0x00000018351b7210 */ /* 0x000fe20007c7e03b */
[C---:B------:R-:W-:Y:S01]  /*5070*/  VIADD R24, R2.reuse, 0x5 ;  /* 0x0000000502187836 */ /* 0x040fe20000000000 */
[----:B------:R-:W-:Y:S01]  /*5080*/  STL [R1+0x4], R44 ;  /* 0x0000042c01007387 */ /* 0x000fe20000100800 */
[----:B------:R-:W-:Y:S01]  /*5090*/  VIADD R26, R2, 0x6 ;  /* 0x00000006021a7836 */ /* 0x000fe20000000000 */
[----:B------:R-:W-:Y:S02]  /*50a0*/  IADD3.X R33, PT, PT, RZ, R33, RZ, P3, P4 ;  /* 0x00000021ff217210 */ /* 0x000fe40001fe84ff */
[----:B------:R-:W-:Y:S01]  /*50b0*/  ISETP.NE.AND P2, PT, R18, R19, PT ;  /* 0x000000131200720c */ /* 0x000fe20003f45270 */
[----:B------:R-:W-:Y:S01]  /*50c0*/  STL [R1], R45 ;  /* 0x0000002d01007387 */ /* 0x000fe20000100800 */
[----:B------:R-:W-:-:S03]  /*50d0*/  ISETP.NE.AND P3, PT, R19, R20, PT ;  /* 0x000000141300720c */ /* 0x000fc60003f65270 */
[----:B------:R0:W-:Y:S01]  /*50e0*/  STL [R1+0xc], R42 ;  /* 0x00000c2a01007387 */ /* 0x0001e20000100800 */
[-C--:B------:R-:W-:Y:S02]  /*50f0*/  ISETP.GE.U32.OR P2, PT, R24, R25.reuse, P2 ;  /* 0x000000191800720c */ /* 0x080fe40001746470 */
[----:B------:R-:W-:Y:S02]  /*5100*/  LOP3.LUT R0, R0, 0xfffffbff, RZ, 0xc0, !PT ;  /* 0xfffffbff00007812 */ /* 0x000fe400078ec0ff */
[----:B------:R-:W-:Y:S02]  /*5110*/  SEL R60, RZ, 0x1, !P2 ;  /* 0x00000001ff3c7807 */ /* 0x000fe40005000000 */
[----:B0-----:R-:W-:Y:S02]  /*5120*/  P2R R42, PR, RZ, 0x2 ;  /* 0x00000002ff2a7803 */ /* 0x001fe40000000000 */
[----:B------:R-:W-:-:S04]  /*5130*/  ISETP.GE.U32.OR P1, PT, R26, R25, P3 ;  /* 0x000000191a00720c */ /* 0x000fc80001f26470 */
[----:B------:R-:W-:Y:S02]  /*5140*/  SEL R54, RZ, 0x1, !P1 ;  /* 0x00000001ff367807 */ /* 0x000fe40004800000 */
[----:B------:R-:W-:Y:S02]  /*5150*/  @P5 LOP3.LUT R0, R0, 0x400, RZ, 0xfc, !PT ;  /* 0x0000040000005812 */ /* 0x000fe400078efcff */
[----:B------:R-:W-:Y:S01]  /*5160*/  IADD3 R50, P3, P4, R54, R27, R60 ;  /* 0x0000001b36327210 */ /* 0x000fe20007c7e03c */
[----:B------:R-:W-:Y:S01]  /*5170*/  VIADD R24, R2, 0x7 ;  /* 0x0000000702187836 */ /* 0x000fe20000000000 */
[----:B------:R-:W-:Y:S01]  /*5180*/  LOP3.LUT R0, R0, 0xffffff7f, RZ, 0xc0, !PT ;  /* 0xffffff7f00007812 */ /* 0x000fe200078ec0ff */
[----:B------:R-:W-:Y:S01]  /*5190*/  VIADD R26, R2, 0x8 ;  /* 0x00000008021a7836 */ /* 0x000fe20000000000 */
[----:B------:R-:W-:Y:S02]  /*51a0*/  IADD3.X R33, PT, PT, RZ, R33, RZ, P3, P4 ;  /* 0x00000021ff217210 */ /* 0x000fe40001fe84ff */
[----:B------:R-:W-:-:S02]  /*51b0*/  ISETP.NE.AND P3, PT, R20, R21, PT ;  /* 0x000000151400720c */ /* 0x000fc40003f65270 */
[----:B------:R-:W-:Y:S02]  /*51c0*/  ISETP.NE.AND P4, PT, R21, R36, PT ;  /* 0x000000241500720c */ /* 0x000fe40003f85270 */
[----:B------:R-:W-:Y:S02]  /*51d0*/  @P1 LOP3.LUT R0, R0, 0x80, RZ, 0xfc, !PT ;  /* 0x0000008000001812 */ /* 0x000fe400078efcff */
[-C--:B------:R-:W-:Y:S02]  /*51e0*/  ISETP.GE.U32.OR P3, PT, R24, R25.reuse, P3 ;  /* 0x000000191800720c */ /* 0x080fe40001f66470 */
[----:B------:R-:W-:Y:S02]  /*51f0*/  ISETP.GE.U32.OR P1, PT, R26, R25, P4 ;  /* 0x000000191a00720c */ /* 0x000fe40002726470 */
[----:B------:R-:W-:Y:S02]  /*5200*/  SEL R61, RZ, 0x1, !P3 ;  /* 0x00000001ff3d7807 */ /* 0x000fe40005800000 */
[----:B------:R-:W-:-:S04]  /*5210*/  SEL R55, RZ, 0x1, !P1 ;  /* 0x00000001ff377807 */ /* 0x000fc80004800000 */
[----:B------:R-:W-:Y:S01]  /*5220*/  IADD3 R50, P4, P5, R55, R50, R61 ;  /* 0x0000003237327210 */ /* 0x000fe20007d9e03d */
[----:B------:R-:W-:-:S03]  /*5230*/  VIADD R24, R2, 0x9 ;  /* 0x0000000902187836 */ /* 0x000fc60000000000 */
[----:B------:R-:W-:Y:S02]  /*5240*/  IADD3.X R33, PT, PT, RZ, R33, RZ, P4, P5 ;  /* 0x00000021ff217210 */ /* 0x000fe400027ea4ff */
[----:B------:R-:W-:Y:S01]  /*5250*/  ISETP.NE.AND P4, PT, R36, R37, PT ;  /* 0x000000252400720c */ /* 0x000fe20003f85270 */
[----:B------:R0:W-:Y:S01]  /*5260*/  STL [R1+0x8], R43 ;  /* 0x0000082b01007387 */ /* 0x0001e20000100800 */
[----:B------:R-:W-:Y:S01]  /*5270*/  LOP3.LUT R0, R0, 0xfffffff7, RZ, 0xc0, !PT ;  /* 0xfffffff700007812 */ /* 0x000fe200078ec0ff */
[----:B------:R-:W-:-:S03]  /*5280*/  VIADD R26, R2, 0xa ;  /* 0x0000000a021a7836 */ /* 0x000fc60000000000 */
[----:B------:R-:W-:Y:S02]  /*5290*/  @P1 LOP3.LUT R0, R0, 0x8, RZ, 0xfc, !PT ;  /* 0x0000000800001812 */ /* 0x000fe400078efcff */
[----:B0-----:R-:W-:Y:S02]  /*52a0*/  P2R R43, PR, RZ, 0x4 ;  /* 0x00000004ff2b7803 */ /* 0x001fe40000000000 */
[-C--:B------:R-:W-:Y:S02]  /*52b0*/  ISETP.GE.U32.OR P2, PT, R24, R25.reuse, P4 ;  /* 0x000000191800720c */ /* 0x080fe40002746470 */
[----:B------:R-:W-:Y:S02]  /*52c0*/  ISETP.NE.AND P4, PT, R37, R22, PT ;  /* 0x000000162500720c */ /* 0x000fe40003f85270 */
[----:B------:R-:W-:Y:S02]  /*52d0*/  SEL R27, RZ, 0x1, !P2 ;  /* 0x00000001ff1b7807 */ /* 0x000fe40005000000 */
[----:B------:R-:W-:-:S02]  /*52e0*/  ISETP.GE.U32.OR P1, PT, R26, R25, P4 ;  /* 0x000000191a00720c */ /* 0x000fc40002726470 */
[----:B------:R-:W-:Y:S02]  /*52f0*/  IADD3 R50, P4, PT, R50, R27, RZ ;  /* 0x0000001b32327210 */ /* 0x000fe40007f9e0ff */
[----:B------:R-:W-:Y:S02]  /*5300*/  SEL R49, RZ, 0x1, !P1 ;  /* 0x00000001ff317807 */ /* 0x000fe40004800000 */
[----:B------:R-:W-:Y:S02]  /*5310*/  LOP3.LUT R0, R0, 0xfffffdff, RZ, 0xc0, !PT ;  /* 0xfffffdff00007812 */ /* 0x000fe400078ec0ff */
[----:B------:R-:W-:Y:S01]  /*5320*/  IADD3 R49, P5, PT, R50, R49, RZ ;  /* 0x0000003132317210 */ /* 0x000fe20007fbe0ff */
[----:B------:R-:W-:Y:S01]  /*5330*/  VIADD R24, R2, 0xb ;  /* 0x0000000b02187836 */ /* 0x000fe20000000000 */
[----:B------:R-:W-:Y:S02]  /*5340*/  @P2 LOP3.LUT R0, R0, 0x200, RZ, 0xfc, !PT ;  /* 0x0000020000002812 */ /* 0x000fe400078efcff */
[----:B------:R-:W-:-:S02]  /*5350*/  IADD3.X R33, PT, PT, RZ, RZ, R33, P5, P4 ;  /* 0x000000ffff217210 */ /* 0x000fc40002fe8421 */
[----:B------:R-:W-:Y:S01]  /*5360*/  ISETP.NE.AND P4, PT, R22, R23, PT ;  /* 0x000000171600720c */ /* 0x000fe20003f85270 */
[----:B------:R-:W-:Y:S01]  /*5370*/  VIADD R26, R2, 0xc ;  /* 0x0000000c021a7836 */ /* 0x000fe20000000000 */
[----:B------:R-:W-:Y:S02]  /*5380*/  LOP3.LUT R0, R0, 0xfffffeff, RZ, 0xc0, !PT ;  /* 0xfffffeff00007812 */ /* 0x000fe400078ec0ff */
[-C--:B------:R-:W-:Y:S02]  /*5390*/  ISETP.GE.U32.OR P2, PT, R24, R25.reuse, P4 ;  /* 0x000000191800720c */ /* 0x080fe40002746470 */
[----:B------:R-:W-:Y:S02]  /*53a0*/  ISETP.NE.AND P4, PT, R23, R14, PT ;  /* 0x0000000e1700720c */ /* 0x000fe40003f85270 */
[----:B------:R-:W-:Y:S02]  /*53b0*/  @P1 LOP3.LUT R0, R0, 0x100, RZ, 0xfc, !PT ;  /* 0x0000010000001812 */ /* 0x000fe400078efcff */
[----:B------:R-:W-:-:S02]  /*53c0*/  ISETP.GE.U32.OR P1, PT, R26, R25, P4 ;  /* 0x000000191a00720c */ /* 0x000fc40002726470 */
[----:B------:R-:W-:Y:S02]  /*53d0*/  SEL R48, RZ, 0x1, !P2 ;  /* 0x00000001ff307807 */ /* 0x000fe40005000000 */
[----:B------:R-:W-:Y:S02]  /*53e0*/  SEL R27, RZ, 0x1, !P1 ;  /* 0x00000001ff1b7807 */ /* 0x000fe40004800000 */
[----:B------:R-:W-:-:S04]  /*53f0*/  IADD3 R48, P4, PT, R49, R48, RZ ;  /* 0x0000003031307210 */ /* 0x000fc80007f9e0ff */
[----:B------:R-:W-:Y:S01]  /*5400*/  IADD3 R46, P5, PT, R48, R27, RZ ;  /* 0x0000001b302e7210 */ /* 0x000fe20007fbe0ff */
[----:B------:R-:W-:-:S03]  /*5410*/  VIADD R2, R2, 0xd ;  /* 0x0000000d02027836 */ /* 0x000fc60000000000 */
[----:B------:R-:W-:Y:S02]  /*5420*/  IADD3.X R33, PT, PT, RZ, RZ, R33, P5, P4 ;  /* 0x000000ffff217210 */ /* 0x000fe40002fe8421 */
[----:B------:R-:W-:-:S04]  /*5430*/  ISETP.NE.AND P4, PT, R14, R15, PT ;  /* 0x0000000f0e00720c */ /* 0x000fc80003f85270 */
[----:B------:R-:W-:-:S04]  /*5440*/  ISETP.GE.U32.OR P4, PT, R2, R25, P4 ;  /* 0x000000190200720c */ /* 0x000fc80002786470 */
[----:B------:R-:W-:-:S04]  /*5450*/  SEL R47, RZ, 0x1, !P4 ;  /* 0x00000001ff2f7807 */ /* 0x000fc80006000000 */
[----:B------:R-:W-:-:S05]  /*5460*/  IADD3 R31, P5, PT, R46, R47, RZ ;  /* 0x0000002f2e1f7210 */ /* 0x000fca0007fbe0ff */
[----:B------:R-:W-:Y:S01]  /*5470*/  IMAD.X R33, RZ, RZ, R33, P5 ;  /* 0x000000ffff217224 */ /* 0x000fe200028e0621 */
[----:B------:R-:W0:Y:S06]  /*5480*/  SHFL.UP PT, R2, R31, 0x1, RZ ;  /* 0x042000001f027989 */ /* 0x000e2c00000e00ff */
        /* <DEDUP_REMOVED lines=28> */
[----:B------:R-:W-:Y:S02]  /*5650*/  SEL R41, R25, R2, P5 ;  /* 0x0000000219297207 */ /* 0x000fe40002800000 */
[----:B------:R-:W-:Y:S01]  /*5660*/  ISETP.NE.AND P5, PT, R56, 0x1f, PT ;  /* 0x0000001f3800780c */ /* 0x000fe20003fa5270 */
[----:B------:R-:W-:-:S12]  /*5670*/  IMAD.MOV.U32 R2, RZ, RZ, R34 ;  /* 0x000000ffff027224 */ /* 0x000fd800078e0022 */
[----:B------:R-:W-:-:S04]  /*5680*/  @!P5 SHF.R.U32.HI R24, RZ, 0x2, R2 ;  /* 0x00000002ff18d819 */ /* 0x000fc80000011602 */
[----:B------:R-:W-:-:S05]  /*5690*/  @!P5 LOP3.LUT R57, R24, 0xf8, RZ, 0xc0, !PT ;  /* 0x000000f81839d812 */ /* 0x000fca00078ec0ff */
[----:B------:R-:W-:Y:S01]  /*56a0*/  @!P5 STS.64 [R57+UR4], R40 ;  /* 0x000000283900d988 */ /* 0x000fe20008000a04 */
[----:B------:R-:W-:Y:S06]  /*56b0*/  BAR.SYNC.DEFER_BLOCKING 0x0 ;  /* 0x0000000000007b1d */ /* 0x000fec0000010000 */
[----:B------:R-:W0:Y:S04]  /*56c0*/  LDS.128 R24, [UR4] ;  /* 0x00000004ff187984 */ /* 0x000e280008000c00 */
[----:B------:R-:W1:Y:S04]  /*56d0*/  LDS.128 R28, [UR4+0x10] ;  /* 0x00001004ff1c7984 */ /* 0x000e680008000c00 */
[----:B------:R-:W2:Y:S01]  /*56e0*/  LDS.128 R32, [UR4+0x20] ;  /* 0x00002004ff207984 */ /* 0x000ea20008000c00 */
[----:B0-----:R-:W-:-:S04]  /*56f0*/  IADD3 R26, P5, PT, R24, R26, RZ ;  /* 0x0000001a181a7210 */ /* 0x001fc80007fbe0ff */
[----:B-1----:R-:W-:-:S04]  /*5700*/  IADD3 R28, P6, PT, R28, R26, RZ ;  /* 0x0000001a1c1c7210 */ /* 0x002fc80007fde0ff */
[----:B------:R-:W-:Y:S02]  /*5710*/  IADD3.X R27, PT, PT, R29, R25, R27, P6, P5 ;  /* 0x000000191d1b7210 */ /* 0x000fe400037ea41b */
[----:B------:R-:W-:-:S04]  /*5720*/  IADD3 R29, P5, PT, R30, R28, RZ ;  /* 0x0000001c1e1d7210 */ /* 0x000fc80007fbe0ff */
[----:B--2---:R-:W-:Y:S02]  /*5730*/  IADD3 R41, P6, PT, R32, R29, RZ ;  /* 0x0000001d20297210 */ /* 0x004fe40007fde0ff */
[----:B------:R-:W-:Y:S02]  /*5740*/  SHF.R.U32.HI R32, RZ, 0x5, R2 ;  /* 0x00000005ff207819 */ /* 0x000fe40000011602 */
[----:B------:R-:W-:Y:S02]  /*5750*/  IADD3.X R30, PT, PT, R33, R31, R27, P6, P5 ;  /* 0x0000001f211e7210 */ /* 0x000fe400037ea41b */
[----:B------:R-:W-:-:S04]  /*5760*/  ISETP.NE.AND P5, PT, R32, 0x2, PT ;  /* 0x000000022000780c */ /* 0x000fc80003fa5270 */
[----:B------:R-:W-:Y:S02]  /*5770*/  SEL R31, R26, R24, !P5 ;  /* 0x000000181a1f7207 */ /* 0x000fe40006800000 */
[----:B------:R-:W0:Y:S01]  /*5780*/  LDS.128 R24, [UR4+0x30] ;  /* 0x00003004ff187984 */ /* 0x000e220008000c00 */
[----:B------:R-:W-:-:S04]  /*5790*/  IADD3 R57, P5, PT, R34, R41, RZ ;  /* 0x0000002922397210 */ /* 0x000fc80007fbe0ff */
[----:B0-----:R-:W-:-:S04]  /*57a0*/  IADD3 R33, P6, PT, R24, R57, RZ ;  /* 0x0000003918217210 */ /* 0x001fc80007fde0ff */
[----:B------:R-:W-:Y:S02]  /*57b0*/  IADD3.X R24, PT, PT, R25, R35, R30, P6, P5 ;  /* 0x0000002319187210 */ /* 0x000fe400037ea41e */
[----:B------:R-:W-:-:S04]  /*57c0*/  ISETP.NE.AND P5, PT, R32, 0x3, PT ;  /* 0x000000032000780c */ /* 0x000fc80003fa5270 */
[----:B------:R-:W-:Y:S02]  /*57d0*/  SEL R25, R28, R31, !P5 ;  /* 0x0000001f1c197207 */ /* 0x000fe40006800000 */
        /* <DEDUP_REMOVED lines=14> */
[----:B------:R-:W0:Y:S01]  /*58c0*/  LDS.128 R28, [UR4+0x60] ;  /* 0x00006004ff1c7984 */ /* 0x000e220008000c00 */
[----:B------:R-:W-:-:S04]  /*58d0*/  ISETP.NE.AND P5, PT, R32, 0x7, PT ;  /* 0x000000072000780c */ /* 0x000fc80003fa5270 */
[----:B------:R-:W-:Y:S02]  /*58e0*/  SEL R57, R33, R57, !P5 ;  /* 0x0000003921397207 */ /* 0x000fe40006800000 */
[----:B------:R-:W-:Y:S01]  /*58f0*/  ISETP.NE.AND P5, PT, R32, 0x8, PT ;  /* 0x000000082000780c */ /* 0x000fe20003fa5270 */
[----:B------:R-:W1:Y:S03]  /*5900*/  LDC R33, c[0x0][0x3b8] ;  /* 0x0000ee00ff217b82 */ /* 0x000e660000000800 */
[----:B------:R-:W-:Y:S02]  /*5910*/  SEL R35, R35, R57, !P5 ;  /* 0x0000003923237207 */ /* 0x000fe40006800000 */
[----:B------:R-:W-:-:S04]  /*5920*/  IADD3 R26, P5, PT, R26, R24, RZ ;  /* 0x000000181a1a7210 */ /* 0x000fc80007fbe0ff */
[----:B0-----:R-:W-:-:S04]  /*5930*/  IADD3 R28, P6, PT, R28, R26, RZ ;  /* 0x0000001a1c1c7210 */ /* 0x001fc80007fde0ff */
[----:B------:R-:W-:Y:S02]  /*5940*/  IADD3.X R29, PT, PT, R29, R27, R25, P6, P5 ;  /* 0x0000001b1d1d7210 */ /* 0x000fe400037ea419 */
[----:B------:R-:W-:-:S04]  /*5950*/  ISETP.NE.AND P5, PT, R32, 0x9, PT ;  /* 0x000000092000780c */ /* 0x000fc80003fa5270 */
[----:B------:R-:W-:Y:S02]  /*5960*/  SEL R35, R34, R35, !P5 ;  /* 0x0000002322237207 */ /* 0x000fe40006800000 */
[----:B------:R-:W-:-:S04]  /*5970*/  ISETP.NE.AND P5, PT, R32, 0xa, PT ;  /* 0x0000000a2000780c */ /* 0x000fc80003fa5270 */
[----:B------:R-:W-:Y:S02]  /*5980*/  SEL R35, R41, R35, !P5 ;  /* 0x0000002329237207 */ /* 0x000fe40006800000 */
[----:B------:R-:W-:-:S04]  /*5990*/  ISETP.NE.AND P5, PT, R32, 0xb, PT ;  /* 0x0000000b2000780c */ /* 0x000fc80003fa5270 */
[----:B------:R-:W-:Y:S01]  /*59a0*/  SEL R35, R24, R35, !P5 ;  /* 0x0000002318237207 */ /* 0x000fe20006800000 */
[----:B------:R-:W-:Y:S01]  /*59b0*/  IMAD.MOV.U32 R24, RZ, RZ, RZ ;  /* 0x000000ffff187224 */ /* 0x000fe200078e00ff */
[----:B------:R-:W-:-:S04]  /*59c0*/  ISETP.NE.AND P5, PT, R32, 0xc, PT ;  /* 0x0000000c2000780c */ /* 0x000fc80003fa5270 */
[----:B------:R-:W-:Y:S02]  /*59d0*/  SEL R26, R26, R35, !P5 ;  /* 0x000000231a1a7207 */ /* 0x000fe40006800000 */
[----:B------:R-:W-:Y:S02]  /*59e0*/  IADD3 RZ, P5, PT, RZ, -R24, RZ ;  /* 0x80000018ffff7210 */ /* 0x000fe40007fbe0ff */
[----:B------:R-:W-:Y:S02]  /*59f0*/  LOP3.LUT R0, R0, 0xffffffbf, RZ, 0xc0, !PT ;  /* 0xffffffbf00007812 */ /* 0x000fe400078ec0ff */
[----:B-1----:R-:W-:Y:S02]  /*5a00*/  IADD3.X R33, PT, PT, ~R33, 0x1c00, RZ, P5, !PT ;  /* 0x00001c0021217810 */ /* 0x002fe40002ffe5ff */
[----:B------:R-:W-:Y:S02]  /*5a10*/  IADD3 R34, PT, PT, R40, -R46, -R47 ;  /* 0x8000002e28227210 */ /* 0x000fe40007ffe82f */
[----:B------:R-:W-:-:S02]  /*5a20*/  ISETP.NE.AND P5, PT, R56, RZ, PT ;  /* 0x000000ff3800720c */ /* 0x000fc40003fa5270 */
[----:B------:R-:W-:Y:S02]  /*5a30*/  @P2 LOP3.LUT R0, R0, 0x40, RZ, 0xfc, !PT ;  /* 0x0000004000002812 */ /* 0x000fe400078efcff */
[----:B------:R-:W-:Y:S02]  /*5a40*/  SEL R34, R34, RZ, P5 ;  /* 0x000000ff22227207 */ /* 0x000fe40002800000 */
[----:B------:R-:W-:Y:S02]  /*5a50*/  LOP3.LUT R0, R0, 0xffffffdf, RZ, 0xc0, !PT ;  /* 0xffffffdf00007812 */ /* 0x000fe400078ec0ff */
[----:B------:R-:W-:Y:S02]  /*5a60*/  ISETP.NE.AND P5, PT, R32, 0xd, PT ;  /* 0x0000000d2000780c */ /* 0x000fe40003fa5270 */
[----:B------:R-:W-:Y:S02]  /*5a70*/  @P1 LOP3.LUT R0, R0, 0x20, RZ, 0xfc, !PT ;  /* 0x0000002000001812 */ /* 0x000fe400078efcff */
[----:B------:R-:W-:-:S02]  /*5a80*/  SEL R26, R28, R26, !P5 ;  /* 0x0000001a1c1a7207 */ /* 0x000fc40006800000 */
[----:B------:R-:W-:Y:S02]  /*5a90*/  ISETP.NE.AND P5, PT, R32, 0xe, PT ;  /* 0x0000000e2000780c */ /* 0x000fe40003fa5270 */
[----:B------:R-:W-:-:S04]  /*5aa0*/  IADD3 R35, P1, PT, R30, R28, RZ ;  /* 0x0000001c1e237210 */ /* 0x000fc80007f3e0ff */
[----:B------:R-:W-:Y:S02]  /*5ab0*/  SEL R28, R35, R26, !P5 ;  /* 0x0000001a231c7207 */ /* 0x000fe40006800000 */
[----:B------:R-:W0:Y:S01]  /*5ac0*/  LDS.128 R24, [UR4+0x70] ;  /* 0x00007004ff187984 */ /* 0x000e220008000c00 */
[----:B------:R-:W-:Y:S01]  /*5ad0*/  P2R R44, PR, RZ, 0x8 ;  /* 0x00000008ff2c7803 */ /* 0x000fe20000000000 */
[----:B------:R-:W-:Y:S01]  /*5ae0*/  BAR.SYNC.DEFER_BLOCKING 0x0 ;  /* 0x0000000000007b1d */ /* 0x000fe20000010000 */
[----:B------:R-:W-:Y:S02]  /*5af0*/  ISETP.NE.AND P5, PT, R32, 0xf, PT ;  /* 0x0000000f2000780c */ /* 0x000fe40003fa5270 */
[----:B------:R-:W-:Y:S02]  /*5b00*/  IADD3 R52, PT, PT, R52, R3, R58 ;  /* 0x0000000334347210 */ /* 0x000fe40007ffe03a */
[----:B------:R-:W-:Y:S02]  /*5b10*/  LOP3.LUT R0, R0, 0xffffffef, RZ, 0xc0, !PT ;  /* 0xffffffef00007812 */ /* 0x000fe400078ec0ff */
[----:B------:R-:W-:-:S02]  /*5b20*/  IADD3 R53, PT, PT, R53, R52, R59 ;  /* 0x0000003435357210 */ /* 0x000fc40007ffe03b */
[----:B------:R-:W-:Y:S02]  /*5b30*/  @P1 LOP3.LUT R0, R0, 0x10, RZ, 0xfc, !PT ;  /* 0x0000001000001812 */ /* 0x000fe400078efcff */
[----:B------:R-:W-:Y:S02]  /*5b40*/  IADD3 R54, PT, PT, R54, R53, R60 ;  /* 0x0000003536367210 */ /* 0x000fe40007ffe03c */
[----:B------:R-:W-:Y:S02]  /*5b50*/  LOP3.LUT P1, RZ, R0, 0x800, RZ, 0xc0, !PT ;  /* 0x0000080000ff7812 */ /* 0x000fe4000782c0ff */
[----:B------:R-:W-:Y:S02]  /*5b60*/  IADD3 R55, PT, PT, R55, R54, R61 ;  /* 0x0000003637377210 */ /* 0x000fe40007ffe03d */
[----:B0-----:R-:W-:-:S04]  /*5b70*/  IADD3 R32, P3, PT, R24, R35, RZ ;  /* 0x0000002318207210 */ /* 0x001fc80007f7e0ff */
[----:B------:R-:W-:Y:S02]  /*5b80*/  SEL R28, R32, R28, !P5 ;  /* 0x0000001c201c7207 */ /* 0x000fe40006800000 */
[----:B------:R-:W-:-:S04]  /*5b90*/  ISETP.GE.U32.AND P5, PT, R2, 0x20, PT ;  /* 0x000000200200780c */ /* 0x000fc80003fa6070 */
[----:B------:R-:W-:Y:S02]  /*5ba0*/  SEL R28, R28, RZ, P5 ;  /* 0x000000ff1c1c7207 */ /* 0x000fe40002800000 */
[----:B------:R-:W-:-:S03]  /*5bb0*/  ISETP.NE.U32.AND P5, PT, R3, RZ, PT ;  /* 0x000000ff0300720c */ /* 0x000fc60003fa5070 */
[----:B------:R-:W-:Y:S01]  /*5bc0*/  IMAD.IADD R28, R34, 0x1, R28 ;  /* 0x00000001221c7824 */ /* 0x000fe200078e021c */
[----:B------:R-:W-:-:S04]  /*5bd0*/  ISETP.NE.AND.EX P5, PT, R51, RZ, PT, P5 ;  /* 0x000000ff3300720c */ /* 0x000fc80003fa5350 */
[C---:B------:R-:W-:Y:S01]  /*5be0*/  IADD3 R58, PT, PT, R28.reuse, R3, R58 ;  /* 0x000000031c3a7210 */ /* 0x040fe20007ffe03a */
[C---:B------:R-:W-:Y:S01]  /*5bf0*/  IMAD.IADD R3, R28.reuse, 0x1, R3 ;  /* 0x000000011c037824 */ /* 0x040fe200078e0203 */
[C---:B------:R-:W-:Y:S01]  /*5c00*/  IADD3 R59, PT, PT, R28.reuse, R52, R59 ;  /* 0x000000341c3b7210 */ /* 0x040fe20007ffe03b */
[C---:B------:R-:W-:Y:S01]  /*5c10*/  IMAD.IADD R50, R28.reuse, 0x1, R50 ;  /* 0x000000011c327824 */ /* 0x040fe200078e0232 */
[C---:B------:R-:W-:Y:S01]  /*5c20*/  IADD3 R60, PT, PT, R28.reuse, R53, R60 ;  /* 0x000000351c3c7210 */ /* 0x040fe20007ffe03c */
[C---:B------:R-:W-:Y:S01]  /*5c30*/  IMAD.IADD R49, R28.reuse, 0x1, R49 ;  /* 0x000000011c317824 */ /* 0x040fe200078e0231 */
[C---:B------:R-:W-:Y:S01]  /*5c40*/  IADD3 R61, PT, PT, R28.reuse, R54, R61 ;  /* 0x000000361c3d7210 */ /* 0x040fe20007ffe03d */
[C---:B------:R-:W-:Y:S01]  /*5c50*/  IMAD.IADD R48, R28.reuse, 0x1, R48 ;  /* 0x000000011c307824 */ /* 0x040fe200078e0230 */
[----:B------:R-:W-:Y:S01]  /*5c60*/  LEA R41, R28, UR4, 0x2 ;  /* 0x000000041c297c11 */ /* 0x000fe2000f8e10ff */
[--C-:B------:R-:W-:Y:S02]  /*5c70*/  IMAD.IADD R52, R52, 0x1, R28.reuse ;  /* 0x0000000134347824 */ /* 0x100fe400078e021c */
[----:B------:R-:W-:-:S02]  /*5c80*/  IMAD.IADD R53, R53, 0x1, R28 ;  /* 0x0000000135357824 */ /* 0x000fc400078e021c */
[--C-:B------:R-:W-:Y:S02]  /*5c90*/  IMAD.IADD R54, R54, 0x1, R28.reuse ;  /* 0x0000000136367824 */ /* 0x100fe400078e021c */
[----:B------:R-:W-:Y:S02]  /*5ca0*/  IMAD.IADD R55, R55, 0x1, R28 ;  /* 0x0000000137377824 */ /* 0x000fe400078e021c */
[----:B------:R-:W-:Y:S01]  /*5cb0*/  IMAD.IADD R46, R28, 0x1, R46 ;  /* 0x000000011c2e7824 */ /* 0x000fe200078e022e */
[----:B------:R-:W-:Y:S02]  /*5cc0*/  LEA R28, R3, UR4, 0x2 ;  /* 0x00000004031c7c11 */ /* 0x000fe4000f8e10ff */
[----:B------:R-:W-:Y:S01]  /*5cd0*/  LEA R3, R58, UR4, 0x2 ;  /* 0x000000043a037c11 */ /* 0x000fe2000f8e10ff */
[----:B------:R-:W-:Y:S01]  /*5ce0*/  @P5 STS [R41], R38 ;  /* 0x0000002629005388 */ /* 0x000fe20000000800 */
[----:B------:R-:W-:-:S03]  /*5cf0*/  LOP3.LUT P2, RZ, R0, 0x400, RZ, 0xc0, !PT ;  /* 0x0000040000ff7812 */ /* 0x000fc6000784c0ff */
[----:B------:R-:W-:Y:S04]  /*5d00*/  @P0 STS [R28], R39 ;  /* 0x000000271c000388 */ /* 0x000fe80000000800 */
[----:B------:R0:W-:Y:S01]  /*5d10*/  @P1 STS [R3], R16 ;  /* 0x0000001003001388 */ /* 0x0001e20000000800 */
[----:B------:R-:W-:Y:S02]  /*5d20*/  ISETP.NE.AND P1, PT, R42, RZ, PT ;  /* 0x000000ff2a00720c */ /* 0x000fe40003f25270 */
[----:B------:R-:W-:Y:S01]  /*5d30*/  LOP3.LUT R0, R0, 0xfffffffb, RZ, 0xc0, !PT ;  /* 0xfffffffb00007812 */ /* 0x000fe200078ec0ff */
[----:B------:R1:W5:Y:S01]  /*5d40*/  LDL.LU R42, [R1+0xc] ;  /* 0x00000c00012a7983 */ /* 0x0003620000300800 */
[----:B------:R-:W-:Y:S02]  /*5d50*/  LEA R52, R52, UR4, 0x2 ;  /* 0x0000000434347c11 */ /* 0x000fe4000f8e10ff */
[----:B------:R-:W-:-:S02]  /*5d60*/  LEA R59, R59, UR4, 0x2 ;  /* 0x000000043b3b7c11 */ /* 0x000fc4000f8e10ff */
[----:B------:R-:W-:-:S05]  /*5d70*/  @P3 LOP3.LUT R0, R0, 0x4, RZ, 0xfc, !PT ;  /* 0x0000000400003812 */ /* 0x000fca00078efcff */
[----:B------:R2:W-:Y:S01]  /*5d80*/  @P1 STS [R52], R17 ;  /* 0x0000001134001388 */ /* 0x0005e20000000800 */
[----:B------:R-:W-:-:S03]  /*5d90*/  LOP3.LUT P3, RZ, R0, 0x80, RZ, 0xc0, !PT ;  /* 0x0000008000ff7812 */ /* 0x000fc6000786c0ff */
[----:B------:R1:W-:Y:S01]  /*5da0*/  @P2 STS [R59], R18 ;  /* 0x000000123b002388 */ /* 0x0003e20000000800 */
[----:B------:R-:W-:Y:S02]  /*5db0*/  ISETP.NE.AND P2, PT, R43, RZ, PT ;  /* 0x000000ff2b00720c */ /* 0x000fe40003f45270 */
[----:B------:R-:W-:Y:S01]  /*5dc0*/  P2R R45, PR, RZ, 0x10 ;  /* 0x00000010ff2d7803 */ /* 0x000fe20000000000 */
[----:B------:R1:W5:Y:S01]  /*5dd0*/  LDL.LU R43, [R1+0x8] ;  /* 0x00000800012b7983 */ /* 0x0003620000300800 */
[----:B------:R-:W-:Y:S02]  /*5de0*/  LOP3.LUT P4, RZ, R0, 0x100, RZ, 0xc0, !PT ;  /* 0x0000010000ff7812 */ /* 0x000fe4000788c0ff */
[----:B------:R-:W-:Y:S02]  /*5df0*/  LEA R56, R53, UR4, 0x2 ;  /* 0x0000000435387c11 */ /* 0x000fe4000f8e10ff */
[----:B------:R-:W-:Y:S02]  /*5e00*/  LEA R47, R60, UR4, 0x2 ;  /* 0x000000043c2f7c11 */ /* 0x000fe4000f8e10ff */
[----:B------:R-:W-:-:S02]  /*5e10*/  P2R R35, PR, RZ, 0x10 ;  /* 0x00000010ff237803 */ /* 0x000fc40000000000 */
[----:B------:R-:W-:Y:S01]  /*5e20*/  LOP3.LUT P4, RZ, R0, 0x200, RZ, 0xc0, !PT ;  /* 0x0000020000ff7812 */ /* 0x000fe2000788c0ff */
[----:B------:R1:W-:Y:S03]  /*5e30*/  @P2 STS [R56], R19 ;  /* 0x0000001338002388 */ /* 0x0003e60000000800 */
[----:B------:R-:W-:Y:S01]  /*5e40*/  P2R R40, PR, RZ, 0x10 ;  /* 0x00000010ff287803 */ /* 0x000fe20000000000 */
[----:B------:R1:W-:Y:S01]  /*5e50*/  @P3 STS [R47], R20 ;  /* 0x000000142f003388 */ /* 0x0003e20000000800 */
[----:B------:R-:W-:Y:S02]  /*5e60*/  ISETP.NE.AND P3, PT, R44, RZ, PT ;  /* 0x000000ff2c00720c */ /* 0x000fe40003f65270 */
[----:B------:R-:W-:Y:S01]  /*5e70*/  LOP3.LUT P4, RZ, R0, 0x8, RZ, 0xc0, !PT ;  /* 0x0000000800ff7812 */ /* 0x000fe2000788c0ff */
[----:B------:R1:W5:Y:S01]  /*5e80*/  LDL.LU R44, [R1+0x4] ;  /* 0x00000400012c7983 */ /* 0x0003620000300800 */
[----:B------:R-:W-:-:S02]  /*5e90*/  LEA R54, R54, UR4, 0x2 ;  /* 0x0000000436367c11 */ /* 0x000fc4000f8e10ff */
[----:B------:R-:W-:-:S07]  /*5ea0*/  LEA R61, R61, UR4, 0x2 ;  /* 0x000000043d3d7c11 */ /* 0x000fce000f8e10ff */
[----:B------:R1:W-:Y:S04]  /*5eb0*/  @P3 STS [R54], R21 ;  /* 0x0000001536003388 */ /* 0x0003e80000000800 */
[----:B------:R1:W-:Y:S01]  /*5ec0*/  @P4 STS [R61], R36 ;  /* 0x000000243d004388 */ /* 0x0003e20000000800 */
[----:B------:R-:W-:Y:S02]  /*5ed0*/  ISETP.NE.AND P4, PT, R40, RZ, PT ;  /* 0x000000ff2800720c */ /* 0x000fe40003f85270 */
[----:B0-----:R-:W-:Y:S02]  /*5ee0*/  LEA R16, R55, UR4, 0x2 ;  /* 0x0000000437107c11 */ /* 0x001fe4000f8e10ff */
[----:B------:R-:W-:-:S09]  /*5ef0*/  LEA R39, R50, UR4, 0x2 ;  /* 0x0000000432277c11 */ /* 0x000fd2000f8e10ff */
[----:B------:R1:W-:Y:S01]  /*5f00*/  @P4 STS [R16], R37 ;  /* 0x0000002510004388 */ /* 0x0003e20000000800 */
[----:B------:R-:W-:-:S13]  /*5f10*/  ISETP.NE.AND P4, PT, R35, RZ, PT ;  /* 0x000000ff2300720c */ /* 0x000fda0003f85270 */
[----:B------:R1:W-:Y:S01]  /*5f20*/  @P4 STS [R39], R22 ;  /* 0x0000001627004388 */ /* 0x0003e20000000800 */
[----:B------:R-:W-:-:S03]  /*5f30*/  ISETP.NE.AND P4, PT, R45, RZ, PT ;  /* 0x000000ff2d00720c */ /* 0x000fc60003f85270 */
[----:B------:R1:W5:Y:S01]  /*5f40*/  LDL.LU R45, [R1] ;  /* 0x00000000012d7983 */ /* 0x0003620000300800 */
[----:B------:R-:W-:Y:S02]  /*5f50*/  P2R R34, PR, RZ, 0x20 ;  /* 0x00000020ff227803 */ /* 0x000fe40000000000 */
[C---:B------:R-:W-:Y:S02]  /*5f60*/  LOP3.LUT P5, RZ, R0.reuse, 0x40, RZ, 0xc0, !PT ;  /* 0x0000004000ff7812 */ /* 0x040fe400078ac0ff */
[----:B------:R-:W-:Y:S02]  /*5f70*/  LOP3.LUT P6, RZ, R0, 0x20, RZ, 0xc0, !PT ;  /* 0x0000002000ff7812 */ /* 0x000fe400078cc0ff */
[----:B------:R-:W-:Y:S02]  /*5f80*/  LEA R38, R49, UR4, 0x2 ;  /* 0x0000000431267c11 */ /* 0x000fe4000f8e10ff */
[----:B------:R-:W-:-:S07]  /*5f90*/  LEA R49, R48, UR4, 0x2 ;  /* 0x0000000430317c11 */ /* 0x000fce000f8e10ff */
[----:B------:R1:W-:Y:S04]  /*5fa0*/  @P5 STS [R38], R23 ;  /* 0x0000001726005388 */ /* 0x0003e80000000800 */
[----:B------:R1:W-:Y:S01]  /*5fb0*/  @P6 STS [R49], R14 ;  /* 0x0000000e31006388 */ /* 0x0003e20000000800 */
[----:B--2---:R-:W-:Y:S02]  /*5fc0*/  IADD3 R17, P6, P5, R32, R26, -R33 ;  /* 0x0000001a20117210 */ /* 0x004fe40007dde821 */
[----:B------:R-:W-:-:S11]  /*5fd0*/  LOP3.LUT R0, R0, 0xfffffffe, RZ, 0xc0, !PT ;  /* 0xfffffffe00007812 */ /* 0x000fd600078ec0ff */
[----:B------:R-:W-:-:S04]  /*5fe0*/  @P5 LOP3.LUT R0, R0, 0x1, RZ, 0xfc, !PT ;  /* 0x0000000100005812 */ /* 0x000fc800078efcff */
[----:B------:R-:W-:-:S04]  /*5ff0*/  LOP3.LUT R0, R0, 0xfffffffd, RZ, 0xc0, !PT ;  /* 0xfffffffd00007812 */ /* 0x000fc800078ec0ff */
[----:B------:R-:W-:Y:S02]  /*6000*/  @P6 LOP3.LUT R0, R0, 0x2, RZ, 0xfc, !PT ;  /* 0x0000000200006812 */ /* 0x000fe400078efcff */
[----:B------:R-:W-:Y:S02]  /*6010*/  ISETP.GE.AND P6, PT, R2, R17, PT ;  /* 0x000000110200720c */ /* 0x000fe40003fc6270 */
[----:B------:R-:W-:Y:S01]  /*6020*/  LEA R46, R46, UR4, 0x2 ;  /* 0x000000042e2e7c11 */ /* 0x000fe2000f8e10ff */
[----:B------:R-:W-:Y:S04]  /*6030*/  BSSY.RECONVERGENT B0, `(.L_x_256) ;  /* 0x0000015000007945 */ /* 0x000fe80003800200 */
[----:B------:R1:W-:Y:S01]  /*6040*/  @P4 STS [R46], R15 ;  /* 0x0000000f2e004388 */ /* 0x0003e20000000800 */
[----:B------:R-:W-:Y:S01]  /*6050*/  BAR.SYNC.DEFER_BLOCKING 0x0 ;  /* 0x0000000000007b1d */ /* 0x000fe20000010000 */
[----:B------:R-:W-:-:S05]  /*6060*/  ISETP.NE.AND P5, PT, R34, RZ, PT ;  /* 0x000000ff2200720c */ /* 0x000fca0003fa5270 */
[----:B------:R-:W-:Y:S08]  /*6070*/  @P6 BRA `(.L_x_257) ;  /* 0x0000000000406947 */ /* 0x000ff00003800000 */
[----:B-1----:R-:W0:Y:S01]  /*6080*/  LDC.64 R14, c[0x0][0x390] ;  /* 0x0000e400ff0e7b82 */ /* 0x002e220000000a00 */
[C---:B------:R-:W-:Y:S01]  /*6090*/  LEA R18, R2.reuse, UR4, 0x2 ;  /* 0x0000000402127c11 */ /* 0x040fe2000f8e10ff */
[----:B------:R-:W-:Y:S02]  /*60a0*/  IMAD.MOV.U32 R20, RZ, RZ, R2 ;  /* 0x000000ffff147224 */ /* 0x000fe400078e0002 */
[----:B0-----:R-:W-:-:S04]  /*60b0*/  IMAD.WIDE.U32 R14, R2, 0x4, R14 ;  /* 0x00000004020e7825 */ /* 0x001fc800078e000e */
[----:B------:R-:W-:Y:S02]  /*60c0*/  IMAD.MOV.U32 R21, RZ, RZ, R14 ;  /* 0x000000ffff157224 */ /* 0x000fe400078e000e */
[----:B------:R-:W-:-:S07]  /*60d0*/  IMAD.MOV.U32 R22, RZ, RZ, R15 ;  /* 0x000000ffff167224 */ /* 0x000fce00078e000f */
.L_x_258:
        /* <DEDUP_REMOVED lines=10> */
.L_x_257:
[----:B------:R-:W-:Y:S05]  /*6180*/  BSYNC.RECONVERGENT B0 ;  /* 0x0000000000007941 */ /* 0x000fea0003800200 */
.L_x_256:
[----:B------:R-:W-:Y:S01]  /*6190*/  BAR.SYNC.DEFER_BLOCKING 0x0 ;  /* 0x0000000000007b1d */ /* 0x000fe20000010000 */
[----:B01----:R-:W-:-:S07]  /*61a0*/  P2R R14, PR, RZ, 0x4 ;  /* 0x00000004ff0e7803 */ /* 0x003fce0000000000 */
[----:B------:R-:W-:Y:S01]  /*61b0*/  BAR.SYNC.DEFER_BLOCKING 0x0 ;  /* 0x0000000000007b1d */ /* 0x000fe20000010000 */
[C---:B------:R-:W-:Y:S02]  /*61c0*/  LOP3.LUT P2, RZ, R0.reuse, 0x800, RZ, 0xc0, !PT ;  /* 0x0000080000ff7812 */ /* 0x040fe4000784c0ff */
[----:B------:R-:W-:Y:S02]  /*61d0*/  P2R R15, PR, RZ, 0x8 ;  /* 0x00000008ff0f7803 */ /* 0x000fe40000000000 */
[C---:B------:R-:W-:Y:S01]  /*61e0*/  LOP3.LUT P3, RZ, R0.reuse, 0x400, RZ, 0xc0, !PT ;  /* 0x0000040000ff7812 */ /* 0x040fe2000786c0ff */
[----:B------:R-:W-:Y:S01]  /*61f0*/  BSSY.RECONVERGENT B0, `(.L_x_259) ;  /* 0x0000027000007945 */ /* 0x000fe20003800200 */
[----:B------:R-:W-:Y:S02]  /*6200*/  P2R R18, PR, RZ, 0x10 ;  /* 0x00000010ff127803 */ /* 0x000fe40000000000 */
[C---:B------:R-:W-:Y:S02]  /*6210*/  LOP3.LUT P4, RZ, R0.reuse, 0x80, RZ, 0xc0, !PT ;  /* 0x0000008000ff7812 */ /* 0x040fe4000788c0ff */
[C---:B------:R-:W-:Y:S01]  /*6220*/  LOP3.LUT P6, RZ, R0.reuse, 0x20, RZ, 0xc0, !PT ;  /* 0x0000002000ff7812 */ /* 0x040fe200078cc0ff */
[----:B-----5:R0:W-:Y:S01]  /*6230*/  @P5 STS [R41], R44 ;  /* 0x0000002c29005388 */ /* 0x0201e20000000800 */
[----:B------:R-:W-:-:S03]  /*6240*/  LOP3.LUT P5, RZ, R0, 0x40, RZ, 0xc0, !PT ;  /* 0x0000004000ff7812 */ /* 0x000fc600078ac0ff */
[----:B------:R0:W-:Y:S01]  /*6250*/  @P0 STS [R28], R45 ;  /* 0x0000002d1c000388 */ /* 0x0001e20000000800 */
[----:B------:R-:W-:-:S03]  /*6260*/  LOP3.LUT P0, RZ, R0, 0x100, RZ, 0xc0, !PT ;  /* 0x0000010000ff7812 */ /* 0x000fc6000780c0ff */
[----:B------:R0:W-:Y:S01]  /*6270*/  @P2 STS [R3], R42 ;  /* 0x0000002a03002388 */ /* 0x0001e20000000800 */
[----:B------:R-:W-:-:S03]  /*6280*/  ISETP.NE.AND P2, PT, R14, RZ, PT ;  /* 0x000000ff0e00720c */ /* 0x000fc60003f45270 */
[----:B------:R0:W-:Y:S01]  /*6290*/  @P1 STS [R52], R43 ;  /* 0x0000002b34001388 */ /* 0x0001e20000000800 */
[----:B------:R-:W-:-:S03]  /*62a0*/  LOP3.LUT P1, RZ, R0, 0x200, RZ, 0xc0, !PT ;  /* 0x0000020000ff7812 */ /* 0x000fc6000782c0ff */
[----:B------:R0:W-:Y:S01]  /*62b0*/  @P3 STS [R59], R4 ;  /* 0x000000043b003388 */ /* 0x0001e20000000800 */
[----:B------:R-:W-:-:S05]  /*62c0*/  ISETP.NE.AND P3, PT, R15, RZ, PT ;  /* 0x000000ff0f00720c */ /* 0x000fca0003f65270 */
[----:B------:R0:W-:Y:S01]  /*62d0*/  @P2 STS [R56], R5 ;  /* 0x0000000538002388 */ /* 0x0001e20000000800 */
[----:B------:R-:W-:-:S03]  /*62e0*/  LOP3.LUT P2, RZ, R0, 0x8, RZ, 0xc0, !PT ;  /* 0x0000000800ff7812 */ /* 0x000fc6000784c0ff */
[----:B------:R0:W-:Y:S01]  /*62f0*/  @P4 STS [R47], R6 ;  /* 0x000000062f004388 */ /* 0x0001e20000000800 */
[----:B------:R-:W-:-:S03]  /*6300*/  ISETP.NE.AND P4, PT, R18, RZ, PT ;  /* 0x000000ff1200720c */ /* 0x000fc60003f85270 */
[----:B------:R0:W-:Y:S06]  /*6310*/  @P3 STS [R54], R7 ;  /* 0x0000000736003388 */ /* 0x0001ec0000000800 */
[----:B------:R0:W-:Y:S04]  /*6320*/  @P2 STS [R61], R8 ;  /* 0x000000083d002388 */ /* 0x0001e80000000800 */
[----:B------:R0:W-:Y:S04]  /*6330*/  @P1 STS [R16], R9 ;  /* 0x0000000910001388 */ /* 0x0001e80000000800 */
[----:B------:R0:W-:Y:S01]  /*6340*/  @P0 STS [R39], R10 ;  /* 0x0000000a27000388 */ /* 0x0001e20000000800 */
[----:B------:R-:W-:-:S03]  /*6350*/  ISETP.GE.AND P0, PT, R2, R17, PT ;  /* 0x000000110200720c */ /* 0x000fc60003f06270 */
        /* <DEDUP_REMOVED lines=8> */
.L_x_261:
        /* <DEDUP_REMOVED lines=8> */
.L_x_260:
[----:B------:R-:W-:Y:S05]  /*6460*/  BSYNC.RECONVERGENT B0 ;  /* 0x0000000000007941 */ /* 0x000fea0003800200 */
.L_x_259:
[----:B------:R-:W-:Y:S01]  /*6470*/  BAR.SYNC.DEFER_BLOCKING 0x0 ;  /* 0x0000000000007b1d */ /* 0x000fe20000010000 */
[C---:B------:R-:W-:Y:S02]  /*6480*/  LOP3.LUT P3, RZ, R0.reuse, 0x10, RZ, 0xc0, !PT ;  /* 0x0000001000ff7812 */ /* 0x040fe4000786c0ff */
[C---:B------:R-:W-:Y:S02]  /*6490*/  LOP3.LUT P2, RZ, R0.reuse, 0x4, RZ, 0xc0, !PT ;  /* 0x0000000400ff7812 */ /* 0x040fe4000784c0ff */
[C---:B------:R-:W-:Y:S02]  /*64a0*/  LOP3.LUT P1, RZ, R0.reuse, 0x1, RZ, 0xc0, !PT ;  /* 0x0000000100ff7812 */ /* 0x040fe4000782c0ff */
[----:B------:R-:W-:Y:S02]  /*64b0*/  LOP3.LUT P0, RZ, R0, 0x2, RZ, 0xc0, !PT ;  /* 0x0000000200ff7812 */ /* 0x000fe4000780c0ff */
[----:B0-----:R-:W-:Y:S02]  /*64c0*/  SHF.R.S32.HI R5, RZ, 0x1f, R33 ;  /* 0x0000001fff057819 */ /* 0x001fe40000011421 */
[----:B------:R-:W-:-:S04]  /*64d0*/  IADD3.X R26, PT, PT, R25, R31, R29, P2, P3 ;  /* 0x0000001f191a7210 */ /* 0x000fc800017e641d */
[----:B------:R-:W-:Y:S01]  /*64e0*/  IADD3.X R5, PT, PT, R26, R27, ~R5, P0, P1 ;  /* 0x0000001b1a057210 */ /* 0x000fe200007e2c05 */
[----:B------:R-:W-:Y:S06]  /*64f0*/  BRA `(.L_x_262) ;  /* 0x00000030001c7947 */ /* 0x000fec0003800000 */
.L_x_255:
[----:B------:R-:W0:Y:S01]  /*6500*/  LDC.64 R24, c[0x0][0x380] ;  /* 0x0000e000ff187b82 */ /* 0x000e220000000a00 */
[----:B------:R-:W1:Y:S01]  /*6510*/  S2R R51, SR_TID.X ;  /* 0x0000000000337919 */ /* 0x000e620000002100 */
[----:B------:R-:W-:-:S06]  /*6520*/  LOP3.LUT R0, R0, 0xffffffdf, RZ, 0xc0, !PT ;  /* 0xffffffdf00007812 */ /* 0x000fcc00078ec0ff */
[----:B------:R-:W2:Y:S08]  /*6530*/  LDC.64 R6, c[0x0][0x388] ;  /* 0x0000e200ff067b82 */ /* 0x000eb00000000a00 */
[----:B------:R-:W3:Y:S01]  /*6540*/  S2UR UR5, SR_CgaCtaId ;  /* 0x00000000000579c3 */ /* 0x000ee20000008800 */
[----:B0-----:R-:W-:Y:S01]  /*6550*/  IMAD.WIDE R24, R2, 0x7000, R24 ;  /* 0x0000700002187825 */ /* 0x001fe200078e0218 */
[----:B------:R-:W-:-:S06]  /*6560*/  UMOV UR4, 0x400 ;  /* 0x0000040000047882 */ /* 0x000fcc0000000000 */
[----:B------:R-:W0:Y:S01]  /*6570*/  LDC R47, c[0x0][0x3b8] ;  /* 0x0000ee00ff2f7b82 */ /* 0x000e220000000800 */
[----:B------:R-:W4:Y:S01]  /*6580*/  LDG.E R12, desc[UR8][R24.64] ;  /* 0x00000008180c7981 */ /* 0x000f22000c1e1900 */
[----:B--2---:R-:W-:Y:S01]  /*6590*/  IMAD.WIDE R6, R2, 0x7000, R6 ;  /* 0x0000700002067825 */ /* 0x004fe200078e0206 */
        /* <DEDUP_REMOVED lines=17> */
[----:B------:R-:W-:-:S02]  /*66b0*/  IMAD.X R11, RZ, RZ, R25, P1 ;  /* 0x000000ffff0b7224 */ /* 0x000fc400008e0619 */
[----:B------:R-:W-:Y:S01]  /*66c0*/  @P0 LOP3.LUT R0, R0, 0x20, RZ, 0xfc, !PT ;  /* 0x0000002000000812 */ /* 0x000fe200078efcff */
[----:B------:R-:W-:Y:S01]  /*66d0*/  VIADD R13, R3, 0x100 ;  /* 0x00000100030d7836 */ /* 0x000fe20000000000 */
[----:B------:R-:W-:Y:S01]  /*66e0*/  ISETP.GE.AND P3, PT, R9, R8, PT ;  /* 0x000000080900720c */ /* 0x000fe20003f66270 */
[C---:B------:R-:W-:Y:S01]  /*66f0*/  VIADD R9, R3.reuse, 0xe0 ;  /* 0x000000e003097836 */ /* 0x040fe20000000000 */
[----:B------:R-:W-:Y:S01]  /*6700*/  LOP3.LUT R0, R0, 0xffffffef, RZ, 0xc0, !PT ;  /* 0xffffffef00007812 */ /* 0x000fe200078ec0ff */
[----:B------:R-:W-:Y:S01]  /*6710*/  VIADD R17, R3, 0x140 ;  /* 0x0000014003117836 */ /* 0x000fe20000000000 */
[----:B------:R-:W-:Y:S01]  /*6720*/  IADD3 R4, P0, PT, R5, R6, RZ ;  /* 0x0000000605047210 */ /* 0x000fe20007f1e0ff */
[C---:B------:R-:W-:Y:S01]  /*6730*/  VIADD R19, R3.reuse, 0x160 ;  /* 0x0000016003137836 */ /* 0x040fe20000000000 */
        /* <DEDUP_REMOVED lines=16> */
[----:B----4-:R-:W-:Y:S02]  /*6840*/  IMAD.MOV.U32 R26, RZ, RZ, R12 ;  /* 0x000000ffff1a7224 */ /* 0x010fe400078e000c */
[----:B------:R-:W2:Y:S02]  /*6850*/  @!P0 LDG.E R12, desc[UR8][R10.64] ;  /* 0x000000080a0c8981 */ /* 0x000ea4000c1e1900 */
[--C-:B------:R-:W-:Y:S02]  /*6860*/  IMAD.MOV.U32 R14, RZ, RZ, R26.reuse ;  /* 0x000000ffff0e7224 */ /* 0x100fe400078e001a */
[--C-:B------:R-:W-:Y:S02]  /*6870*/  IMAD.MOV.U32 R16, RZ, RZ, R26.reuse ;  /* 0x000000ffff107224 */ /* 0x100fe400078e001a */
[--C-:B------:R-:W-:Y:S02]  /*6880*/  IMAD.MOV.U32 R18, RZ, RZ, R26.reuse ;  /* 0x000000ffff127224 */ /* 0x100fe400078e001a */
[--C-:B------:R-:W-:Y:S01]  /*6890*/  IMAD.MOV.U32 R20, RZ, RZ, R26.reuse ;  /* 0x000000ffff147224 */ /* 0x100fe200078e001a */
[----:B------:R-:W4:Y:S01]  /*68a0*/  @!P1 LDG.E R14, desc[UR8][R10.64+0x80] ;  /* 0x000080080a0e9981 */ /* 0x000f22000c1e1900 */
[----:B------:R-:W-:-:S02]  /*68b0*/  IMAD.MOV.U32 R22, RZ, RZ, R26 ;  /* 0x000000ffff167224 */ /* 0x000fc400078e001a */
[--C-:B------:R-:W-:Y:S01]  /*68c0*/  IMAD.MOV.U32 R28, RZ, RZ, R26.reuse ;  /* 0x000000ffff1c7224 */ /* 0x100fe200078e001a */
[----:B------:R-:W5:Y:S01]  /*68d0*/  @!P6 LDG.E R16, desc[UR8][R10.64+0x100] ;  /* 0x000100080a10e981 */ /* 0x000f62000c1e1900 */
[-C--:B------:R-:W-:Y:S01]  /*68e0*/  ISETP.GE.AND P0, PT, R9, R8.reuse, PT ;  /* 0x000000080900720c */ /* 0x080fe20003f06270 */
[--C-:B------:R-:W-:Y:S01]  /*68f0*/  IMAD.MOV.U32 R30, RZ, RZ, R26.reuse ;  /* 0x000000ffff1e7224 */ /* 0x100fe200078e001a */
[-C--:B------:R-:W-:Y:S01]  /*6900*/  ISETP.GE.AND P1, PT, R13, R8.reuse, PT ;  /* 0x000000080d00720c */ /* 0x080fe20003f26270 */
[----:B------:R-:W5:Y:S01]  /*6910*/  @!P5 LDG.E R18, desc[UR8][R10.64+0x180] ;  /* 0x000180080a12d981 */ /* 0x000f62000c1e1900 */
[-C--:B------:R-:W-:Y:S01]  /*6920*/  ISETP.GE.AND P5, PT, R21, R8.reuse, PT ;  /* 0x000000081500720c */ /* 0x080fe20003fa6270 */
[--C-:B------:R-:W-:Y:S01]  /*6930*/  IMAD.MOV.U32 R32, RZ, RZ, R26.reuse ;  /* 0x000000ffff207224 */ /* 0x100fe200078e001a */
[-C--:B------:R-:W-:Y:S01]  /*6940*/  ISETP.GE.AND P6, PT, R3, R8.reuse, PT ;  /* 0x000000080300720c */ /* 0x080fe20003fc6270 */
[----:B------:R-:W5:Y:S01]  /*6950*/  @!P4 LDG.E R20, desc[UR8][R10.64+0x200] ;  /* 0x000200080a14c981 */ /* 0x000f62000c1e1900 */
[----:B------:R-:W-:Y:S01]  /*6960*/  ISETP.GE.AND P4, PT, R19, R8, PT ;  /* 0x000000081300720c */ /* 0x000fe20003f86270 */
[----:B------:R-:W-:-:S02]  /*6970*/  IMAD.MOV.U32 R34, RZ, RZ, R26 ;  /* 0x000000ffff227224 */ /* 0x000fc400078e001a */
[----:B------:R-:W5:Y:S01]  /*6980*/  @!P3 LDG.E R22, desc[UR8][R10.64+0x280] ;  /* 0x000280080a16b981 */ /* 0x000f62000c1e1900 */
[-C--:B------:R-:W-:Y:S01]  /*6990*/  ISETP.GE.AND P3, PT, R17, R8.reuse, PT ;  /* 0x000000081100720c */ /* 0x080fe20003f66270 */
[--C-:B------:R-:W-:Y:S02]  /*69a0*/  IMAD.MOV.U32 R36, RZ, RZ, R26.reuse ;  /* 0x000000ffff247224 */ /* 0x100fe400078e001a */
[----:B------:R-:W5:Y:S01]  /*69b0*/  @!P2 LDG.E R28, desc[UR8][R10.64+0x300] ;  /* 0x000300080a1ca981 */ /* 0x000f62000c1e1900 */
[----:B------:R-:W-:Y:S01]  /*69c0*/  ISETP.GE.AND P2, PT, R15, R8, PT ;  /* 0x000000080f00720c */ /* 0x000fe20003f46270 */
[--C-:B------:R-:W-:Y:S02]  /*69d0*/  IMAD.MOV.U32 R38, RZ, RZ, R26.reuse ;  /* 0x000000ffff267224 */ /* 0x100fe400078e001a */
[----:B------:R-:W-:Y:S01]  /*69e0*/  IMAD.MOV.U32 R40, RZ, RZ, R26 ;  /* 0x000000ffff287224 */ /* 0x000fe200078e001a */
[----:B------:R-:W5:Y:S04]  /*69f0*/  @!P0 LDG.E R30, desc[UR8][R10.64+0x380] ;  /* 0x000380080a1e8981 */ /* 0x000f68000c1e1900 */
[----:B------:R-:W5:Y:S04]  /*6a00*/  @!P1 LDG.E R32, desc[UR8][R10.64+0x400] ;  /* 0x000400080a209981 */ /* 0x000f68000c1e1900 */
[----:B------:R-:W5:Y:S04]  /*6a10*/  @!P3 LDG.E R36, desc[UR8][R10.64+0x500] ;  /* 0x000500080a24b981 */ /* 0x000f68000c1e1900 */
[----:B------:R-:W5:Y:S04]  /*6a20*/  @!P2 LDG.E R34, desc[UR8][R10.64+0x480] ;  /* 0x000480080a22a981 */ /* 0x000f68000c1e1900 */
[----:B------:R-:W5:Y:S04]  /*6a30*/  @!P4 LDG.E R38, desc[UR8][R10.64+0x580] ;  /* 0x000580080a26c981 */ /* 0x000f68000c1e1900 */
[----:B------:R-:W5:Y:S04]  /*6a40*/  @!P5 LDG.E R40, desc[UR8][R10.64+0x600] ;  /* 0x000600080a28d981 */ /* 0x000f68000c1e1900 */
[----:B------:R-:W5:Y:S01]  /*6a50*/  @!P6 LDG.E R26, desc[UR8][R10.64+0x680] ;  /* 0x000680080a1ae981 */ /* 0x000f62000c1e1900 */
[----:B------:R-:W1:Y:S01]  /*6a60*/  S2R R2, SR_LANEID ;  /* 0x0000000000027919 */ /* 0x000e620000000000 */
[----:B------:R-:W-:Y:S01]  /*6a70*/  SHF.R.U32.HI R50, RZ, 0x5, R51 ;  /* 0x00000005ff327819 */ /* 0x000fe20000011633 */
[----:B---3--:R-:W-:-:S04]  /*6a80*/  ULEA UR4, UR5, UR4, 0x18 ;  /* 0x0000000405047291 */ /* 0x008fc8000f8ec0ff */
[----:B-1----:R-:W-:-:S05]  /*6a90*/  IMAD R3, R50, 0x1c0, R2 ;  /* 0x000001c032037824 */ /* 0x002fca00078e0202 */
[----:B------:R-:W-:-:S05]  /*6aa0*/  LEA R3, R3, UR4, 0x2 ;  /* 0x0000000403037c11 */ /* 0x000fca000f8e10ff */
[----:B------:R-:W-:Y:S01]  /*6ab0*/  IMAD R29, R2, 0x34, R3 ;  /* 0x00000034021d7824 */ /* 0x000fe200078e0203 */
[----:B--2---:R-:W-:Y:S04]  /*6ac0*/  STS [R3], R12 ;  /* 0x0000000c03007388 */ /* 0x004fe80000000800 */
[----:B----4-:R-:W-:Y:S04]  /*6ad0*/  STS [R3+0x80], R14 ;  /* 0x0000800e03007388 */ /* 0x010fe80000000800 */
        /* <DEDUP_REMOVED lines=14> */
[----:B------:R-:W-:Y:S04]  /*6bc0*/  LDS.64 R20, [R29+0x8] ;  /* 0x000008001d147984 */ /* 0x000fe80000000a00 */
[----:B------:R-:W-:Y:S04]  /*6bd0*/  LDS.64 R18, [R29+0x10] ;  /* 0x000010001d127984 */ /* 0x000fe80000000a00 */
[----:B------:R-:W-:Y:S04]  /*6be0*/  LDS.64 R16, [R29+0x18] ;  /* 0x000018001d107984 */ /* 0x000fe80000000a00 */
[----:B------:R-:W-:Y:S04]  /*6bf0*/  LDS.64 R14, [R29+0x20] ;  /* 0x000020001d0e7984 */ /* 0x000fe80000000a00 */
[----:B------:R-:W-:Y:S04]  /*6c00*/  LDS.64 R12, [R29+0x28] ;  /* 0x000028001d0c7984 */ /* 0x000fe80000000a00 */
[----:B------:R-:W2:Y:S01]  /*6c10*/  LDS.64 R10, [R29+0x30] ;  /* 0x000030001d0a7984 */ /* 0x000ea20000000a00 */
[----:B------:R-:W-:Y:S06]  /*6c20*/  BAR.SYNC.DEFER_BLOCKING 0x0 ;  /* 0x0000000000007b1d */ /* 0x000fec0000010000 */
[----:B------:R-:W1:Y:S01]  /*6c30*/  LDG.E R8, desc[UR8][R6.64] ;  /* 0x0000000806087981 */ /* 0x000e62000c1e1900 */
        /* <DEDUP_REMOVED lines=14> */
[----:B-1----:R-:W-:-:S12]  /*6d20*/  IMAD.MOV.U32 R26, RZ, RZ, R8 ;  /* 0x000000ffff1a7224 */ /* 0x002fd800078e0008 */
[----:B------:R-:W3:Y:S01]  /*6d30*/  @!P0 LDG.E R8, desc[UR8][R4.64] ;  /* 0x0000000804088981 */ /* 0x000ee2000c1e1900 */
[----:B------:R-:W-:Y:S01]  /*6d40*/  ISETP.NE.AND P0, PT, R39, RZ, PT ;  /* 0x000000ff2700720c */ /* 0x000fe20003f05270 */
[--C-:B------:R-:W-:Y:S02]  /*6d50*/  IMAD.MOV.U32 R28, RZ, RZ, R26.reuse ;  /* 0x000000ffff1c7224 */ /* 0x100fe400078e001a */
[----:B------:R-:W-:-:S10]  /*6d60*/  IMAD.MOV.U32 R30, RZ, RZ, R26 ;  /* 0x000000ffff1e7224 */ /* 0x000fd400078e001a */
[----:B------:R-:W4:Y:S01]  /*6d70*/  @!P0 LDG.E R28, desc[UR8][R4.64+0x80] ;  /* 0x00008008041c8981 */ /* 0x000f22000c1e1900 */
[----:B------:R-:W-:Y:S01]  /*6d80*/  ISETP.NE.AND P0, PT, R37, RZ, PT ;  /* 0x000000ff2500720c */ /* 0x000fe20003f05270 */
[----:B------:R-:W-:-:S12]  /*6d90*/  IMAD.MOV.U32 R32, RZ, RZ, R26 ;  /* 0x000000ffff207224 */ /* 0x000fd800078e001a */
[----:B------:R-:W5:Y:S01]  /*6da0*/  @!P0 LDG.E R30, desc[UR8][R4.64+0x100] ;  /* 0x00010008041e8981 */ /* 0x000f62000c1e1900 */
[----:B------:R-:W-:Y:S01]  /*6db0*/  ISETP.NE.AND P0, PT, R35, RZ, PT ;  /* 0x000000ff2300720c */ /* 0x000fe20003f05270 */
[----:B------:R-:W-:-:S12]  /*6dc0*/  IMAD.MOV.U32 R34, RZ, RZ, R26 ;  /* 0x000000ffff227224 */ /* 0x000fd800078e001a */
[----:B------:R-:W2:Y:S01]  /*6dd0*/  @!P0 LDG.E R32, desc[UR8][R4.64+0x180] ;  /* 0x0001800804208981 */ /* 0x000ea2000c1e1900 */
[----:B------:R-:W-:Y:S01]  /*6de0*/  ISETP.NE.AND P0, PT, R33, RZ, PT ;  /* 0x000000ff2100720c */ /* 0x000fe20003f05270 */
[----:B------:R-:W-:-:S12]  /*6df0*/  IMAD.MOV.U32 R6, RZ, RZ, R26 ;  /* 0x000000ffff067224 */ /* 0x000fd800078e001a */
[----:B------:R-:W2:Y:S01]  /*6e00*/  @!P0 LDG.E R34, desc[UR8][R4.64+0x200] ;  /* 0x0002000804228981 */ /* 0x000ea2000c1e1900 */
[----:B------:R-:W-:Y:S01]  /*6e10*/  ISETP.NE.AND P0, PT, R31, RZ, PT ;  /* 0x000000ff1f00720c */ /* 0x000fe20003f05270 */
[----:B------:R-:W-:-:S12]  /*6e20*/  IMAD.MOV.U32 R36, RZ, RZ, R26 ;  /* 0x000000ffff247224 */ /* 0x000fd800078e001a */
[----:B------:R-:W2:Y:S01]  /*6e30*/  @!P0 LDG.E R6, desc[UR8][R4.64+0x280] ;  /* 0x0002800804068981 */ /* 0x000ea2000c1e1900 */
[----:B------:R-:W-:Y:S01]  /*6e40*/  ISETP.NE.AND P0, PT, R27, RZ, PT ;  /* 0x000000ff1b00720c */ /* 0x000fe20003f05270 */
[--C-:B------:R-:W-:Y:S02]  /*6e50*/  IMAD.MOV.U32 R38, RZ, RZ, R26.reuse ;  /* 0x000000ffff267224 */ /* 0x100fe400078e001a */
[--C-:B------:R-:W-:Y:S02]  /*6e60*/  IMAD.MOV.U32 R46, RZ, RZ, R26.reuse ;  /* 0x000000ffff2e7224 */ /* 0x100fe400078e001a */
[--C-:B------:R-:W-:Y:S02]  /*6e70*/  IMAD.MOV.U32 R48, RZ, RZ, R26.reuse ;  /* 0x000000ffff307224 */ /* 0x100fe400078e001a */
[--C-:B------:R-:W-:Y:S02]  /*6e80*/  IMAD.MOV.U32 R52, RZ, RZ, R26.reuse ;  /* 0x000000ffff347224 */ /* 0x100fe400078e001a */
[--C-:B------:R-:W-:Y:S01]  /*6e90*/  IMAD.MOV.U32 R54, RZ, RZ, R26.reuse ;  /* 0x000000ffff367224 */ /* 0x100fe200078e001a */
[----:B------:R-:W2:Y:S04]  /*6ea0*/  @!P1 LDG.E R46, desc[UR8][R4.64+0x400] ;  /* 0x00040008042e9981 */ /* 0x000ea8000c1e1900 */
[----:B------:R-:W2:Y:S01]  /*6eb0*/  @!P0 LDG.E R36, desc[UR8][R4.64+0x300] ;  /* 0x0003000804248981 */ /* 0x000ea2000c1e1900 */
[----:B------:R-:W-:Y:S01]  /*6ec0*/  ISETP.NE.AND P0, PT, R9, RZ, PT ;  /* 0x000000ff0900720c */ /* 0x000fe20003f05270 */
[----:B------:R-:W-:-:S02]  /*6ed0*/  IMAD.MOV.U32 R56, RZ, RZ, R26 ;  /* 0x000000ffff387224 */ /* 0x000fc400078e001a */
[----:B------:R-:W2:Y:S04]  /*6ee0*/  @!P2 LDG.E R48, desc[UR8][R4.64+0x480] ;  /* 0x000480080430a981 */ /* 0x000ea8000c1e1900 */
[----:B------:R-:W2:Y:S04]  /*6ef0*/  @!P3 LDG.E R52, desc[UR8][R4.64+0x500] ;  /* 0x000500080434b981 */ /* 0x000ea8000c1e1900 */
[----:B------:R-:W2:Y:S04]  /*6f00*/  @!P4 LDG.E R54, desc[UR8][R4.64+0x580] ;  /* 0x000580080436c981 */ /* 0x000ea8000c1e1900 */
[----:B------:R-:W2:Y:S04]  /*6f10*/  @!P0 LDG.E R38, desc[UR8][R4.64+0x380] ;  /* 0x0003800804268981 */ /* 0x000ea8000c1e1900 */
[----:B------:R-:W2:Y:S04]  /*6f20*/  @!P5 LDG.E R56, desc[UR8][R4.64+0x600] ;  /* 0x000600080438d981 */ /* 0x000ea8000c1e1900 */
[----:B------:R-:W2:Y:S04]  /*6f30*/  @!P6 LDG.E R26, desc[UR8][R4.64+0x680] ;  /* 0x00068008041ae981 */ /* 0x000ea8000c1e1900 */
[----:B---3--:R-:W-:Y:S04]  /*6f40*/  STS [R3], R8 ;  /* 0x0000000803007388 */ /* 0x008fe80000000800 */
[----:B----4-:R1:W-:Y:S04]  /*6f50*/  STS [R3+0x80], R28 ;  /* 0x0000801c03007388 */ /* 0x0103e80000000800 */
[----:B-----5:R-:W-:Y:S04]  /*6f60*/  STS [R3+0x100], R30 ;  /* 0x0001001e03007388 */ /* 0x020fe80000000800 */
[----:B--2---:R-:W-:Y:S04]  /*6f70*/  STS [R3+0x180], R32 ;  /* 0x0001802003007388 */ /* 0x004fe80000000800 */
        /* <DEDUP_REMOVED lines=17> */
[----:B------:R3:W-:Y:S01]  /*7090*/  LDS.64 R4, [R29+0x30] ;  /* 0x000030001d047984 */ /* 0x0007e20000000a00 */
[----:B------:R-:W-:Y:S06]  /*70a0*/  BAR.SYNC.DEFER_BLOCKING 0x0 ;  /* 0x0000000000007b1d */ /* 0x000fec0000010000 */
[----:B------:R4:W5:Y:S01]  /*70b0*/  LDG.E R27, desc[UR8][R24.64+-0x4] ;  /* 0xfffffc08181b7981 */ /* 0x000962000c1e1900 */
[----:B-1----:R-:W-:-:S05]  /*70c0*/  LEA R28, R51, UR4, 0x2 ;  /* 0x00000004331c7c11 */ /* 0x002fca000f8e10ff */
[----:B------:R-:W-:Y:S01]  /*70d0*/  STS [R28+0x8c0], R11 ;  /* 0x0008c00b1c007388 */ /* 0x000fe20000000800 */
[----:B------:R-:W-:Y:S01]  /*70e0*/  BAR.SYNC.DEFER_BLOCKING 0x0 ;  /* 0x0000000000007b1d */ /* 0x000fe20000010000 */
[----:B------:R-:W-:-:S07]  /*70f0*/  ISETP.NE.AND P0, PT, R51, RZ, PT ;  /* 0x000000ff3300720c */ /* 0x000fce0003f05270 */
[----:B--2---:R-:W1:Y:S01]  /*7100*/  LDC R26, c[0x0][0x374] ;  /* 0x0000dd00ff1a7b82 */ /* 0x004e620000000800 */
[----:B------:R-:W-:-:S04]  /*7110*/  IMAD R3, R51, 0xe, RZ ;  /* 0x0000000e33037824 */ /* 0x000fc800078e02ff */
[----:B---3--:R-:W-:Y:S01]  /*7120*/  VIADD R29, R3, 0x1 ;  /* 0x00000001031d7836 */ /* 0x008fe20000000000 */
[----:B------:R-:W-:Y:S01]  /*7130*/  ISETP.NE.AND P2, PT, R23, R20, PT ;  /* 0x000000141700720c */ /* 0x000fe20003f45270 */
[----:B----4-:R-:W-:Y:S02]  /*7140*/  VIADD R25, R3, 0x2 ;  /* 0x0000000203197836 */ /* 0x010fe40000000000 */
[----:B-1----:R-:W-:-:S04]  /*7150*/  IMAD R26, R26, UR10, R57 ;  /* 0x0000000a1a1a7c24 */ /* 0x002fc8000f8e0239 */
[----:B0-----:R-:W-:Y:S01]  /*7160*/  IMAD R26, R26, -0x1c00, R47 ;  /* 0xffffe4001a1a7824 */ /* 0x001fe200078e022f */
[----:B------:R-:W-:Y:S01]  /*7170*/  LOP3.LUT R0, R0, 0xfffffeff, RZ, 0xc0, !PT ;  /* 0xfffffeff00007812 */ /* 0x000fe200078ec0ff */
[----:B------:R-:W-:-:S03]  /*7180*/  VIADD R31, R3, 0x3 ;  /* 0x00000003031f7836 */ /* 0x000fc60000000000 */
[----:B------:R-:W-:Y:S02]  /*7190*/  ISETP.GE.U32.OR P5, PT, R25, R26, P2 ;  /* 0x0000001a1900720c */ /* 0x000fe400017a6470 */
[----:B------:R-:W-:-:S04]  /*71a0*/  ISETP.NE.AND P3, PT, R20, R21, PT ;  /* 0x000000151400720c */ /* 0x000fc80003f65270 */
[----:B------:R-:W-:Y:S02]  /*71b0*/  ISETP.GE.U32.OR P4, PT, R31, R26, P3 ;  /* 0x0000001a1f00720c */ /* 0x000fe40001f86470 */
[----:B------:R-:W-:Y:S01]  /*71c0*/  SEL R24, RZ, 0x1, !P5 ;  /* 0x00000001ff187807 */ /* 0x000fe20006800000 */
[----:B-----5:R-:W0:Y:S01]  /*71d0*/  @P0 LDS R27, [R28+0x8bc] ;  /* 0x0008bc001c1b0984 */ /* 0x020e220000000800 */
[----:B------:R-:W-:Y:S01]  /*71e0*/  BAR.SYNC.DEFER_BLOCKING 0x0 ;  /* 0x0000000000007b1d */ /* 0x000fe20000010000 */
[----:B------:R-:W-:-:S04]  /*71f0*/  ISETP.NE.AND P0, PT, R22, R23, PT ;  /* 0x000000171600720c */ /* 0x000fc80003f05270 */
[----:B------:R-:W-:Y:S02]  /*7200*/  ISETP.GE.U32.OR P6, PT, R29, R26, P0 ;  /* 0x0000001a1d00720c */ /* 0x000fe400007c6470 */
[----:B------:R-:W-:Y:S02]  /*7210*/  ISETP.NE.AND P0, PT, R21, R18, PT ;  /* 0x000000121500720c */ /* 0x000fe40003f05270 */
[----:B------:R-:W-:-:S09]  /*7220*/  SEL R25, RZ, 0x1, !P6 ;  /* 0x00000001ff197807 */ /* 0x000fd20007000000 */
[----:B------:R-:W-:-:S04]  /*7230*/  @P6 LOP3.LUT R0, R0, 0x100, RZ, 0xfc, !PT ;  /* 0x0000010000006812 */ /* 0x000fc800078efcff */
[----:B------:R-:W-:-:S04]  /*7240*/  LOP3.LUT R0, R0, 0xffffff7f, RZ, 0xc0, !PT ;  /* 0xffffff7f00007812 */ /* 0x000fc800078ec0ff */
[----:B------:R-:W-:Y:S02]  /*7250*/  @P5 LOP3.LUT R0, R0, 0x80, RZ, 0xfc, !PT ;  /* 0x0000008000005812 */ /* 0x000fe400078efcff */
[----:B0-----:R-:W-:Y:S01]  /*7260*/  ISETP.NE.AND P1, PT, R27, R22, PT ;  /* 0x000000161b00720c */ /* 0x001fe20003f25270 */
[----:B------:R-:W-:-:S03]  /*7270*/  VIADD R27, R3, 0x4 ;  /* 0x00000004031b7836 */ /* 0x000fc60000000000 */
[-C--:B------:R-:W-:Y:S02]  /*7280*/  ISETP.GE.U32.OR P1, PT, R3, R26.reuse, P1 ;  /* 0x0000001a0300720c */ /* 0x080fe40000f26470 */
[----:B------:R-:W-:Y:S02]  /*7290*/  ISETP.GE.U32.OR P3, PT, R27, R26, P0 ;  /* 0x0000001a1b00720c */ /* 0x000fe40000766470 */
[----:B------:R-:W-:Y:S02]  /*72a0*/  SEL R28, RZ, 0x1, !P1 ;  /* 0x00000001ff1c7807 */ /* 0x000fe40004800000 */
[----:B------:R-:W-:Y:S02]  /*72b0*/  LOP3.LUT R0, R0, 0xffffffbf, RZ, 0xc0, !PT ;  /* 0xffffffbf00007812 */ /* 0x000fe400078ec0ff */
[----:B------:R-:W-:Y:S02]  /*72c0*/  IADD3 R24, P0, P2, R24, R25, R28 ;  /* 0x0000001918187210 */ /* 0x000fe40007a1e01c */
[----:B------:R-:W-:-:S02]  /*72d0*/  SEL R27, RZ, 0x1, !P4 ;  /* 0x00000001ff1b7807 */ /* 0x000fc40006000000 */
[----:B------:R-:W-:Y:S02]  /*72e0*/  SEL R25, RZ, 0x1, !P3 ;  /* 0x00000001ff197807 */ /* 0x000fe40005800000 */
[----:B------:R-:W-:Y:S02]  /*72f0*/  IADD3.X R28, PT, PT, RZ, RZ, RZ, P0, P2 ;  /* 0x000000ffff1c7210 */ /* 0x000fe400007e44ff */
[----:B------:R-:W-:Y:S02]  /*7300*/  @P4 LOP3.LUT R0, R0, 0x40, RZ, 0xfc, !PT ;  /* 0x0000004000004812 */ /* 0x000fe400078efcff */
[----:B------:R-:W-:Y:S01]  /*7310*/  IADD3 R24, P0, P2, R25, R24, R27 ;  /* 0x0000001819187210 */ /* 0x000fe20007a1e01b */
[C---:B------:R-:W-:Y:S01]  /*7320*/  VIADD R25, R3.reuse, 0x5 ;  /* 0x0000000503197836 */ /* 0x040fe20000000000 */
[----:B------:R-:W-:Y:S01]  /*7330*/  LOP3.LUT R0, R0, 0xffffffdf, RZ, 0xc0, !PT ;  /* 0xffffffdf00007812 */ /* 0x000fe200078ec0ff */
[----:B------:R-:W-:Y:S01]  /*7340*/  VIADD R27, R3, 0x6 ;  /* 0x00000006031b7836 */ /* 0x000fe20000000000 */
[----:B------:R-:W-:-:S02]  /*7350*/  IADD3.X R28, PT, PT, RZ, R28, RZ, P0, P2 ;  /* 0x0000001cff1c7210 */ /* 0x000fc400007e44ff */
[----:B------:R-:W-:Y:S02]  /*7360*/  ISETP.NE.AND P2, PT, R18, R19, PT ;  /* 0x000000131200720c */ /* 0x000fe40003f45270 */
[----:B------:R-:W-:Y:S02]  /*7370*/  ISETP.NE.AND P0, PT, R19, R16, PT ;  /* 0x000000101300720c */ /* 0x000fe40003f05270 */
[----:B------:R-:W-:Y:S02]  /*7380*/  @P3 LOP3.LUT R0, R0, 0x20, RZ, 0xfc, !PT ;  /* 0x0000002000003812 */ /* 0x000fe400078efcff */
[-C--:B------:R-:W-:Y:S02]  /*7390*/  ISETP.GE.U32.OR P4, PT, R25, R26.reuse, P2 ;  /* 0x0000001a1900720c */ /* 0x080fe40001786470 */
[----:B------:R-:W-:Y:S02]  /*73a0*/  ISETP.GE.U32.OR P3, PT, R27, R26, P0 ;  /* 0x0000001a1b00720c */ /* 0x000fe40000766470 */
[----:B------:R-:W-:-:S02]  /*73b0*/  SEL R27, RZ, 0x1, !P4 ;  /* 0x00000001ff1b7807 */ /* 0x000fc40006000000 */
[----:B------:R-:W-:Y:S02]  /*73c0*/  SEL R25, RZ, 0x1, !P3 ;  /* 0x00000001ff197807 */ /* 0x000fe40005800000 */
[----:B------:R-:W-:Y:S02]  /*73d0*/  LOP3.LUT R0, R0, 0xffffffef, RZ, 0xc0, !PT ;  /* 0xffffffef00007812 */ /* 0x000fe400078ec0ff */
[----:B------:R-:W-:Y:S01]  /*73e0*/  IADD3 R24, P0, P2, R25, R24, R27 ;  /* 0x0000001819187210 */ /* 0x000fe20007a1e01b */
[C---:B------:R-:W-:Y:S02]  /*73f0*/  VIADD R25, R3.reuse, 0x7 ;  /* 0x0000000703197836 */ /* 0x040fe40000000000 */
[----:B------:R-:W-:Y:S02]  /*7400*/  @P4 LOP3.LUT R0, R0, 0x10, RZ, 0xfc, !PT ;  /* 0x0000001000004812 */ /* 0x000fe400078efcff */
[----:B------:R-:W-:Y:S02]  /*7410*/  IADD3.X R28, PT, PT, RZ, R28, RZ, P0, P2 ;  /* 0x0000001cff1c7210 */ /* 0x000fe400007e44ff */
[----:B------:R-:W-:Y:S01]  /*7420*/  ISETP.NE.AND P0, PT, R16, R17, PT ;  /* 0x000000111000720c */ /* 0x000fe20003f05270 */
[----:B------:R-:W-:Y:S01]  /*7430*/  VIADD R27, R3, 0x8 ;  /* 0x00000008031b7836 */ /* 0x000fe20000000000 */
[----:B------:R-:W-:-:S02]  /*7440*/  LOP3.LUT R0, R0, 0xfffffff7, RZ, 0xc0, !PT ;  /* 0xfffffff700007812 */ /* 0x000fc400078ec0ff */
[----:B------:R-:W-:Y:S02]  /*7450*/  ISETP.GE.U32.OR P4, PT, R25, R26, P0 ;  /* 0x0000001a1900720c */ /* 0x000fe40000786470 */
[----:B------:R-:W-:Y:S02]  /*7460*/  ISETP.NE.AND P0, PT, R17, R14, PT ;  /* 0x0000000e1100720c */ /* 0x000fe40003f05270 */
[----:B------:R-:W-:Y:S02]  /*7470*/  @P3 LOP3.LUT R0, R0, 0x8, RZ, 0xfc, !PT ;  /* 0x0000000800003812 */ /* 0x000fe400078efcff */
[----:B------:R-:W-:Y:S02]  /*7480*/  ISETP.GE.U32.OR P3, PT, R27, R26, P0 ;  /* 0x0000001a1b00720c */ /* 0x000fe40000766470 */
[----:B------:R-:W-:Y:S02]  /*7490*/  LOP3.LUT R0, R0, 0xfffffffb, RZ, 0xc0, !PT ;  /* 0xfffffffb00007812 */ /* 0x000fe400078ec0ff */
[----:B------:R-:W-:-:S02]  /*74a0*/  SEL R27, RZ, 0x1, !P4 ;  /* 0x00000001ff1b7807 */ /* 0x000fc40006000000 */
[----:B------:R-:W-:Y:S02]  /*74b0*/  SEL R25, RZ, 0x1, !P3 ;  /* 0x00000001ff197807 */ /* 0x000fe40005800000 */
[----:B------:R-:W-:Y:S02]  /*74c0*/  @P4 LOP3.LUT R0, R0, 0x4, RZ, 0xfc, !PT ;  /* 0x0000000400004812 */ /* 0x000fe400078efcff */
[----:B------:R-:W-:Y:S01]  /*74d0*/  IADD3 R24, P0, P2, R25, R24, R27 ;  /* 0x0000001819187210 */ /* 0x000fe20007a1e01b */
[----:B------:R-:W-:Y:S01]  /*74e0*/  VIADD R25, R3, 0x9 ;  /* 0x0000000903197836 */ /* 0x000fe20000000000 */
[----:B------:R-:W-:Y:S02]  /*74f0*/  LOP3.LUT R0, R0, 0xfffffffd, RZ, 0xc0, !PT ;  /* 0xfffffffd00007812 */ /* 0x000fe400078ec0ff */
[----:B------:R-:W-:Y:S02]  /*7500*/  IADD3.X R28, PT, PT, RZ, R28, RZ, P0, P2 ;  /* 0x0000001cff1c7210 */ /* 0x000fe400007e44ff */
[----:B------:R-:W-:-:S02]  /*7510*/  ISETP.NE.AND P0, PT, R14, R15, PT ;  /* 0x0000000f0e00720c */ /* 0x000fc40003f05270 */
[----:B------:R-:W-:Y:S01]  /*7520*/  @P3 LOP3.LUT R0, R0, 0x2, RZ, 0xfc, !PT ;  /* 0x0000000200003812 */ /* 0x000fe200078efcff */
[----:B------:R-:W-:Y:S01]  /*7530*/  VIADD R27, R3, 0xa ;  /* 0x0000000a031b7836 */ /* 0x000fe20000000000 */
[----:B------:R-:W-:Y:S02]  /*7540*/  ISETP.GE.U32.OR P3, PT, R25, R26, P0 ;  /* 0x0000001a1900720c */ /* 0x000fe40000766470 */
[----:B------:R-:W-:-:S04]  /*7550*/  ISETP.NE.AND P2, PT, R15, R12, PT ;  /* 0x0000000c0f00720c */ /* 0x000fc80003f45270 */
[----:B------:R-:W-:Y:S02]  /*7560*/  ISETP.GE.U32.OR P2, PT, R27, R26, P2 ;  /* 0x0000001a1b00720c */ /* 0x000fe40001746470 */
[----:B------:R-:W-:Y:S02]  /*7570*/  LOP3.LUT R0, R0, 0xfffffffe, RZ, 0xc0, !PT ;  /* 0xfffffffe00007812 */ /* 0x000fe400078ec0ff */
[----:B------:R-:W-:Y:S02]  /*7580*/  SEL R27, RZ, 0x1, !P3 ;  /* 0x00000001ff1b7807 */ /* 0x000fe40005800000 */
[----:B------:R-:W-:Y:S02]  /*7590*/  SEL R25, RZ, 0x1, !P2 ;  /* 0x00000001ff197807 */ /* 0x000fe40005000000 */
[----:B------:R-:W-:Y:S02]  /*75a0*/  @P3 LOP3.LUT R0, R0, 0x1, RZ, 0xfc, !PT ;  /* 0x0000000100003812 */ /* 0x000fe400078efcff */
[----:B------:R-:W-:Y:S01]  /*75b0*/  IADD3 R24, P0, P3, R25, R24, R27 ;  /* 0x0000001819187210 */ /* 0x000fe20007b1e01b */
[----:B------:R-:W-:Y:S01]  /*75c0*/  VIADD R25, R3, 0xb ;  /* 0x0000000b03197836 */ /* 0x000fe20000000000 */
[----:B------:R-:W-:Y:S01]  /*75d0*/  ISETP.NE.AND P4, PT, R13, R10, PT ;  /* 0x0000000a0d00720c */ /* 0x000fe20003f85270 */
[----:B------:R-:W-:Y:S01]  /*75e0*/  VIADD R27, R3, 0xc ;  /* 0x0000000c031b7836 */ /* 0x000fe20000000000 */
[----:B------:R-:W-:-:S02]  /*75f0*/  IADD3.X R28, PT, PT, RZ, R28, RZ, P0, P3 ;  /* 0x0000001cff1c7210 */ /* 0x000fc400007e64ff */
[----:B------:R-:W-:Y:S02]  /*7600*/  ISETP.NE.AND P3, PT, R12, R13, PT ;  /* 0x0000000d0c00720c */ /* 0x000fe40003f65270 */
[-C--:B------:R-:W-:Y:S02]  /*7610*/  ISETP.GE.U32.OR P4, PT, R27, R26.reuse, P4 ;  /* 0x0000001a1b00720c */ /* 0x080fe40002786470 */
[----:B------:R-:W-:Y:S02]  /*7620*/  ISETP.GE.U32.OR P3, PT, R25, R26, P3 ;  /* 0x0000001a1900720c */ /* 0x000fe40001f66470 */
[----:B------:R-:W-:Y:S02]  /*7630*/  SEL R25, RZ, 0x1, !P4 ;  /* 0x00000001ff197807 */ /* 0x000fe40006000000 */
[----:B------:R-:W-:-:S04]  /*7640*/  SEL R27, RZ, 0x1, !P3 ;  /* 0x00000001ff1b7807 */ /* 0x000fc80005800000 */
[----:B------:R-:W-:Y:S01]  /*7650*/  IADD3 R24, P0, P5, R25, R24, R27 ;  /* 0x0000001819187210 */ /* 0x000fe20007d1e01b */
[----:B------:R-:W-:-:S03]  /*7660*/  VIADD R3, R3, 0xd ;  /* 0x0000000d03037836 */ /* 0x000fc60000000000 */
[----:B------:R-:W-:Y:S02]  /*7670*/  IADD3.X R28, PT, PT, RZ, R28, RZ, P0, P5 ;  /* 0x0000001cff1c7210 */ /* 0x000fe400007ea4ff */
        /* <DEDUP_REMOVED lines=35> */
[----:B------:R-:W-:-:S13]  /*78b0*/  ISETP.NE.AND P0, PT, R2, 0x1f, PT ;  /* 0x0000001f0200780c */ /* 0x000fda0003f05270 */
[----:B------:R-:W-:-:S05]  /*78c0*/  @!P0 LEA R49, R50, UR4, 0x3 ;  /* 0x0000000432318c11 */ /* 0x000fca000f8e18ff */
[----:B------:R-:W-:Y:S01]  /*78d0*/  @!P0 STS.64 [R49], R38 ;  /* 0x0000002631008388 */ /* 0x000fe20000000a00 */
        /* <DEDUP_REMOVED lines=8> */
[----:B--2---:R-:W-:-:S04]  /*7960*/  IADD3 R30, P5, PT, R24, R29, RZ ;  /* 0x0000001d181e7210 */ /* 0x004fc80007fbe0ff */
[----:B------:R-:W-:Y:S02]  /*7970*/  IADD3.X R25, PT, PT, R25, R35, R31, P5, P0 ;  /* 0x0000002319197210 */ /* 0x000fe40002fe041f */
[----:B------:R-:W0:Y:S01]  /*7980*/  LDS.128 R32, [UR4+0x30] ;  /* 0x00003004ff207984 */ /* 0x000e220008000c00 */
[----:B------:R-:W-:-:S04]  /*7990*/  IADD3 R31, P0, PT, R26, R30, RZ ;  /* 0x0000001e1a1f7210 */ /* 0x000fc80007f1e0ff */
[----:B0-----:R-:W-:-:S04]  /*79a0*/  IADD3 R39, P5, PT, R32, R31, RZ ;  /* 0x0000001f20277210 */ /* 0x001fc80007fbe0ff */
        /* <DEDUP_REMOVED lines=14> */
[----:B------:R-:W-:Y:S01]  /*7a90*/  IADD3 R61, P0, PT, R26, R55, RZ ;  /* 0x000000371a3d7210 */ /* 0x000fe20007f1e0ff */
[----:B------:R-:W-:-:S03]  /*7aa0*/  IMAD.IADD R3, R38, 0x1, -R3 ;  /* 0x0000000126037824 */ /* 0x000fc600078e0a03 */
[----:B0-----:R-:W-:-:S04]  /*7ab0*/  IADD3 R25, P5, PT, R32, R61, RZ ;  /* 0x0000003d20197210 */ /* 0x001fc80007fbe0ff */
[----:B------:R-:W-:Y:S02]  /*7ac0*/  IADD3.X R27, PT, PT, R33, R27, R24, P5, P0 ;  /* 0x0000001b211b7210 */ /* 0x000fe40002fe0418 */
[----:B------:R-:W-:-:S04]  /*7ad0*/  ISETP.NE.AND P0, PT, R2, RZ, PT ;  /* 0x000000ff0200720c */ /* 0x000fc80003f05270 */
[----:B------:R-:W-:Y:S02]  /*7ae0*/  SEL R24, R3, RZ, P0 ;  /* 0x000000ff03187207 */ /* 0x000fe40000000000 */
[----:B------:R-:W-:-:S04]  /*7af0*/  ISETP.NE.AND P0, PT, R50, 0x2, PT ;  /* 0x000000023200780c */ /* 0x000fc80003f05270 */
[----:B------:R-:W-:Y:S02]  /*7b00*/  SEL R26, R46, R28, !P0 ;  /* 0x0000001c2e1a7207 */ /* 0x000fe40004000000 */
        /* <DEDUP_REMOVED lines=26> */
[----:B------:R-:W-:-:S03]  /*7cb0*/  IADD3 R34, P0, PT, R34, R25, RZ ;  /* 0x0000001922227210 */ /* 0x000fc60007f1e0ff */
[----:B------:R-:W-:Y:S02]  /*7cc0*/  IMAD.IADD R28, R24, 0x1, R29 ;  /* 0x00000001181c7824 */ /* 0x000fe400078e021d */
[----:B------:R-:W-:Y:S01]  /*7cd0*/  IMAD.X R35, R35, 0x1, R27, P0 ;  /* 0x0000000123237824 */ /* 0x000fe200000e061b */
[----:B------:R-:W-:-:S04]  /*7ce0*/  ISETP.GE.U32.AND P0, PT, R51, 0x20, PT ;  /* 0x000000203300780c */ /* 0x000fc80003f06070 */
[----:B------:R-:W-:Y:S02]  /*7cf0*/  SEL R46, R3, R28, !P0 ;  /* 0x0000001c032e7207 */ /* 0x000fe40004000000 */
[----:B------:R-:W-:Y:S02]  /*7d00*/  ISETP.GT.U32.AND P0, PT, R51, 0x1f, PT ;  /* 0x0000001f3300780c */ /* 0x000fe40003f04070 */
[----:B------:R-:W-:-:S04]  /*7d10*/  LOP3.LUT R0, R0, 0xfffffdff, RZ, 0xc0, !PT ;  /* 0xfffffdff00007812 */ /* 0x000fc800078ec0ff */
[----:B------:R-:W-:-:S07]  /*7d20*/  @P6 LOP3.LUT R0, R0, 0x200, RZ, 0xfc, !PT ;  /* 0x0000020000006812 */ /* 0x000fce00078efcff */
[----:B------:R-:W-:Y:S05]  /*7d30*/  @P0 BRA `(.L_x_263) ;  /* 0x0000000800f00947 */ /* 0x000fea0003800000 */
        /* <DEDUP_REMOVED lines=18> */
.L_x_264:
[----:B------:R-:W-:Y:S05]  /*7e60*/  NANOSLEEP 0x415 ;  /* 0x000004150000795d */ /* 0x000fea0003800000 */
[----:B------:R-:W-:Y:S01]  /*7e70*/  NOP ;  /* 0x0000000000007918 */ /* 0x000fe20000000000 */
.L_x_265:
[----:B------:R-:W-:-:S05]  /*7e80*/  IMAD.WIDE R28, R3, 0x10, R28 ;  /* 0x00000010031c7825 */ /* 0x000fca00078e021c */
[----:B-1----:R-:W2:Y:S01]  /*7e90*/  LD.E.128.STRONG.GPU R24, desc[UR8][R28.64+0x200] ;  /* 0x000200081c187980 */ /* 0x002ea2000c10fd00 */
[----:B------:R-:W-:Y:S01]  /*7ea0*/  UMOV UR5, 0xffffffff ;  /* 0xffffffff00057882 */ /* 0x000fe20000000000 */
[----:B--2---:R-:W-:-:S04]  /*7eb0*/  ISETP.NE.U32.AND P0, PT, R24, 0x63, PT ;  /* 0x000000631800780c */ /* 0x004fc80003f05070 */
[----:B------:R-:W-:Y:S01]  /*7ec0*/  ISETP.NE.AND.EX P0, PT, R25, RZ, PT, P0 ;  /* 0x000000ff1900720c */ /* 0x000fe20003f05300 */
[----:B------:R-:W-:-:S12]  /*7ed0*/  BRA.DIV UR5, `(.L_x_266) ;  /* 0x0000002605547947 */ /* 0x000fd8000b800000 */
[----:B------:R-:W-:-:S13]  /*7ee0*/  VOTE.ANY P0, !P0 ;  /* 0x0000000000ff7806 */ /* 0x000fda0004000100 */
.L_x_328:
[----:B------:R-:W-:Y:S05]  /*7ef0*/  @!P0 BRA `(.L_x_267) ;  /* 0x0000000000208947 */ /* 0x000fea0003800000 */
.L_x_269:
[----:B------:R-:W2:Y:S01]  /*7f00*/  LD.E.128.STRONG.GPU R24, desc[UR8][R28.64+0x200] ;  /* 0x000200081c187980 */ /* 0x000ea2000c10fd00 */
[----:B------:R-:W-:Y:S05]  /*7f10*/  YIELD ;  /* 0x0000000000007946 */ /* 0x000fea0003800000 */
[----:B------:R-:W-:Y:S01]  /*7f20*/  UMOV UR5, 0xffffffff ;  /* 0xffffffff00057882 */ /* 0x000fe20000000000 */
[----:B--2---:R-:W-:-:S04]  /*7f30*/  ISETP.NE.U32.AND P0, PT, R24, 0x63, PT ;  /* 0x000000631800780c */ /* 0x004fc80003f05070 */
[----:B------:R-:W-:Y:S01]  /*7f40*/  ISETP.NE.AND.EX P0, PT, R25, RZ, PT, P0 ;  /* 0x000000ff1900720c */ /* 0x000fe20003f05300 */
[----:B------:R-:W-:-:S12]  /*7f50*/  BRA.DIV UR5, `(.L_x_268) ;  /* 0x0000002605547947 */ /* 0x000fd8000b800000 */
[----:B------:R-:W-:-:S13]  /*7f60*/  VOTE.ANY P0, !P0 ;  /* 0x0000000000ff7806 */ /* 0x000fda0004000100 */
.L_x_331:
[----:B------:R-:W-:Y:S05]  /*7f70*/  @P0 BRA `(.L_x_269) ;  /* 0xfffffffc00e00947 */ /* 0x000fea000383ffff */
.L_x_267:
[----:B------:R-:W0:Y:S01]  /*7f80*/  LDC R28, c[0x0][0x374] ;  /* 0x0000dd00ff1c7b82 */ /* 0x000e220000000800 */
[----:B------:R-:W-:Y:S01]  /*7f90*/  UMOV UR5, 0xffffffff ;  /* 0xffffffff00057882 */ /* 0x000fe20000000000 */
[----:B------:R-:W-:-:S04]  /*7fa0*/  ISETP.NE.U32.AND P0, PT, R24, 0x65, PT ;  /* 0x000000651800780c */ /* 0x000fc80003f05070 */
[----:B------:R-:W-:Y:S01]  /*7fb0*/  ISETP.NE.AND.EX P0, PT, R25, RZ, PT, P0 ;  /* 0x000000ff1900720c */ /* 0x000fe20003f05300 */
[----:B0-----:R-:W-:-:S04]  /*7fc0*/  IMAD R53, R28, UR10, R57 ;  /* 0x0000000a1c357c24 */ /* 0x001fc8000f8e0239 */
[----:B------:R-:W-:Y:S01]  /*7fd0*/  IMAD.IADD R53, R30, 0x1, R53 ;  /* 0x000000011e357824 */ /* 0x000fe200078e0235 */
[----:B------:R-:W-:Y:S07]  /*7fe0*/  BRA.DIV UR5, `(.L_x_270) ;  /* 0x0000002605507947 */ /* 0x000fee000b800000 */
[----:B------:R-:W0:Y:S01]  /*7ff0*/  S2R R47, SR_GEMASK ;  /* 0x00000000002f7919 */ /* 0x000e220000003c00 */
[----:B------:R-:W-:Y:S01]  /*8000*/  VOTE.ANY R3, PT, !P0 ;  /* 0x0000000000037806 */ /* 0x000fe200040e0100 */
[----:B------:R-:W1:Y:S02]  /*8010*/  LDCU.64 UR6, c[0x0][0x3a8] ;  /* 0x00007500ff0677ac */ /* 0x000e640008000a00 */
[----:B-1----:R-:W-:-:S04]  /*8020*/  UIADD3 UR6, UP0, UPT, UR6, 0x200, URZ ;  /* 0x0000020006067890 */ /* 0x002fc8000ff1e0ff */
[----:B------:R-:W-:Y:S01]  /*8030*/  UIADD3.X UR7, UPT, UPT, URZ, UR7, URZ, UP0, !UPT ;  /* 0x00000007ff077290 */ /* 0x000fe200087fe4ff */
[----:B0-----:R-:W-:-:S05]  /*8040*/  LOP3.LUT R3, R3, 0x80000000, R47, 0xec, !PT ;  /* 0x8000000003037812 */ /* 0x001fca00078eec2f */
[----:B------:R-:W-:-:S05]  /*8050*/  VIADD R28, R3, 0xffffffff ;  /* 0xffffffff031c7836 */ /* 0x000fca0000000000 */
[----:B------:R-:W-:Y:S01]  /*8060*/  LOP3.LUT R28, R3, R28, RZ, 0xc, !PT ;  /* 0x0000001c031c7212 */ /* 0x000fe200078e0cff */
[----:B------:R-:W-:-:S03]  /*8070*/  VIADD R3, R2, 0x2 ;  /* 0x0000000202037836 */ /* 0x000fc60000000000 */
[----:B------:R-:W0:Y:S02]  /*8080*/  POPC R30, R28 ;  /* 0x0000001c001e7309 */ /* 0x000e240000000000 */
[----:B0-----:R-:W0:Y:S01]  /*8090*/  SHFL.DOWN PT, R38, R26, 0x1, R30 ;  /* 0x082000001a267989 */ /* 0x001e2200000e001e */
[----:B------:R-:W-:-:S03]  /*80a0*/  ISETP.GE.AND P0, PT, R2, R30, PT ;  /* 0x0000001e0200720c */ /* 0x000fc60003f06270 */
[----:B------:R-:W1:Y:S01]  /*80b0*/  SHFL.DOWN PT, R31, R27, 0x1, R30 ;  /* 0x082000001b1f7989 */ /* 0x000e6200000e001e */
[----:B0-----:R-:W-:Y:S02]  /*80c0*/  SEL R39, R38, RZ, !P0 ;  /* 0x000000ff26277207 */ /* 0x001fe40004000000 */
[----:B-1----:R-:W-:Y:S02]  /*80d0*/  SEL R31, R31, RZ, !P0 ;  /* 0x000000ff1f1f7207 */ /* 0x002fe40004000000 */
[----:B------:R-:W-:-:S05]  /*80e0*/  IADD3 R39, P0, PT, R26, R39, RZ ;  /* 0x000000271a277210 */ /* 0x000fca0007f1e0ff */
[----:B------:R-:W-:Y:S01]  /*80f0*/  IMAD.X R48, R27, 0x1, R31, P0 ;  /* 0x000000011b307824 */ /* 0x000fe200000e061f */
[----:B------:R-:W0:Y:S01]  /*8100*/  SHFL.DOWN PT, R38, R39, 0x2, R30 ;  /* 0x0840000027267989 */ /* 0x000e2200000e001e */
[----:B------:R-:W-:Y:S01]  /*8110*/  ISETP.GT.AND P0, PT, R3, R30, PT ;  /* 0x0000001e0300720c */ /* 0x000fe20003f04270 */
[----:B------:R-:W-:Y:S02]  /*8120*/  VIADD R3, R2, 0x4 ;  /* 0x0000000402037836 */ /* 0x000fe40000000000 */
        /* <DEDUP_REMOVED lines=19> */
[----:B------:R-:W-:Y:S01]  /*8260*/  IADD3 R27, P0, PT, R26, R39, RZ ;  /* 0x000000271a1b7210 */ /* 0x000fe20007f1e0ff */
[----:B------:R-:W-:-:S04]  /*8270*/  IMAD.U32 R39, RZ, RZ, UR7 ;  /* 0x00000007ff277e24 */ /* 0x000fc8000f8e00ff */
[----:B------:R-:W-:Y:S01]  /*8280*/  IMAD.X R38, R31, 0x1, R48, P0 ;  /* 0x000000011f267824 */ /* 0x000fe200000e0630 */
[----:B------:R-:W0:Y:S01]  /*8290*/  SHFL.DOWN PT, R26, R27, 0x10, R30 ;  /* 0x0a0000001b1a7989 */ /* 0x000e2200000e001e */
[----:B------:R-:W-:-:S03]  /*82a0*/  ISETP.GT.AND P0, PT, R3, R30, PT ;  /* 0x0000001e0300720c */ /* 0x000fc60003f04270 */
[----:B------:R-:W1:Y:S01]  /*82b0*/  SHFL.DOWN PT, R31, R38, 0x10, R30 ;  /* 0x0a000000261f7989 */ /* 0x000e6200000e001e */
[----:B0-----:R-:W-:Y:S02]  /*82c0*/  SEL R26, R26, RZ, !P0 ;  /* 0x000000ff1a1a7207 */ /* 0x001fe40004000000 */
[----:B-1----:R-:W-:Y:S02]  /*82d0*/  SEL R31, R31, RZ, !P0 ;  /* 0x000000ff1f1f7207 */ /* 0x002fe40004000000 */
[----:B------:R-:W-:-:S05]  /*82e0*/  IADD3 R48, P0, PT, R26, R27, RZ ;  /* 0x0000001b1a307210 */ /* 0x000fca0007f1e0ff */
[----:B------:R-:W-:Y:S01]  /*82f0*/  IMAD.X R49, R31, 0x1, R38, P0 ;  /* 0x000000011f317824 */ /* 0x000fe200000e0626 */
[----:B------:R-:W-:Y:S01]  /*8300*/  ISETP.NE.U32.AND P0, PT, R24, 0x65, PT ;  /* 0x000000651800780c */ /* 0x000fe20003f05070 */
[----:B------:R-:W-:-:S03]  /*8310*/  IMAD.U32 R38, RZ, RZ, UR6 ;  /* 0x00000006ff267e24 */ /* 0x000fc6000f8e00ff */
[----:B------:R-:W-:-:S13]  /*8320*/  ISETP.NE.AND.EX P0, PT, R25, RZ, PT, P0 ;  /* 0x000000ff1900720c */ /* 0x000fda0003f05300 */
[----:B------:R-:W-:-:S13]  /*8330*/  VOTE.ALL P0, P0 ;  /* 0x0000000000ff7806 */ /* 0x000fda0000000000 */
.L_x_345:
[----:B------:R-:W-:Y:S05]  /*8340*/  @!P0 BRA `(.L_x_271) ;  /* 0x0000000400188947 */ /* 0x000fea0003800000 */
.L_x_277:
        /* <DEDUP_REMOVED lines=8> */
.L_x_348:
[----:B------:R-:W-:Y:S05]  /*83d0*/  @!P0 BRA `(.L_x_273) ;  /* 0x0000000000208947 */ /* 0x000fea0003800000 */
.L_x_275:
[----:B------:R-:W2:Y:S01]  /*83e0*/  LD.E.128.STRONG.GPU R24, desc[UR8][R28.64+-0x200] ;  /* 0xfffe00081c187980 */ /* 0x000ea2000c10fd00 */
[----:B------:R-:W-:Y:S05]  /*83f0*/  YIELD ;  /* 0x0000000000007946 */ /* 0x000fea0003800000 */
[----:B------:R-:W-:Y:S01]  /*8400*/  UMOV UR5, 0xffffffff ;  /* 0xffffffff00057882 */ /* 0x000fe20000000000 */
[----:B--2---:R-:W-:-:S04]  /*8410*/  ISETP.NE.U32.AND P0, PT, R24, 0x63, PT ;  /* 0x000000631800780c */ /* 0x004fc80003f05070 */
[----:B------:R-:W-:Y:S01]  /*8420*/  ISETP.NE.AND.EX P0, PT, R25, RZ, PT, P0 ;  /* 0x000000ff1900720c */ /* 0x000fe20003f05300 */
[----:B------:R-:W-:-:S12]  /*8430*/  BRA.DIV UR5, `(.L_x_274) ;  /* 0x0000002605f87947 */ /* 0x000fd8000b800000 */
[----:B------:R-:W-:-:S13]  /*8440*/  VOTE.ANY P0, !P0 ;  /* 0x0000000000ff7806 */ /* 0x000fda0004000100 */
.L_x_351:
[----:B------:R-:W-:Y:S05]  /*8450*/  @P0 BRA `(.L_x_275) ;  /* 0xfffffffc00e00947 */ /* 0x000fea000383ffff */
.L_x_273:
        /* <DEDUP_REMOVED lines=18> */
[----:B------:R-:W-:Y:S01]  /*8580*/  ISETP.GT.AND P0, PT, R3, R30, PT ;  /* 0x0000001e0300720c */ /* 0x000fe20003f04270 */
[----:B------:R-:W0:Y:S01]  /*8590*/  SHFL.DOWN PT, R31, R55, 0x2, R30 ;  /* 0x08400000371f7989 */ /* 0x000e2200000e001e */
[----:B------:R-:W-:-:S03]  /*85a0*/  VIADD R3, R2, 0x4 ;  /* 0x0000000402037836 */ /* 0x000fc60000000000 */
        /* <DEDUP_REMOVED lines=21> */
[----:B------:R-:W-:Y:S01]  /*8700*/  ISETP.GT.AND P0, PT, R3, R30, PT ;  /* 0x0000001e0300720c */ /* 0x000fe20003f04270 */
[----:B------:R-:W0:Y:S04]  /*8710*/  SHFL.DOWN PT, R26, R27, 0x10, R30 ;  /* 0x0a0000001b1a7989 */ /* 0x000e2800000e001e */
[----:B------:R-:W1:Y:S01]  /*8720*/  SHFL.DOWN PT, R31, R50, 0x10, R30 ;  /* 0x0a000000321f7989 */ /* 0x000e6200000e001e */
[----:B0-----:R-:W-:Y:S02]  /*8730*/  SEL R26, R26, RZ, !P0 ;  /* 0x000000ff1a1a7207 */ /* 0x001fe40004000000 */
[----:B-1----:R-:W-:Y:S02]  /*8740*/  SEL R28, R31, RZ, !P0 ;  /* 0x000000ff1f1c7207 */ /* 0x002fe40004000000 */
[----:B------:R-:W-:-:S04]  /*8750*/  IADD3 R48, P0, P5, R26, R27, R48 ;  /* 0x0000001b1a307210 */ /* 0x000fc80007d1e030 */
[----:B------:R-:W-:Y:S02]  /*8760*/  IADD3.X R49, PT, PT, R28, R50, R49, P0, P5 ;  /* 0x000000321c317210 */ /* 0x000fe400007ea431 */
[----:B------:R-:W-:-:S04]  /*8770*/  ISETP.NE.U32.AND P0, PT, R24, 0x65, PT ;  /* 0x000000651800780c */ /* 0x000fc80003f05070 */
[----:B------:R-:W-:-:S13]  /*8780*/  ISETP.NE.AND.EX P0, PT, R25, RZ, PT, P0 ;  /* 0x000000ff1900720c */ /* 0x000fda0003f05300 */
[----:B------:R-:W-:-:S13]  /*8790*/  VOTE.ALL P0, P0 ;  /* 0x0000000000ff7806 */ /* 0x000fda0000000000 */
.L_x_365:
[----:B------:R-:W-:Y:S05]  /*87a0*/  @P0 BRA `(.L_x_277) ;  /* 0xfffffff800e80947 */ /* 0x000fea000383ffff */
.L_x_271:
[----:B------:R-:W-:Y:S01]  /*87b0*/  ISETP.NE.AND P0, PT, R51, RZ, PT ;  /* 0x000000ff3300720c */ /* 0x000fe20003f05270 */
[----:B------:R-:W-:-:S12]  /*87c0*/  BSSY.RECONVERGENT B0, `(.L_x_278) ;  /* 0x000000c000007945 */ /* 0x000fd80003800200 */
[----:B------:R-:W-:Y:S05]  /*87d0*/  @P0 BRA `(.L_x_279) ;  /* 0x0000000000280947 */ /* 0x000fea0003800000 */
        /* <DEDUP_REMOVED lines=10> */
.L_x_279:
[----:B------:R-:W-:Y:S05]  /*8880*/  BSYNC.RECONVERGENT B0 ;  /* 0x0000000000007941 */ /* 0x000fea0003800200 */
.L_x_278:
[----:B------:R-:W-:Y:S01]  /*8890*/  ISETP.NE.AND P0, PT, R2, RZ, PT ;  /* 0x000000ff0200720c */ /* 0x000fe20003f05270 */
[----:B------:R-:W-:-:S12]  /*88a0*/  IMAD.MOV.U32 R28, RZ, RZ, R46 ;  /* 0x000000ffff1c7224 */ /* 0x000fd800078e002e */
[----:B------:R-:W0:Y:S01]  /*88b0*/  @!P0 S2R R3, SR_CgaCtaId ;  /* 0x0000000000038919 */ /* 0x000e220000008800 */
[----:B------:R-:W-:Y:S01]  /*88c0*/  @!P0 MOV R2, 0x400 ;  /* 0x0000040000028802 */ /* 0x000fe20000000f00 */
[----:B------:R-:W-:-:S03]  /*88d0*/  @!P0 IMAD.MOV.U32 R28, RZ, RZ, R48 ;  /* 0x000000ffff1c8224 */ /* 0x000fc600078e0030 */
[----:B0-----:R-:W-:-:S05]  /*88e0*/  @!P0 LEA R3, R3, R2, 0x18 ;  /* 0x0000000203038211 */ /* 0x001fca00078ec0ff */
[----:B------:R0:W-:Y:S02]  /*88f0*/  @!P0 STS.64 [R3+0x90], R48 ;  /* 0x0000903003008388 */ /* 0x0001e40000000a00 */
.L_x_263:
[----:B------:R-:W-:Y:S05]  /*8900*/  WARPSYNC.ALL ;  /* 0x0000000000007948 */ /* 0x000fea0003800000 */
[----:B------:R-:W-:Y:S01]  /*8910*/  ISETP.NE.AND P0, PT, R51, RZ, PT ;  /* 0x000000ff3300720c */ /* 0x000fe20003f05270 */
[----:B-1----:R-:W1:Y:S01]  /*8920*/  S2R R25, SR_CTAID.X ;  /* 0x0000000000197919 */ /* 0x002e620000002500 */
[----:B------:R-:W1:Y:S01]  /*8930*/  LDC R2, c[0x0][0x374] ;  /* 0x0000dd00ff027b82 */ /* 0x000e620000000800 */
[----:B------:R-:W-:Y:S01]  /*8940*/  UMOV UR4, 0x400 ;  /* 0x0000040000047882 */ /* 0x000fe20000000000 */
[C---:B------:R-:W-:Y:S01]  /*8950*/  LOP3.LUT P6, RZ, R0.reuse, 0x1, RZ, 0xc0, !PT ;  /* 0x0000000100ff7812 */ /* 0x040fe200078cc0ff */
[----:B------:R-:W1:Y:S01]  /*8960*/  S2R R24, SR_CTAID.Y ;  /* 0x0000000000187919 */ /* 0x000e620000002600 */
[----:B------:R-:W-:Y:S01]  /*8970*/  P2R R34, PR, RZ, 0x10 ;  /* 0x00000010ff227803 */ /* 0x000fe20000000000 */
[----:B------:R-:W-:Y:S01]  /*8980*/  BSSY.RECONVERGENT B0, `(.L_x_280) ;  /* 0x000007f000007945 */ /* 0x000fe20003800200 */
[----:B------:R-:W-:-:S02]  /*8990*/  LOP3.LUT P4, RZ, R0, 0x8, RZ, 0xc0, !PT ;  /* 0x0000000800ff7812 */ /* 0x000fc4000788c0ff */
[----:B------:R-:W-:Y:S01]  /*89a0*/  BAR.SYNC.DEFER_BLOCKING 0x0 ;  /* 0x0000000000007b1d */ /* 0x000fe20000010000 */
[----:B------:R-:W-:Y:S02]  /*89b0*/  P2R R46, PR, RZ, 0x40 ;  /* 0x00000040ff2e7803 */ /* 0x000fe40000000000 */
[----:B------:R-:W-:Y:S02]  /*89c0*/  LOP3.LUT P6, RZ, R0, 0x80, RZ, 0xc0, !PT ;  /* 0x0000008000ff7812 */ /* 0x000fe400078cc0ff */
[----:B------:R-:W-:-:S03]  /*89d0*/  P2R R39, PR, RZ, 0x10 ;  /* 0x00000010ff277803 */ /* 0x000fc60000000000 */
[----:B------:R-:W2:Y:S01]  /*89e0*/  S2UR UR5, SR_CgaCtaId ;  /* 0x00000000000579c3 */ /* 0x000ea20000008800 */
[C---:B------:R-:W-:Y:S01]  /*89f0*/  LOP3.LUT P4, RZ, R0.reuse, 0x40, RZ, 0xc0, !PT ;  /* 0x0000004000ff7812 */ /* 0x040fe2000788c0ff */
[----:B------:R-:W3:Y:S01]  /*8a00*/  S2R R50, SR_TID.X ;  /* 0x0000000000327919 */ /* 0x000ee20000002100 */
[----:B------:R-:W-:Y:S02]  /*8a10*/  SEL R30, RZ, 0x1, !P6 ;  /* 0x00000001ff1e7807 */ /* 0x000fe40007000000 */
[----:B------:R-:W-:Y:S02]  /*8a20*/  P2R R38, PR, RZ, 0x4 ;  /* 0x00000004ff267803 */ /* 0x000fe40000000000 */
[----:B------:R-:W-:Y:S01]  /*8a30*/  LOP3.LUT P2, RZ, R0, 0x20, RZ, 0xc0, !PT ;  /* 0x0000002000ff7812 */ /* 0x000fe2000784c0ff */
[----:B0-----:R-:W0:Y:S01]  /*8a40*/  LDC R3, c[0x0][0x3b8] ;  /* 0x0000ee00ff037b82 */ /* 0x001e220000000800 */
[----:B------:R-:W-:Y:S02]  /*8a50*/  SEL R32, RZ, 0x1, !P4 ;  /* 0x00000001ff207807 */ /* 0x000fe40006000000 */
[----:B------:R-:W-:-:S02]  /*8a60*/  P2R R35, PR, RZ, 0x8 ;  /* 0x00000008ff237803 */ /* 0x000fc40000000000 */
[----:B------:R-:W-:Y:S01]  /*8a70*/  LOP3.LUT P3, RZ, R0, 0x10, RZ, 0xc0, !PT ;  /* 0x0000001000ff7812 */ /* 0x000fe2000786c0ff */
[----:B-1----:R-:W-:Y:S02]  /*8a80*/  IMAD R2, R25, R2, R24 ;  /* 0x0000000219027224 */ /* 0x002fe400078e0218 */
[----:B------:R-:W-:Y:S01]  /*8a90*/  IMAD.MOV.U32 R24, RZ, RZ, RZ ;  /* 0x000000ffff187224 */ /* 0x000fe200078e00ff */
[----:B--2---:R-:W-:-:S04]  /*8aa0*/  ULEA UR4, UR5, UR4, 0x18 ;  /* 0x0000000405047291 */ /* 0x004fc8000f8ec0ff */
[----:B------:R-:W-:Y:S01]  /*8ab0*/  IADD3 RZ, P5, PT, RZ, -R24, RZ ;  /* 0x80000018ffff7210 */ /* 0x000fe20007fbe0ff */
[----:B0-----:R-:W-:-:S04]  /*8ac0*/  IMAD R2, R2, -0x1c00, R3 ;  /* 0xffffe40002027824 */ /* 0x001fc800078e0203 */
[----:B------:R-:W0:Y:S01]  /*8ad0*/  LDS.128 R24, [UR4+0xb0] ;  /* 0x0000b004ff187984 */ /* 0x000e220008000c00 */
[----:B------:R-:W-:-:S03]  /*8ae0*/  IADD3.X R29, PT, PT, ~R2, 0x1c00, RZ, P5, !PT ;  /* 0x00001c00021d7810 */ /* 0x000fc60002ffe5ff */
[----:B------:R-:W1:Y:S01]  /*8af0*/  LDS R2, [UR4+0x90] ;  /* 0x00009004ff027984 */ /* 0x000e620008000800 */
[----:B------:R-:W-:-:S04]  /*8b00*/  LOP3.LUT P5, RZ, R0, 0x2, RZ, 0xc0, !PT ;  /* 0x0000000200ff7812 */ /* 0x000fc800078ac0ff */
[----:B------:R-:W-:Y:S02]  /*8b10*/  P2R R48, PR, RZ, 0x20 ;  /* 0x00000020ff307803 */ /* 0x000fe40000000000 */
[----:B------:R-:W-:-:S04]  /*8b20*/  LOP3.LUT P5, RZ, R0, 0x100, RZ, 0xc0, !PT ;  /* 0x0000010000ff7812 */ /* 0x000fc800078ac0ff */
[----:B------:R-:W-:Y:S01]  /*8b30*/  SEL R33, RZ, 0x1, !P5 ;  /* 0x00000001ff217807 */ /* 0x000fe20006800000 */
[----:B0-----:R-:W-:Y:S01]  /*8b40*/  IMAD.IADD R26, R26, 0x1, -R29 ;  /* 0x000000011a1a7824 */ /* 0x001fe200078e0a1d */
[----:B-1----:R-:W-:Y:S02]  /*8b50*/  SEL R31, R2, RZ, P0 ;  /* 0x000000ff021f7207 */ /* 0x002fe40000000000 */
[----:B------:R-:W0:Y:S01]  /*8b60*/  LDS.64 R2, [UR4+0xa8] ;  /* 0x0000a804ff027984 */ /* 0x000e220008000a00 */
[----:B------:R-:W-:Y:S02]  /*8b70*/  BAR.SYNC.DEFER_BLOCKING 0x0 ;  /* 0x0000000000007b1d */ /* 0x000fe40000010000 */
[----:B------:R-:W-:Y:S01]  /*8b80*/  IMAD.IADD R31, R28, 0x1, R31 ;  /* 0x000000011c1f7824 */ /* 0x000fe200078e021f */
[----:B------:R-:W-:Y:S02]  /*8b90*/  SEL R28, RZ, 0x1, !P1 ;  /* 0x00000001ff1c7807 */ /* 0x000fe40004800000 */
[----:B------:R-:W-:-:S02]  /*8ba0*/  LOP3.LUT P0, RZ, R0, 0x4, RZ, 0xc0, !PT ;  /* 0x0000000400ff7812 */ /* 0x000fc4000780c0ff */
[----:B------:R-:W-:-:S05]  /*8bb0*/  IADD3 R33, PT, PT, R31, R33, R28 ;  /* 0x000000211f217210 */ /* 0x000fca0007ffe01c */
[----:B------:R-:W-:Y:S01]  /*8bc0*/  IMAD.IADD R47, R33, 0x1, R30 ;  /* 0x00000001212f7824 */ /* 0x000fe200078e021e */
[----:B------:R-:W-:-:S03]  /*8bd0*/  SEL R30, RZ, 0x1, !P2 ;  /* 0x00000001ff1e7807 */ /* 0x000fc60005000000 */
[----:B------:R-:W-:Y:S01]  /*8be0*/  IMAD.IADD R49, R47, 0x1, R32 ;  /* 0x000000012f317824 */ /* 0x000fe200078e0220 */
[----:B------:R-:W-:-:S03]  /*8bf0*/  SEL R32, RZ, 0x1, !P3 ;  /* 0x00000001ff207807 */ /* 0x000fc60005800000 */
[----:B------:R-:W-:Y:S02]  /*8c00*/  IMAD.IADD R51, R49, 0x1, R30 ;  /* 0x0000000131337824 */ /* 0x000fe400078e021e */
[C---:B0-----:R-:W-:Y:S02]  /*8c10*/  IMAD.IADD R27, R31.reuse, 0x1, -R2 ;  /* 0x000000011f1b7824 */ /* 0x041fe400078e0a02 */
[----:B------:R-:W-:Y:S02]  /*8c20*/  IMAD.IADD R31, R31, 0x1, R28 ;  /* 0x000000011f1f7824 */ /* 0x000fe400078e021c */
[--C-:B------:R-:W-:Y:S01]  /*8c30*/  IMAD.IADD R30, R47, 0x1, -R2.reuse ;  /* 0x000000012f1e7824 */ /* 0x100fe200078e0a02 */
[----:B------:R-:W-:Y:S01]  /*8c40*/  LEA R27, R27, UR4, 0x2 ;  /* 0x000000041b1b7c11 */ /* 0x000fe2000f8e10ff */
[--C-:B------:R-:W-:Y:S02]  /*8c50*/  IMAD.IADD R28, R31, 0x1, -R2.reuse ;  /* 0x000000011f1c7824 */ /* 0x100fe400078e0a02 */
[----:B------:R-:W-:-:S02]  /*8c60*/  IMAD.IADD R31, R33, 0x1, -R2 ;  /* 0x00000001211f7824 */ /* 0x000fc400078e0a02 */
[----:B------:R0:W-:Y:S01]  /*8c70*/  @P1 STS [R27], R22 ;  /* 0x000000161b001388 */ /* 0x0001e20000000800 */
[----:B------:R-:W-:Y:S01]  /*8c80*/  LEA R28, R28, UR4, 0x2 ;  /* 0x000000041c1c7c11 */ /* 0x000fe2000f8e10ff */
[----:B------:R-:W-:Y:S01]  /*8c90*/  IMAD.IADD R33, R49, 0x1, -R2 ;  /* 0x0000000131217824 */ /* 0x000fe200078e0a02 */
[----:B------:R-:W-:Y:S01]  /*8ca0*/  LEA R31, R31, UR4, 0x2 ;  /* 0x000000041f1f7c11 */ /* 0x000fe2000f8e10ff */
[C---:B------:R-:W-:Y:S02]  /*8cb0*/  IMAD.IADD R47, R51.reuse, 0x1, R32 ;  /* 0x00000001332f7824 */ /* 0x040fe400078e0220 */
[----:B------:R-:W-:Y:S01]  /*8cc0*/  IMAD.IADD R32, R51, 0x1, -R2 ;  /* 0x0000000133207824 */ /* 0x000fe200078e0a02 */
[----:B------:R1:W-:Y:S01]  /*8cd0*/  @P5 STS [R28], R23 ;  /* 0x000000171c005388 */ /* 0x0003e20000000800 */
[----:B------:R-:W-:Y:S02]  /*8ce0*/  LEA R33, R33, UR4, 0x2 ;  /* 0x0000000421217c11 */ /* 0x000fe4000f8e10ff */
[----:B0-----:R-:W-:Y:S01]  /*8cf0*/  LEA R22, R30, UR4, 0x2 ;  /* 0x000000041e167c11 */ /* 0x001fe2000f8e10ff */
[----:B------:R0:W-:Y:S01]  /*8d00*/  @P6 STS [R31], R20 ;  /* 0x000000141f006388 */ /* 0x0001e20000000800 */
[----:B------:R-:W-:-:S02]  /*8d10*/  LEA R30, R32, UR4, 0x2 ;  /* 0x00000004201e7c11 */ /* 0x000fc4000f8e10ff */
[----:B------:R-:W-:Y:S01]  /*8d20*/  ISETP.NE.AND P5, PT, R48, RZ, PT ;  /* 0x000000ff3000720c */ /* 0x000fe20003fa5270 */
[----:B------:R2:W-:Y:S01]  /*8d30*/  @P4 STS [R22], R21 ;  /* 0x0000001516004388 */ /* 0x0005e20000000800 */
[----:B------:R-:W-:Y:S01]  /*8d40*/  ISETP.NE.AND P4, PT, R39, RZ, PT ;  /* 0x000000ff2700720c */ /* 0x000fe20003f85270 */
[----:B-1----:R-:W-:Y:S01]  /*8d50*/  IMAD.IADD R23, R47, 0x1, -R2 ;  /* 0x000000012f177824 */ /* 0x002fe200078e0a02 */
[----:B------:R-:W-:Y:S01]  /*8d60*/  ISETP.NE.AND P6, PT, R46, RZ, PT ;  /* 0x000000ff2e00720c */ /* 0x000fe20003fc5270 */
[----:B------:R1:W-:Y:S01]  /*8d70*/  @P2 STS [R33], R18 ;  /* 0x0000001221002388 */ /* 0x0003e20000000800 */
[----:B------:R-:W-:Y:S02]  /*8d80*/  SEL R32, RZ, 0x1, !P4 ;  /* 0x00000001ff207807 */ /* 0x000fe40006000000 */
[----:B------:R-:W-:Y:S01]  /*8d90*/  ISETP.NE.AND P2, PT, R38, RZ, PT ;  /* 0x000000ff2600720c */ /* 0x000fe20003f45270 */
[----:B------:R4:W-:Y:S01]  /*8da0*/  @P3 STS [R30], R19 ;  /* 0x000000131e003388 */ /* 0x0009e20000000800 */
[----:B------:R-:W-:Y:S01]  /*8db0*/  ISETP.NE.AND P3, PT, R35, RZ, PT ;  /* 0x000000ff2300720c */ /* 0x000fe20003f65270 */
[----:B------:R-:W-:Y:S01]  /*8dc0*/  IMAD.IADD R35, R47, 0x1, R32 ;  /* 0x000000012f237824 */ /* 0x000fe200078e0220 */
[----:B------:R-:W-:-:S02]  /*8dd0*/  SEL R38, RZ, 0x1, !P0 ;  /* 0x00000001ff267807 */ /* 0x000fc40004000000 */
[----:B------:R-:W-:Y:S01]  /*8de0*/  SEL R32, RZ, 0x1, !P5 ;  /* 0x00000001ff207807 */ /* 0x000fe20006800000 */
[----:B0-----:R-:W-:Y:S01]  /*8df0*/  IMAD.IADD R20, R35, 0x1, -R2 ;  /* 0x0000000123147824 */ /* 0x001fe200078e0a02 */
[----:B--2---:R-:W-:Y:S01]  /*8e00*/  LEA R21, R23, UR4, 0x2 ;  /* 0x0000000417157c11 */ /* 0x004fe2000f8e10ff */
[----:B------:R-:W-:Y:S01]  /*8e10*/  IMAD.IADD R39, R35, 0x1, R38 ;  /* 0x0000000123277824 */ /* 0x000fe200078e0226 */
[----:B------:R-:W-:Y:S02]  /*8e20*/  SEL R38, RZ, 0x1, !P6 ;  /* 0x00000001ff267807 */ /* 0x000fe40007000000 */
[----:B-1----:R-:W-:Y:S01]  /*8e30*/  LEA R18, R20, UR4, 0x2 ;  /* 0x0000000414127c11 */ /* 0x002fe2000f8e10ff */
[----:B------:R-:W-:Y:S01]  /*8e40*/  IMAD.IADD R23, R39, 0x1, R32 ;  /* 0x0000000127177824 */ /* 0x000fe200078e0220 */
[----:B------:R-:W-:Y:S01]  /*8e50*/  SEL R32, RZ, 0x1, !P2 ;  /* 0x00000001ff207807 */ /* 0x000fe20005000000 */
[----:B------:R0:W-:Y:S01]  /*8e60*/  @P4 STS [R21], R16 ;  /* 0x0000001015004388 */ /* 0x0001e20000000800 */
[----:B------:R-:W-:Y:S01]  /*8e70*/  ISETP.NE.AND P4, PT, R34, RZ, PT ;  /* 0x000000ff2200720c */ /* 0x000fe20003f85270 */
[----:B------:R-:W-:Y:S01]  /*8e80*/  IMAD.IADD R35, R23, 0x1, R38 ;  /* 0x0000000117237824 */ /* 0x000fe200078e0226 */
[----:B------:R-:W-:Y:S01]  /*8e90*/  SEL R34, RZ, 0x1, !P3 ;  /* 0x00000001ff227807 */ /* 0x000fe20005800000 */
[----:B----4-:R-:W-:Y:S01]  /*8ea0*/  IMAD.IADD R19, R39, 0x1, -R2 ;  /* 0x0000000127137824 */ /* 0x010fe200078e0a02 */
[----:B------:R1:W-:Y:S01]  /*8eb0*/  @P0 STS [R18], R17 ;  /* 0x0000001112000388 */ /* 0x0003e20000000800 */
[----:B------:R-:W-:Y:S01]  /*8ec0*/  IMAD.IADD R39, R35, 0x1, R32 ;  /* 0x0000000123277824 */ /* 0x000fe200078e0220 */
[----:B------:R-:W-:Y:S01]  /*8ed0*/  SEL R32, RZ, 0x1, !P4 ;  /* 0x00000001ff207807 */ /* 0x000fe20006000000 */
[----:B------:R-:W-:Y:S01]  /*8ee0*/  IMAD.IADD R20, R23, 0x1, -R2 ;  /* 0x0000000117147824 */ /* 0x000fe200078e0a02 */
[----:B------:R-:W-:Y:S01]  /*8ef0*/  LOP3.LUT P0, RZ, R0, 0x200, RZ, 0xc0, !PT ;  /* 0x0000020000ff7812 */ /* 0x000fe2000780c0ff */
[----:B------:R-:W-:Y:S01]  /*8f00*/  IMAD.IADD R47, R39, 0x1, R34 ;  /* 0x00000001272f7824 */ /* 0x000fe200078e0222 */
[----:B------:R-:W-:Y:S01]  /*8f10*/  LEA R19, R19, UR4, 0x2 ;  /* 0x0000000413137c11 */ /* 0x000fe2000f8e10ff */
[----:B------:R-:W-:Y:S01]  /*8f20*/  IMAD.IADD R23, R35, 0x1, -R2 ;  /* 0x0000000123177824 */ /* 0x000fe200078e0a02 */
[----:B------:R-:W-:Y:S01]  /*8f30*/  LEA R20, R20, UR4, 0x2 ;  /* 0x0000000414147c11 */ /* 0x000fe2000f8e10ff */
[----:B------:R-:W-:-:S02]  /*8f40*/  IMAD.IADD R35, R47, 0x1, R32 ;  /* 0x000000012f237824 */ /* 0x000fc400078e0220 */
[--C-:B0-----:R-:W-:Y:S01]  /*8f50*/  IMAD.IADD R16, R39, 0x1, -R2.reuse ;  /* 0x0000000127107824 */ /* 0x101fe200078e0a02 */
[----:B------:R-:W-:Y:S01]  /*8f60*/  LEA R39, R23, UR4, 0x2 ;  /* 0x0000000417277c11 */ /* 0x000fe2000f8e10ff */
[--C-:B------:R-:W-:Y:S01]  /*8f70*/  IMAD.IADD R32, R47, 0x1, -R2.reuse ;  /* 0x000000012f207824 */ /* 0x100fe200078e0a02 */
[----:B------:R0:W-:Y:S01]  /*8f80*/  @P5 STS [R19], R14 ;  /* 0x0000000e13005388 */ /* 0x0001e20000000800 */
[----:B-1----:R-:W-:Y:S01]  /*8f90*/  IMAD.IADD R17, R35, 0x1, -R2 ;  /* 0x0000000123117824 */ /* 0x002fe200078e0a02 */
[----:B------:R-:W-:Y:S02]  /*8fa0*/  LEA R16, R16, UR4, 0x2 ;  /* 0x0000000410107c11 */ /* 0x000fe4000f8e10ff */
[----:B------:R-:W-:Y:S01]  /*8fb0*/  LEA R35, R32, UR4, 0x2 ;  /* 0x0000000420237c11 */ /* 0x000fe2000f8e10ff */
[----:B------:R0:W-:Y:S01]  /*8fc0*/  @P6 STS [R20], R15 ;  /* 0x0000000f14006388 */ /* 0x0001e20000000800 */
[----:B------:R-:W-:Y:S01]  /*8fd0*/  LEA R32, R17, UR4, 0x2 ;  /* 0x0000000411207c11 */ /* 0x000fe2000f8e10ff */
[----:B---3--:R-:W-:-:S02]  /*8fe0*/  IMAD.MOV.U32 R17, RZ, RZ, R50 ;  /* 0x000000ffff117224 */ /* 0x008fc400078e0032 */
[----:B------:R0:W-:Y:S04]  /*8ff0*/  @P2 STS [R39], R12 ;  /* 0x0000000c27002388 */ /* 0x0001e80000000800 */
[----:B------:R0:W-:Y:S04]  /*9000*/  @P3 STS [R16], R13 ;  /* 0x0000000d10003388 */ /* 0x0001e80000000800 */
[----:B------:R0:W-:Y:S04]  /*9010*/  @P4 STS [R35], R10 ;  /* 0x0000000a23004388 */ /* 0x0001e80000000800 */
[----:B------:R0:W-:Y:S01]  /*9020*/  @P0 STS [R32], R11 ;  /* 0x0000000b20000388 */ /* 0x0001e20000000800 */
[----:B------:R-:W-:Y:S01]  /*9030*/  BAR.SYNC.DEFER_BLOCKING 0x0 ;  /* 0x0000000000007b1d */ /* 0x000fe20000010000 */
[----:B------:R-:W-:-:S13]  /*9040*/  ISETP.GE.AND P0, PT, R50, R26, PT ;  /* 0x0000001a3200720c */ /* 0x000fda0003f06270 */
[----:B0-----:R-:W-:Y:S05]  /*9050*/  @P0 BRA `(.L_x_281) ;  /* 0x0000000000440947 */ /* 0x001fea0003800000 */
[----:B------:R-:W0:Y:S01]  /*9060*/  LDCU.64 UR6, c[0x0][0x390] ;  /* 0x00007200ff0677ac */ /* 0x000e220008000a00 */
[----:B------:R-:W-:Y:S01]  /*9070*/  IADD3 R23, P0, PT, R2, R17, RZ ;  /* 0x0000001102177210 */ /* 0x000fe20007f1e0ff */
[----:B------:R-:W-:Y:S01]  /*9080*/  IMAD.MOV.U32 R13, RZ, RZ, R17 ;  /* 0x000000ffff0d7224 */ /* 0x000fe200078e0011 */
[----:B------:R-:W-:-:S03]  /*9090*/  LEA R12, R17, UR4, 0x2 ;  /* 0x00000004110c7c11 */ /* 0x000fc6000f8e10ff */
[----:B------:R-:W-:Y:S01]  /*90a0*/  IMAD.X R10, RZ, RZ, R3, P0 ;  /* 0x000000ffff0a7224 */ /* 0x000fe200000e0603 */
[----:B0-----:R-:W-:-:S04]  /*90b0*/  LEA R14, P0, R23, UR6, 0x2 ;  /* 0x00000006170e7c11 */ /* 0x001fc8000f8010ff */
[----:B------:R-:W-:-:S09]  /*90c0*/  LEA.HI.X R23, R23, UR7, R10, 0x2, P0 ;  /* 0x0000000717177c11 */ /* 0x000fd200080f140a */
.L_x_282:
        /* <DEDUP_REMOVED lines=10> */
.L_x_281:
[----:B------:R-:W-:Y:S05]  /*9170*/  BSYNC.RECONVERGENT B0 ;  /* 0x0000000000007941 */ /* 0x000fea0003800200 */
.L_x_280:
[----:B------:R-:W-:Y:S01]  /*9180*/  BAR.SYNC.DEFER_BLOCKING 0x0 ;  /* 0x0000000000007b1d */ /* 0x000fe20000010000 */
[----:B------:R-:W-:-:S07]  /*9190*/  P2R R13, PR, RZ, 0x4 ;  /* 0x00000004ff0d7803 */ /* 0x000fce0000000000 */
[----:B------:R-:W-:Y:S01]  /*91a0*/  BAR.SYNC.DEFER_BLOCKING 0x0 ;  /* 0x0000000000007b1d */ /* 0x000fe20000010000 */
[C---:B------:R-:W-:Y:S02]  /*91b0*/  LOP3.LUT P2, RZ, R0.reuse, 0x20, RZ, 0xc0, !PT ;  /* 0x0000002000ff7812 */ /* 0x040fe4000784c0ff */
[----:B------:R-:W-:Y:S02]  /*91c0*/  P2R R14, PR, RZ, 0x8 ;  /* 0x00000008ff0e7803 */ /* 0x000fe40000000000 */
[----:B------:R-:W-:Y:S01]  /*91d0*/  P2R R12, PR, RZ, 0x4 ;  /* 0x00000004ff0c7803 */ /* 0x000fe20000000000 */
[----:B------:R-:W-:Y:S01]  /*91e0*/  BSSY.RECONVERGENT B0, `(.L_x_283) ;  /* 0x0000034000007945 */ /* 0x000fe20003800200 */
[C---:B------:R-:W-:Y:S02]  /*91f0*/  LOP3.LUT P2, RZ, R0.reuse, 0x40, RZ, 0xc0, !PT ;  /* 0x0000004000ff7812 */ /* 0x040fe4000784c0ff */
[----:B------:R-:W-:Y:S02]  /*9200*/  LOP3.LUT P3, RZ, R0, 0x10, RZ, 0xc0, !PT ;  /* 0x0000001000ff7812 */ /* 0x000fe4000786c0ff */
[----:B0-----:R-:W-:-:S02]  /*9210*/  P2R R11, PR, RZ, 0x4 ;  /* 0x00000004ff0b7803 */ /* 0x001fc40000000000 */
[C---:B------:R-:W-:Y:S02]  /*9220*/  LOP3.LUT P2, RZ, R0.reuse, 0x80, RZ, 0xc0, !PT ;  /* 0x0000008000ff7812 */ /* 0x040fe4000784c0ff */
[----:B------:R-:W-:Y:S02]  /*9230*/  P2R R15, PR, RZ, 0x10 ;  /* 0x00000010ff0f7803 */ /* 0x000fe40000000000 */
[----:B------:R-:W-:Y:S02]  /*9240*/  P2R R10, PR, RZ, 0x4 ;  /* 0x00000004ff0a7803 */ /* 0x000fe40000000000 */
[C---:B------:R-:W-:Y:S02]  /*9250*/  LOP3.LUT P2, RZ, R0.reuse, 0x100, RZ, 0xc0, !PT ;  /* 0x0000010000ff7812 */ /* 0x040fe4000784c0ff */
[C---:B------:R-:W-:Y:S02]  /*9260*/  LOP3.LUT P4, RZ, R0.reuse, 0x8, RZ, 0xc0, !PT ;  /* 0x0000000800ff7812 */ /* 0x040fe4000788c0ff */
[C---:B------:R-:W-:Y:S01]  /*9270*/  LOP3.LUT P0, RZ, R0.reuse, 0x4, RZ, 0xc0, !PT ;  /* 0x0000000400ff7812 */ /* 0x040fe2000780c0ff */
[----:B------:R0:W-:Y:S01]  /*9280*/  @P1 STS [R27], R44 ;  /* 0x0000002c1b001388 */ /* 0x0001e20000000800 */
[----:B------:R-:W-:-:S02]  /*9290*/  LOP3.LUT P1, RZ, R0, 0x2, RZ, 0xc0, !PT ;  /* 0x0000000200ff7812 */ /* 0x000fc4000782c0ff */
[C---:B------:R-:W-:Y:S02]  /*92a0*/  LOP3.LUT P6, RZ, R0.reuse, 0x1, RZ, 0xc0, !PT ;  /* 0x0000000100ff7812 */ /* 0x040fe400078cc0ff */
[----:B------:R-:W-:-:S03]  /*92b0*/  LOP3.LUT P5, RZ, R0, 0x200, RZ, 0xc0, !PT ;  /* 0x0000020000ff7812 */ /* 0x000fc600078ac0ff */
[----:B------:R0:W-:Y:S01]  /*92c0*/  @P2 STS [R28], R45 ;  /* 0x0000002d1c002388 */ /* 0x0001e20000000800 */
[----:B------:R-:W-:-:S13]  /*92d0*/  ISETP.NE.AND P2, PT, R10, RZ, PT ;  /* 0x000000ff0a00720c */ /* 0x000fda0003f45270 */
[----:B------:R0:W-:Y:S01]  /*92e0*/  @P2 STS [R31], R42 ;  /* 0x0000002a1f002388 */ /* 0x0001e20000000800 */
[----:B------:R-:W-:-:S13]  /*92f0*/  ISETP.NE.AND P2, PT, R11, RZ, PT ;  /* 0x000000ff0b00720c */ /* 0x000fda0003f45270 */
        /* <DEDUP_REMOVED lines=18> */
[----:B------:R-:W1:Y:S01]  /*9420*/  LDCU.64 UR6, c[0x0][0x398] ;  /* 0x00007300ff0677ac */ /* 0x000e620008000a00 */
[----:B0-----:R-:W-:Y:S02]  /*9430*/  IADD3 R7, P1, PT, R2, R17, RZ ;  /* 0x0000001102077210 */ /* 0x001fe40007f3e0ff */
[----:B------:R-:W-:-:S03]  /*9440*/  LEA R0, R17, UR4, 0x2 ;  /* 0x0000000411007c11 */ /* 0x000fc6000f8e10ff */
[----:B------:R-:W-:Y:S01]  /*9450*/  IMAD.X R2, RZ, RZ, R3, P1 ;  /* 0x000000ffff027224 */ /* 0x000fe200008e0603 */
[----:B-1----:R-:W-:-:S04]  /*9460*/  LEA R4, P0, R7, UR6, 0x2 ;  /* 0x0000000607047c11 */ /* 0x002fc8000f8010ff */
[----:B------:R-:W-:-:S09]  /*9470*/  LEA.HI.X R7, R7, UR7, R2, 0x2, P0 ;  /* 0x0000000707077c11 */ /* 0x000fd200080f1402 */
.L_x_285:
        /* <DEDUP_REMOVED lines=10> */
.L_x_284:
[----:B------:R-:W-:Y:S05]  /*9520*/  BSYNC.RECONVERGENT B0 ;  /* 0x0000000000007941 */ /* 0x000fea0003800200 */
.L_x_283:
[----:B------:R-:W-:Y:S01]  /*9530*/  BAR.SYNC.DEFER_BLOCKING 0x0 ;  /* 0x0000000000007b1d */ /* 0x000fe20000010000 */
[----:B------:R-:W-:Y:S02]  /*9540*/  IADD3 R17, P0, PT, R24, -R29, RZ ;  /* 0x8000001d18117210 */ /* 0x000fe40007f1e0ff */
[----:B------:R-:W-:-:S05]  /*9550*/  SHF.R.S32.HI R29, RZ, 0x1f, R29 ;  /* 0x0000001fff1d7819 */ /* 0x000fca000001141d */
[----:B01----:R-:W-:-:S07]  /*9560*/  IMAD.X R5, R25, 0x1, ~R29, P0 ;  /* 0x0000000119057824 */ /* 0x003fce00000e0e1d */
.L_x_262:
[----:B------:R-:W0:Y:S02]  /*9570*/  S2R R0, SR_TID.X ;  /* 0x0000000000007919 */ /* 0x000e240000002100 */
[----:B0-----:R-:W-:-:S13]  /*9580*/  ISETP.NE.AND P0, PT, R0, RZ, PT ;  /* 0x000000ff0000720c */ /* 0x001fda0003f05270 */
[----:B------:R-:W-:Y:S05]  /*9590*/  @P0 EXIT ;  /* 0x000000000000094d */ /* 0x000fea0003800000 */
[----:B------:R-:W0:Y:S01]  /*95a0*/  LDC.64 R2, c[0x0][0x3a0] ;  /* 0x0000e800ff027b82 */ /* 0x000e220000000a00 */
[----:B------:R-:W-:-:S05]  /*95b0*/  IMAD.MOV.U32 R4, RZ, RZ, R17 ;  /* 0x000000ffff047224 */ /* 0x000fca00078e0011 */
[----:B0-----:R-:W-:Y:S01]  /*95c0*/  STG.E.64 desc[UR8][R2.64], R4 ;  /* 0x0000000402007986 */ /* 0x001fe2000c101b08 */
[----:B------:R-:W-:Y:S05]  /*95d0*/  EXIT ;  /* 0x000000000000794d */ /* 0x000fea0003800000 */
.L_x_235:
[----:B------:R-:W-:Y:S01]  /*95e0*/  BSSY B0, `(.L_x_286) ;  /* 0x0000006000007945 */ /* 0x000fe20003800000 */
[----:B------:R-:W-:Y:S01]  /*95f0*/  PLOP3.LUT P0, PT, P0, PT, PT, 0x8, 0x80 ;  /* 0x000000000080781c */ /* 0x000fe2000070e170 */
[----:B------:R-:W-:-:S12]  /*9600*/  IMAD.MOV.U32 R3, RZ, RZ, -0x1 ;  /* 0xffffffffff037424 */ /* 0x000fd800078e00ff */
[----:B------:R-:W-:Y:S05]  /*9610*/  WARPSYNC.COLLECTIVE R3, `(.L_x_287) ;  /* 0x0000000003087348 */ /* 0x000fea0003c00000 */
[----:B------:R-:W-:Y:S01]  /*9620*/  VOTE.ANY P0, P0 ;  /* 0x0000000000ff7806 */ /* 0x000fe20000000100 */
[----:B------:R-:W-:-:S12]  /*9630*/  ENDCOLLECTIVE ;  /* 0x000000000000791b */ /* 0x000fd80003800000 */
.L_x_287:
[----:B------:R-:W-:Y:S05]  /*9640*/  BSYNC B0 ;  /* 0x0000000000007941 */ /* 0x000fea0003800000 */
.L_x_286:
[----:B------:R-:W-:Y:S05]  /*9650*/  BRA `(.L_x_288) ;  /* 0xffffff9400487947 */ /* 0x000fea000383ffff */
.L_x_237:
[----:B------:R-:W-:Y:S01]  /*9660*/  BSSY B0, `(.L_x_289) ;  /* 0x0000006000007945 */ /* 0x000fe20003800000 */
[----:B------:R-:W-:Y:S01]  /*9670*/  PLOP3.LUT P0, PT, P0, PT, PT, 0x8, 0x80 ;  /* 0x000000000080781c */ /* 0x000fe2000070e170 */
[----:B------:R-:W-:-:S12]  /*9680*/  IMAD.MOV.U32 R3, RZ, RZ, -0x1 ;  /* 0xffffffffff037424 */ /* 0x000fd800078e00ff */
[----:B------:R-:W-:Y:S05]  /*9690*/  WARPSYNC.COLLECTIVE R3, `(.L_x_290) ;  /* 0x0000000003087348 */ /* 0x000fea0003c00000 */
[----:B------:R-:W-:Y:S01]  /*96a0*/  VOTE.ANY P0, P0 ;  /* 0x0000000000ff7806 */ /* 0x000fe20000000100 */
[----:B------:R-:W-:-:S12]  /*96b0*/  ENDCOLLECTIVE ;  /* 0x000000000000791b */ /* 0x000fd80003800000 */
.L_x_290:
[----:B------:R-:W-:Y:S05]  /*96c0*/  BSYNC B0 ;  /* 0x0000000000007941 */ /* 0x000fea0003800000 */
.L_x_289:
[----:B------:R-:W-:Y:S05]  /*96d0*/  BRA `(.L_x_291) ;  /* 0xffffff9400487947 */ /* 0x000fea000383ffff */
.L_x_239:
[----:B------:R-:W0:Y:S01]  /*96e0*/  S2R R54, SR_GEMASK ;  /* 0x0000000000367919 */ /* 0x000e220000003c00 */
[----:B------:R-:W-:Y:S01]  /*96f0*/  BSSY B0, `(.L_x_292) ;  /* 0x0000006000007945 */ /* 0x000fe20003800000 */
[----:B------:R-:W-:Y:S01]  /*9700*/  PLOP3.LUT P0, PT, P0, PT, PT, 0x8, 0x80 ;  /* 0x000000000080781c */ /* 0x000fe2000070e170 */
[----:B------:R-:W-:-:S12]  /*9710*/  IMAD.MOV.U32 R3, RZ, RZ, -0x1 ;  /* 0xffffffffff037424 */ /* 0x000fd800078e00ff */
[----:B0-----:R-:W-:Y:S05]  /*9720*/  WARPSYNC.COLLECTIVE R3, `(.L_x_293) ;  /* 0x0000000003087348 */ /* 0x001fea0003c00000 */
[----:B------:R-:W-:Y:S01]  /*9730*/  VOTE.ANY R3, PT, P0 ;  /* 0x0000000000037806 */ /* 0x000fe200000e0100 */
[----:B0-----:R-:W-:Y:S06]  /*9740*/  ENDCOLLECTIVE ;  /* 0x000000000000791b */ /* 0x001fec0003800000 */
.L_x_293:
[----:B------:R-:W-:Y:S05]  /*9750*/  BSYNC B0 ;  /* 0x0000000000007941 */ /* 0x000fea0003800000 */
.L_x_292:
[----:B------:R-:W-:Y:S01]  /*9760*/  LOP3.LUT R3, R3, 0x80000000, R54, 0xec, !PT ;  /* 0x8000000003037812 */ /* 0x000fe200078eec36 */
[----:B------:R-:W-:Y:S02]  /*9770*/  IMAD.MOV.U32 R29, RZ, RZ, 0x1 ;  /* 0x00000001ff1d7424 */ /* 0x000fe400078e00ff */
[----:B------:R-:W-:Y:S02]  /*9780*/  VIADD R39, R53, 0x2 ;  /* 0x0000000235277836 */ /* 0x000fe40000000000 */
[----:B------:R-:W-:-:S05]  /*9790*/  VIADD R28, R3, 0xffffffff ;  /* 0xffffffff031c7836 */ /* 0x000fca0000000000 */
[----:B------:R-:W-:Y:S01]  /*97a0*/  LOP3.LUT R37, R3, R28, RZ, 0xc, !PT ;  /* 0x0000001c03257212 */ /* 0x000fe200078e0cff */
[----:B------:R-:W-:Y:S02]  /*97b0*/  IMAD.MOV.U32 R28, RZ, RZ, R26 ;  /* 0x000000ffff1c7224 */ /* 0x000fe400078e001a */
[----:B------:R-:W-:Y:S01]  /*97c0*/  IMAD.MOV.U32 R3, RZ, RZ, -0x1 ;  /* 0xffffffffff037424 */ /* 0x000fe200078e00ff */
[----:B------:R0:W1:Y:S06]  /*97d0*/  POPC R30, R37 ;  /* 0x00000025001e7309 */ /* 0x00006c0000000000 */
[----:B01----:R-:W-:Y:S05]  /*97e0*/  WARPSYNC.COLLECTIVE R3, `(.L_x_294) ;  /* 0x0000000003087348 */ /* 0x003fea0003c00000 */
[----:B-1----:R1:W2:Y:S02]  /*97f0*/  SHFL.DOWN P0, R31, R28, R29, R30 ;  /* 0x0800001d1c1f7389 */ /* 0x0022a4000000001e */
[----:B012---:R-:W-:Y:S05]  /*9800*/  ENDCOLLECTIVE ;  /* 0x000000000000791b */ /* 0x007fea0003800000 */
.L_x_294:
[----:B------:R-:W-:Y:S01]  /*9810*/  ISETP.GE.AND P1, PT, R53, R30, PT ;  /* 0x0000001e3500720c */ /* 0x000fe20003f26270 */
[----:B------:R-:W-:Y:S02]  /*9820*/  IMAD.MOV.U32 R28, RZ, RZ, R27 ;  /* 0x000000ffff1c7224 */ /* 0x000fe400078e001b */
[----:B------:R-:W-:-:S10]  /*9830*/  IMAD.MOV.U32 R36, RZ, RZ, R31 ;  /* 0x000000ffff247224 */ /* 0x000fd400078e001f */
[----:B------:R-:W-:Y:S05]  /*9840*/  WARPSYNC.COLLECTIVE R3, `(.L_x_295) ;  /* 0x0000000003087348 */ /* 0x000fea0003c00000 */
[----:B------:R0:W1:Y:S02]  /*9850*/  SHFL.DOWN P0, R31, R28, R29, R30 ;  /* 0x0800001d1c1f7389 */ /* 0x000064000000001e */
[----:B01----:R-:W-:Y:S05]  /*9860*/  ENDCOLLECTIVE ;  /* 0x000000000000791b */ /* 0x003fea0003800000 */
.L_x_295:
[----:B------:R-:W-:Y:S02]  /*9870*/  IMAD.MOV.U32 R29, RZ, RZ, 0x2 ;  /* 0x00000002ff1d7424 */ /* 0x000fe400078e00ff */
[----:B------:R-:W-:Y:S01]  /*9880*/  IMAD.MOV.U32 R37, RZ, RZ, R31 ;  /* 0x000000ffff257224 */ /* 0x000fe200078e001f */
[----:B------:R-:W-:-:S04]  /*9890*/  SEL R31, R36, RZ, !P1 ;  /* 0x000000ff241f7207 */ /* 0x000fc80004800000 */
[----:B------:R-:W-:Y:S02]  /*98a0*/  IADD3 R38, P2, PT, R26, R31, RZ ;  /* 0x0000001f1a267210 */ /* 0x000fe40007f5e0ff */
[----:B------:R-:W-:Y:S02]  /*98b0*/  SEL R37, R37, RZ, !P1 ;  /* 0x000000ff25257207 */ /* 0x000fe40004800000 */
[----:B------:R-:W-:Y:S01]  /*98c0*/  ISETP.GT.AND P1, PT, R39, R30, PT ;  /* 0x0000001e2700720c */ /* 0x000fe20003f24270 */
[----:B------:R-:W-:Y:S02]  /*98d0*/  IMAD.MOV.U32 R28, RZ, RZ, R38 ;  /* 0x000000ffff1c7224 */ /* 0x000fe400078e0026 */
[----:B------:R-:W-:-:S10]  /*98e0*/  IMAD.X R37, R27, 0x1, R37, P2 ;  /* 0x000000011b257824 */ /* 0x000fd400010e0625 */
[----:B------:R-:W-:Y:S05]  /*98f0*/  WARPSYNC.COLLECTIVE R3, `(.L_x_296) ;  /* 0x0000000003087348 */ /* 0x000fea0003c00000 */
[----:B------:R0:W1:Y:S02]  /*9900*/  SHFL.DOWN P0, R31, R28, R29, R30 ;  /* 0x0800001d1c1f7389 */ /* 0x000064000000001e */
[----:B01----:R-:W-:Y:S05]  /*9910*/  ENDCOLLECTIVE ;  /* 0x000000000000791b */ /* 0x003fea0003800000 */
.L_x_296:
[----:B------:R-:W-:Y:S01]  /*9920*/  IMAD.MOV.U32 R28, RZ, RZ, R37 ;  /* 0x000000ffff1c7224 */ /* 0x000fe200078e0025 */
[----:B------:R-:W-:-:S07]  /*9930*/  SEL R27, R31, RZ, !P1 ;  /* 0x000000ff1f1b7207 */ /* 0x000fce0004800000 */
[----:B------:R-:W-:Y:S05]  /*9940*/  WARPSYNC.COLLECTIVE R3, `(.L_x_297) ;  /* 0x0000000003087348 */ /* 0x000fea0003c00000 */
[----:B------:R0:W1:Y:S02]  /*9950*/  SHFL.DOWN P0, R31, R28, R29, R30 ;  /* 0x0800001d1c1f7389 */ /* 0x000064000000001e */
[----:B01----:R-:W-:Y:S05]  /*9960*/  ENDCOLLECTIVE ;  /* 0x000000000000791b */ /* 0x003fea0003800000 */
.L_x_297:
[----:B------:R-:W-:Y:S01]  /*9970*/  IADD3 R27, P2, PT, R27, R38, RZ ;  /* 0x000000261b1b7210 */ /* 0x000fe20007f5e0ff */
[----:B------:R-:W-:-:S05]  /*9980*/  VIADD R38, R53, 0x4 ;  /* 0x0000000435267836 */ /* 0x000fca0000000000 */
[----:B------:R-:W-:Y:S01]  /*9990*/  ISETP.GT.AND P3, PT, R38, R30, PT ;  /* 0x0000001e2600720c */ /* 0x000fe20003f64270 */
[----:B------:R-:W-:Y:S02]  /*99a0*/  IMAD.MOV.U32 R28, RZ, RZ, R27 ;  /* 0x000000ffff1c7224 */ /* 0x000fe400078e001b */
[----:B------:R-:W-:Y:S02]  /*99b0*/  IMAD.MOV.U32 R29, RZ, RZ, 0x4 ;  /* 0x00000004ff1d7424 */ /* 0x000fe400078e00ff */
[----:B------:R-:W-:-:S08]  /*99c0*/  IMAD.MOV.U32 R36, RZ, RZ, R31 ;  /* 0x000000ffff247224 */ /* 0x000fd000078e001f */
[----:B------:R-:W-:Y:S05]  /*99d0*/  WARPSYNC.COLLECTIVE R3, `(.L_x_298) ;  /* 0x0000000003087348 */ /* 0x000fea0003c00000 */
[----:B------:R0:W1:Y:S02]  /*99e0*/  SHFL.DOWN P0, R31, R28, R29, R30 ;  /* 0x0800001d1c1f7389 */ /* 0x000064000000001e */
[----:B01----:R-:W-:Y:S05]  /*99f0*/  ENDCOLLECTIVE ;  /* 0x000000000000791b */ /* 0x003fea0003800000 */
.L_x_298:
[----:B------:R-:W-:Y:S02]  /*9a00*/  SEL R36, R36, RZ, !P1 ;  /* 0x000000ff24247207 */ /* 0x000fe40004800000 */
[----:B------:R-:W-:-:S03]  /*9a10*/  ISETP.NE.U32.AND P1, PT, R24, 0x65, PT ;  /* 0x000000651800780c */ /* 0x000fc60003f25070 */
[----:B------:R-:W-:Y:S01]  /*9a20*/  IMAD.X R43, R36, 0x1, R37, P2 ;  /* 0x00000001242b7824 */ /* 0x000fe200010e0625 */
[----:B------:R-:W-:Y:S01]  /*9a30*/  ISETP.NE.AND.EX P1, PT, R25, RZ, PT, P1 ;  /* 0x000000ff1900720c */ /* 0x000fe20003f25310 */
[----:B------:R-:W-:Y:S02]  /*9a40*/  VIADD R37, R53, 0x8 ;  /* 0x0000000835257836 */ /* 0x000fe40000000000 */
[----:B------:R-:W-:Y:S01]  /*9a50*/  IMAD.MOV.U32 R28, RZ, RZ, R43 ;  /* 0x000000ffff1c7224 */ /* 0x000fe200078e002b */
[----:B------:R-:W-:-:S09]  /*9a60*/  SEL R36, R31, RZ, !P3 ;  /* 0x000000ff1f247207 */ /* 0x000fd20005800000 */
[----:B------:R-:W-:Y:S05]  /*9a70*/  WARPSYNC.COLLECTIVE R3, `(.L_x_299) ;  /* 0x0000000003087348 */ /* 0x000fea0003c00000 */
[----:B------:R0:W1:Y:S02]  /*9a80*/  SHFL.DOWN P0, R31, R28, R29, R30 ;  /* 0x0800001d1c1f7389 */ /* 0x000064000000001e */
[----:B01----:R-:W-:Y:S05]  /*9a90*/  ENDCOLLECTIVE ;  /* 0x000000000000791b */ /* 0x003fea0003800000 */
.L_x_299:
[----:B------:R-:W-:-:S05]  /*9aa0*/  IADD3 R36, P2, PT, R36, R27, RZ ;  /* 0x0000001b24247210 */ /* 0x000fca0007f5e0ff */
[----:B------:R-:W-:Y:S02]  /*9ab0*/  IMAD.MOV.U32 R28, RZ, RZ, R36 ;  /* 0x000000ffff1c7224 */ /* 0x000fe400078e0024 */
[----:B------:R-:W-:Y:S02]  /*9ac0*/  IMAD.MOV.U32 R29, RZ, RZ, 0x8 ;  /* 0x00000008ff1d7424 */ /* 0x000fe400078e00ff */
[----:B------:R-:W-:-:S07]  /*9ad0*/  IMAD.MOV.U32 R26, RZ, RZ, R31 ;  /* 0x000000ffff1a7224 */ /* 0x000fce00078e001f */
[----:B------:R-:W-:Y:S05]  /*9ae0*/  WARPSYNC.COLLECTIVE R3, `(.L_x_300) ;  /* 0x0000000003087348 */ /* 0x000fea0003c00000 */
[----:B------:R0:W1:Y:S02]  /*9af0*/  SHFL.DOWN P0, R31, R28, R29, R30 ;  /* 0x0800001d1c1f7389 */ /* 0x000064000000001e */
[----:B01----:R-:W-:Y:S05]  /*9b00*/  ENDCOLLECTIVE ;  /* 0x000000000000791b */ /* 0x003fea0003800000 */
.L_x_300:
[----:B------:R-:W-:Y:S02]  /*9b10*/  SEL R26, R26, RZ, !P3 ;  /* 0x000000ff1a1a7207 */ /* 0x000fe40005800000 */
[----:B------:R-:W-:-:S03]  /*9b20*/  ISETP.GT.AND P3, PT, R37, R30, PT ;  /* 0x0000001e2500720c */ /* 0x000fc60003f64270 */
[----:B------:R-:W-:Y:S02]  /*9b30*/  IMAD.X R41, R26, 0x1, R43, P2 ;  /* 0x000000011a297824 */ /* 0x000fe400010e062b */
[----:B------:R-:W0:Y:S02]  /*9b40*/  LDC.64 R42, c[0x0][0x3a8] ;  /* 0x0000ea00ff2a7b82 */ /* 0x000e240000000a00 */
[----:B------:R-:W-:Y:S01]  /*9b50*/  IMAD.MOV.U32 R28, RZ, RZ, R41 ;  /* 0x000000ffff1c7224 */ /* 0x000fe200078e0029 */
[----:B------:R-:W-:-:S04]  /*9b60*/  SEL R31, R31, RZ, !P3 ;  /* 0x000000ff1f1f7207 */ /* 0x000fc80005800000 */
[----:B------:R-:W-:Y:S01]  /*9b70*/  IADD3 R57, P4, PT, R31, R36, RZ ;  /* 0x000000241f397210 */ /* 0x000fe20007f9e0ff */
[----:B------:R-:W-:-:S12]  /*9b80*/  VIADD R36, R53, 0x10 ;  /* 0x0000001035247836 */ /* 0x000fd80000000000 */
[----:B0-----:R-:W-:Y:S05]  /*9b90*/  WARPSYNC.COLLECTIVE R3, `(.L_x_301) ;  /* 0x0000000003087348 */ /* 0x001fea0003c00000 */
[----:B------:R1:W2:Y:S02]  /*9ba0*/  SHFL.DOWN P0, R31, R28, R29, R30 ;  /* 0x0800001d1c1f7389 */ /* 0x0002a4000000001e */
[----:B012---:R-:W-:Y:S05]  /*9bb0*/  ENDCOLLECTIVE ;  /* 0x000000000000791b */ /* 0x007fea0003800000 */
.L_x_301:
[----:B------:R-:W-:Y:S01]  /*9bc0*/  ISETP.GT.AND P2, PT, R36, R30, PT ;  /* 0x0000001e2400720c */ /* 0x000fe20003f44270 */
[----:B------:R-:W-:Y:S02]  /*9bd0*/  IMAD.MOV.U32 R28, RZ, RZ, R57 ;  /* 0x000000ffff1c7224 */ /* 0x000fe400078e0039 */
[----:B------:R-:W-:Y:S02]  /*9be0*/  IMAD.MOV.U32 R29, RZ, RZ, 0x10 ;  /* 0x00000010ff1d7424 */ /* 0x000fe400078e00ff */
[----:B------:R-:W-:-:S08]  /*9bf0*/  IMAD.MOV.U32 R26, RZ, RZ, R31 ;  /* 0x000000ffff1a7224 */ /* 0x000fd000078e001f */
[----:B------:R-:W-:Y:S05]  /*9c00*/  WARPSYNC.COLLECTIVE R3, `(.L_x_302) ;  /* 0x0000000003087348 */ /* 0x000fea0003c00000 */
[----:B------:R0:W1:Y:S02]  /*9c10*/  SHFL.DOWN P0, R31, R28, R29, R30 ;  /* 0x0800001d1c1f7389 */ /* 0x000064000000001e */
[----:B01----:R-:W-:Y:S05]  /*9c20*/  ENDCOLLECTIVE ;  /* 0x000000000000791b */ /* 0x003fea0003800000 */
.L_x_302:
[----:B------:R-:W-:-:S05]  /*9c30*/  SEL R26, R26, RZ, !P3 ;  /* 0x000000ff1a1a7207 */ /* 0x000fca0005800000 */
[----:B------:R-:W-:Y:S01]  /*9c40*/  IMAD.X R27, R26, 0x1, R41, P4 ;  /* 0x000000011a1b7824 */ /* 0x000fe200020e0629 */
[----:B------:R-:W-:-:S03]  /*9c50*/  IADD3 R41, P4, PT, R42, 0x200, RZ ;  /* 0x000002002a297810 */ /* 0x000fc60007f9e0ff */
[----:B------:R-:W-:Y:S02]  /*9c60*/  IMAD.MOV.U32 R28, RZ, RZ, R27 ;  /* 0x000000ffff1c7224 */ /* 0x000fe400078e001b */
[----:B------:R-:W-:Y:S01]  /*9c70*/  IMAD.X R43, RZ, RZ, R43, P4 ;  /* 0x000000ffff2b7224 */ /* 0x000fe200020e062b */
[----:B------:R-:W-:-:S07]  /*9c80*/  SEL R40, R31, RZ, !P2 ;  /* 0x000000ff1f287207 */ /* 0x000fce0005000000 */
[----:B------:R-:W-:Y:S05]  /*9c90*/  WARPSYNC.COLLECTIVE R3, `(.L_x_303) ;  /* 0x0000000003087348 */ /* 0x000fea0003c00000 */
[----:B------:R0:W1:Y:S02]  /*9ca0*/  SHFL.DOWN P0, R31, R28, R29, R30 ;  /* 0x0800001d1c1f7389 */ /* 0x000064000000001e */
[----:B01----:R-:W-:Y:S05]  /*9cb0*/  ENDCOLLECTIVE ;  /* 0x000000000000791b */ /* 0x003fea0003800000 */
.L_x_303:
[----:B------:R-:W-:Y:S02]  /*9cc0*/  IADD3 R40, P3, PT, R40, R57, RZ ;  /* 0x0000003928287210 */ /* 0x000fe40007f7e0ff */
[----:B------:R-:W-:Y:S01]  /*9cd0*/  PLOP3.LUT P0, PT, P1, PT, PT, 0x80, 0x8 ;  /* 0x000000000008781c */ /* 0x000fe20000f0f070 */
[----:B------:R-:W-:-:S05]  /*9ce0*/  IMAD.MOV.U32 R26, RZ, RZ, R31 ;  /* 0x000000ffff1a7224 */ /* 0x000fca00078e001f */
[----:B------:R-:W-:-:S05]  /*9cf0*/  SEL R26, R26, RZ, !P2 ;  /* 0x000000ff1a1a7207 */ /* 0x000fca0005000000 */
[----:B------:R-:W-:-:S07]  /*9d00*/  IMAD.X R42, R26, 0x1, R27, P3 ;  /* 0x000000011a2a7824 */ /* 0x000fce00018e061b */
[----:B------:R-:W-:Y:S05]  /*9d10*/  WARPSYNC.COLLECTIVE R3, `(.L_x_304) ;  /* 0x0000000003087348 */ /* 0x000fea0003c00000 */
[----:B------:R-:W-:Y:S01]  /*9d20*/  VOTE.ALL P0, P0 ;  /* 0x0000000000ff7806 */ /* 0x000fe20000000000 */
[----:B------:R-:W-:-:S12]  /*9d30*/  ENDCOLLECTIVE ;  /* 0x000000000000791b */ /* 0x000fd80003800000 */
.L_x_304:
[----:B------:R-:W-:Y:S05]  /*9d40*/  BRA `(.L_x_305) ;  /* 0xffffff90008c7947 */ /* 0x000fea000383ffff */
.L_x_241:
[----:B------:R-:W-:Y:S01]  /*9d50*/  BSSY B0, `(.L_x_306) ;  /* 0x0000006000007945 */ /* 0x000fe20003800000 */
[----:B------:R-:W-:Y:S01]  /*9d60*/  PLOP3.LUT P0, PT, P0, PT, PT, 0x8, 0x80 ;  /* 0x000000000080781c */ /* 0x000fe2000070e170 */
[----:B------:R-:W-:-:S12]  /*9d70*/  IMAD.MOV.U32 R3, RZ, RZ, -0x1 ;  /* 0xffffffffff037424 */ /* 0x000fd800078e00ff */
[----:B------:R-:W-:Y:S05]  /*9d80*/  WARPSYNC.COLLECTIVE R3, `(.L_x_307) ;  /* 0x0000000003087348 */ /* 0x000fea0003c00000 */
[----:B------:R-:W-:Y:S01]  /*9d90*/  VOTE.ANY P0, P0 ;  /* 0x0000000000ff7806 */ /* 0x000fe20000000100 */
[----:B------:R-:W-:-:S12]  /*9da0*/  ENDCOLLECTIVE ;  /* 0x000000000000791b */ /* 0x000fd80003800000 */
.L_x_307:
[----:B------:R-:W-:Y:S05]  /*9db0*/  BSYNC B0 ;  /* 0x0000000000007941 */ /* 0x000fea0003800000 */
.L_x_306:
[----:B------:R-:W-:Y:S05]  /*9dc0*/  BRA `(.L_x_308) ;  /* 0xffffff9000987947 */ /* 0x000fea000383ffff */
.L_x_243:
[----:B------:R-:W-:Y:S01]  /*9dd0*/  BSSY B0, `(.L_x_309) ;  /* 0x0000006000007945 */ /* 0x000fe20003800000 */
[----:B------:R-:W-:Y:S01]  /*9de0*/  PLOP3.LUT P0, PT, P0, PT, PT, 0x8, 0x80 ;  /* 0x000000000080781c */ /* 0x000fe2000070e170 */
[----:B------:R-:W-:-:S12]  /*9df0*/  IMAD.MOV.U32 R3, RZ, RZ, -0x1 ;  /* 0xffffffffff037424 */ /* 0x000fd800078e00ff */
[----:B------:R-:W-:Y:S05]  /*9e00*/  WARPSYNC.COLLECTIVE R3, `(.L_x_310) ;  /* 0x0000000003087348 */ /* 0x000fea0003c00000 */
[----:B------:R-:W-:Y:S01]  /*9e10*/  VOTE.ANY P0, P0 ;  /* 0x0000000000ff7806 */ /* 0x000fe20000000100 */
[----:B------:R-:W-:-:S12]  /*9e20*/  ENDCOLLECTIVE ;  /* 0x000000000000791b */ /* 0x000fd80003800000 */
.L_x_310:
[----:B------:R-:W-:Y:S05]  /*9e30*/  BSYNC B0 ;  /* 0x0000000000007941 */ /* 0x000fea0003800000 */
.L_x_309:
[----:B------:R-:W-:Y:S05]  /*9e40*/  BRA `(.L_x_311) ;  /* 0xffffff9000987947 */ /* 0x000fea000383ffff */
.L_x_245:
[----:B------:R-:W-:Y:S01]  /*9e50*/  BSSY B0, `(.L_x_312) ;  /* 0x0000006000007945 */ /* 0x000fe20003800000 */
[----:B------:R-:W-:Y:S01]  /*9e60*/  PLOP3.LUT P0, PT, P0, PT, PT, 0x8, 0x80 ;  /* 0x000000000080781c */ /* 0x000fe2000070e170 */
[----:B------:R-:W-:-:S12]  /*9e70*/  IMAD.MOV.U32 R3, RZ, RZ, -0x1 ;  /* 0xffffffffff037424 */ /* 0x000fd800078e00ff */
[----:B------:R-:W-:Y:S05]  /*9e80*/  WARPSYNC.COLLECTIVE R3, `(.L_x_313) ;  /* 0x0000000003087348 */ /* 0x000fea0003c00000 */
[----:B------:R-:W-:Y:S01]  /*9e90*/  VOTE.ANY R3, PT, P0 ;  /* 0x0000000000037806 */ /* 0x000fe200000e0100 */
[----:B------:R-:W-:Y:S06]  /*9ea0*/  ENDCOLLECTIVE ;  /* 0x000000000000791b */ /* 0x000fec0003800000 */
.L_x_313:
[----:B------:R-:W-:Y:S05]  /*9eb0*/  BSYNC B0 ;  /* 0x0000000000007941 */ /* 0x000fea0003800000 */
.L_x_312:
        /* <DEDUP_REMOVED lines=11> */
.L_x_314:
[----:B------:R-:W-:Y:S01]  /*9f70*/  ISETP.GT.AND P1, PT, R39, R30, PT ;  /* 0x0000001e2700720c */ /* 0x000fe20003f24270 */
[----:B------:R-:W-:Y:S02]  /*9f80*/  IMAD.MOV.U32 R28, RZ, RZ, R27 ;  /* 0x000000ffff1c7224 */ /* 0x000fe400078e001b */
[----:B------:R-:W-:-:S10]  /*9f90*/  IMAD.MOV.U32 R56, RZ, RZ, R31 ;  /* 0x000000ffff387224 */ /* 0x000fd400078e001f */
[----:B------:R-:W-:Y:S05]  /*9fa0*/  WARPSYNC.COLLECTIVE R3, `(.L_x_315) ;  /* 0x0000000003087348 */ /* 0x000fea0003c00000 */
[----:B------:R0:W1:Y:S02]  /*9fb0*/  SHFL.DOWN P0, R31, R28, R29, R30 ;  /* 0x0800001d1c1f7389 */ /* 0x000064000000001e */
[----:B01----:R-:W-:Y:S05]  /*9fc0*/  ENDCOLLECTIVE ;  /* 0x000000000000791b */ /* 0x003fea0003800000 */
.L_x_315:
[----:B------:R-:W-:Y:S01]  /*9fd0*/  IMAD.MOV.U32 R29, RZ, RZ, 0x2 ;  /* 0x00000002ff1d7424 */ /* 0x000fe200078e00ff */
[----:B------:R-:W-:-:S04]  /*9fe0*/  ISETP.GE.AND P0, PT, R53, R30, PT ;  /* 0x0000001e3500720c */ /* 0x000fc80003f06270 */
[----:B------:R-:W-:Y:S02]  /*9ff0*/  SEL R61, R56, RZ, !P0 ;  /* 0x000000ff383d7207 */ /* 0x000fe40004000000 */
[----:B------:R-:W-:Y:S02]  /*a000*/  SEL R31, R31, RZ, !P0 ;  /* 0x000000ff1f1f7207 */ /* 0x000fe40004000000 */
[----:B------:R-:W-:-:S05]  /*a010*/  IADD3 R61, P0, PT, R26, R61, RZ ;  /* 0x0000003d1a3d7210 */ /* 0x000fca0007f1e0ff */
[----:B------:R-:W-:Y:S02]  /*a020*/  IMAD.MOV.U32 R28, RZ, RZ, R61 ;  /* 0x000000ffff1c7224 */ /* 0x000fe400078e003d */
[----:B------:R-:W-:-:S07]  /*a030*/  IMAD.X R57, R27, 0x1, R31, P0 ;  /* 0x000000011b397824 */ /* 0x000fce00000e061f */
[----:B------:R-:W-:Y:S05]  /*a040*/  WARPSYNC.COLLECTIVE R3, `(.L_x_316) ;  /* 0x0000000003087348 */ /* 0x000fea0003c00000 */
[----:B------:R0:W1:Y:S02]  /*a050*/  SHFL.DOWN P0, R31, R28, R29, R30 ;  /* 0x0800001d1c1f7389 */ /* 0x000064000000001e */
[----:B01----:R-:W-:Y:S05]  /*a060*/  ENDCOLLECTIVE ;  /* 0x000000000000791b */ /* 0x003fea0003800000 */
.L_x_316:
[----:B------:R-:W-:Y:S01]  /*a070*/  IMAD.MOV.U32 R28, RZ, RZ, R57 ;  /* 0x000000ffff1c7224 */ /* 0x000fe200078e0039 */
[----:B------:R-:W-:-:S07]  /*a080*/  SEL R26, R31, RZ, !P1 ;  /* 0x000000ff1f1a7207 */ /* 0x000fce0004800000 */
[----:B------:R-:W-:Y:S05]  /*a090*/  WARPSYNC.COLLECTIVE R3, `(.L_x_317) ;  /* 0x0000000003087348 */ /* 0x000fea0003c00000 */
[----:B------:R0:W1:Y:S02]  /*a0a0*/  SHFL.DOWN P0, R31, R28, R29, R30 ;  /* 0x0800001d1c1f7389 */ /* 0x000064000000001e */
[----:B01----:R-:W-:Y:S05]  /*a0b0*/  ENDCOLLECTIVE ;  /* 0x000000000000791b */ /* 0x003fea0003800000 */
.L_x_317:
[----:B------:R-:W-:-:S05]  /*a0c0*/  IADD3 R26, P2, PT, R26, R61, RZ ;  /* 0x0000003d1a1a7210 */ /* 0x000fca0007f5e0ff */
[----:B------:R-:W-:Y:S02]  /*a0d0*/  IMAD.MOV.U32 R28, RZ, RZ, R26 ;  /* 0x000000ffff1c7224 */ /* 0x000fe400078e001a */
[----:B------:R-:W-:Y:S02]  /*a0e0*/  IMAD.MOV.U32 R29, RZ, RZ, 0x4 ;  /* 0x00000004ff1d7424 */ /* 0x000fe400078e00ff */
[----:B------:R-:W-:-:S07]  /*a0f0*/  IMAD.MOV.U32 R56, RZ, RZ, R31 ;  /* 0x000000ffff387224 */ /* 0x000fce00078e001f */
[----:B------:R-:W-:Y:S05]  /*a100*/  WARPSYNC.COLLECTIVE R3, `(.L_x_318) ;  /* 0x0000000003087348 */ /* 0x000fea0003c00000 */
[----:B------:R0:W1:Y:S02]  /*a110*/  SHFL.DOWN P0, R31, R28, R29, R30 ;  /* 0x0800001d1c1f7389 */ /* 0x000064000000001e */
[----:B01----:R-:W-:Y:S05]  /*a120*/  ENDCOLLECTIVE ;  /* 0x000000000000791b */ /* 0x003fea0003800000 */
.L_x_318:
[----:B------:R-:W-:Y:S02]  /*a130*/  SEL R56, R56, RZ, !P1 ;  /* 0x000000ff38387207 */ /* 0x000fe40004800000 */
[----:B------:R-:W-:-:S03]  /*a140*/  ISETP.GT.AND P1, PT, R38, R30, PT ;  /* 0x0000001e2600720c */ /* 0x000fc60003f24270 */
[----:B------:R-:W-:-:S04]  /*a150*/  IMAD.X R59, R56, 0x1, R57, P2 ;  /* 0x00000001383b7824 */ /* 0x000fc800010e0639 */
[----:B------:R-:W-:Y:S01]  /*a160*/  IMAD.MOV.U32 R28, RZ, RZ, R59 ;  /* 0x000000ffff1c7224 */ /* 0x000fe200078e003b */
[----:B------:R-:W-:-:S04]  /*a170*/  SEL R31, R31, RZ, !P1 ;  /* 0x000000ff1f1f7207 */ /* 0x000fc80004800000 */
[----:B------:R-:W-:-:S13]  /*a180*/  IADD3 R61, P2, PT, R31, R26, RZ ;  /* 0x0000001a1f3d7210 */ /* 0x000fda0007f5e0ff */
[----:B------:R-:W-:Y:S05]  /*a190*/  WARPSYNC.COLLECTIVE R3, `(.L_x_319) ;  /* 0x0000000003087348 */ /* 0x000fea0003c00000 */
[----:B------:R0:W1:Y:S02]  /*a1a0*/  SHFL.DOWN P0, R31, R28, R29, R30 ;  /* 0x0800001d1c1f7389 */ /* 0x000064000000001e */
[----:B01----:R-:W-:Y:S05]  /*a1b0*/  ENDCOLLECTIVE ;  /* 0x000000000000791b */ /* 0x003fea0003800000 */
.L_x_319:
[----:B------:R-:W-:Y:S02]  /*a1c0*/  IMAD.MOV.U32 R28, RZ, RZ, R61 ;  /* 0x000000ffff1c7224 */ /* 0x000fe400078e003d */
[----:B------:R-:W-:Y:S02]  /*a1d0*/  IMAD.MOV.U32 R29, RZ, RZ, 0x8 ;  /* 0x00000008ff1d7424 */ /* 0x000fe400078e00ff */
[----:B------:R-:W-:-:S07]  /*a1e0*/  IMAD.MOV.U32 R27, RZ, RZ, R31 ;  /* 0x000000ffff1b7224 */ /* 0x000fce00078e001f */
[----:B------:R-:W-:Y:S05]  /*a1f0*/  WARPSYNC.COLLECTIVE R3, `(.L_x_320) ;  /* 0x0000000003087348 */ /* 0x000fea0003c00000 */
[----:B------:R0:W1:Y:S02]  /*a200*/  SHFL.DOWN P0, R31, R28, R29, R30 ;  /* 0x0800001d1c1f7389 */ /* 0x000064000000001e */
[----:B01----:R-:W-:Y:S05]  /*a210*/  ENDCOLLECTIVE ;  /* 0x000000000000791b */ /* 0x003fea0003800000 */
.L_x_320:
[----:B------:R-:W-:Y:S02]  /*a220*/  SEL R26, R27, RZ, !P1 ;  /* 0x000000ff1b1a7207 */ /* 0x000fe40004800000 */
[----:B------:R-:W-:-:S03]  /*a230*/  ISETP.GT.AND P1, PT, R37, R30, PT ;  /* 0x0000001e2500720c */ /* 0x000fc60003f24270 */
[----:B------:R-:W-:-:S04]  /*a240*/  IMAD.X R57, R26, 0x1, R59, P2 ;  /* 0x000000011a397824 */ /* 0x000fc800010e063b */
[----:B------:R-:W-:Y:S01]  /*a250*/  IMAD.MOV.U32 R28, RZ, RZ, R57 ;  /* 0x000000ffff1c7224 */ /* 0x000fe200078e0039 */
[----:B------:R-:W-:-:S07]  /*a260*/  SEL R26, R31, RZ, !P1 ;  /* 0x000000ff1f1a7207 */ /* 0x000fce0004800000 */
[----:B------:R-:W-:Y:S05]  /*a270*/  WARPSYNC.COLLECTIVE R3, `(.L_x_321) ;  /* 0x0000000003087348 */ /* 0x000fea0003c00000 */
[----:B------:R0:W1:Y:S02]  /*a280*/  SHFL.DOWN P0, R31, R28, R29, R30 ;  /* 0x0800001d1c1f7389 */ /* 0x000064000000001e */
[----:B01----:R-:W-:Y:S05]  /*a290*/  ENDCOLLECTIVE ;  /* 0x000000000000791b */ /* 0x003fea0003800000 */
.L_x_321:
[----:B------:R-:W-:-:S05]  /*a2a0*/  IADD3 R27, P2, PT, R26, R61, RZ ;  /* 0x0000003d1a1b7210 */ /* 0x000fca0007f5e0ff */
[----:B------:R-:W-:Y:S02]  /*a2b0*/  IMAD.MOV.U32 R28, RZ, RZ, R27 ;  /* 0x000000ffff1c7224 */ /* 0x000fe400078e001b */
[----:B------:R-:W-:Y:S02]  /*a2c0*/  IMAD.MOV.U32 R29, RZ, RZ, 0x10 ;  /* 0x00000010ff1d7424 */ /* 0x000fe400078e00ff */
[----:B------:R-:W-:-:S07]  /*a2d0*/  IMAD.MOV.U32 R56, RZ, RZ, R31 ;  /* 0x000000ffff387224 */ /* 0x000fce00078e001f */
[----:B------:R-:W-:Y:S05]  /*a2e0*/  WARPSYNC.COLLECTIVE R3, `(.L_x_322) ;  /* 0x0000000003087348 */ /* 0x000fea0003c00000 */
[----:B------:R0:W1:Y:S02]  /*a2f0*/  SHFL.DOWN P0, R31, R28, R29, R30 ;  /* 0x0800001d1c1f7389 */ /* 0x000064000000001e */
[----:B01----:R-:W-:Y:S05]  /*a300*/  ENDCOLLECTIVE ;  /* 0x000000000000791b */ /* 0x003fea0003800000 */
.L_x_322:
[----:B------:R-:W-:-:S05]  /*a310*/  SEL R56, R56, RZ, !P1 ;  /* 0x000000ff38387207 */ /* 0x000fca0004800000 */
[----:B------:R-:W-:-:S04]  /*a320*/  IMAD.X R59, R56, 0x1, R57, P2 ;  /* 0x00000001383b7824 */ /* 0x000fc800010e0639 */
[----:B------:R-:W-:Y:S02]  /*a330*/  IMAD.MOV.U32 R28, RZ, RZ, R59 ;  /* 0x000000ffff1c7224 */ /* 0x000fe400078e003b */
[----:B------:R-:W-:-:S07]  /*a340*/  IMAD.MOV.U32 R26, RZ, RZ, R31 ;  /* 0x000000ffff1a7224 */ /* 0x000fce00078e001f */
[----:B------:R-:W-:Y:S05]  /*a350*/  WARPSYNC.COLLECTIVE R3, `(.L_x_323) ;  /* 0x0000000003087348 */ /* 0x000fea0003c00000 */
[----:B------:R0:W1:Y:S02]  /*a360*/  SHFL.DOWN P0, R31, R28, R29, R30 ;  /* 0x0800001d1c1f7389 */ /* 0x000064000000001e */
[----:B01----:R-:W-:Y:S05]  /*a370*/  ENDCOLLECTIVE ;  /* 0x000000000000791b */ /* 0x003fea0003800000 */
.L_x_323:
[----:B------:R-:W-:-:S04]  /*a380*/  ISETP.GT.AND P0, PT, R36, R30, PT ;  /* 0x0000001e2400720c */ /* 0x000fc80003f04270 */
[----:B------:R-:W-:Y:S02]  /*a390*/  SEL R26, R26, RZ, !P0 ;  /* 0x000000ff1a1a7207 */ /* 0x000fe40004000000 */
[----:B------:R-:W-:Y:S02]  /*a3a0*/  SEL R31, R31, RZ, !P0 ;  /* 0x000000ff1f1f7207 */ /* 0x000fe40004000000 */
[----:B------:R-:W-:Y:S02]  /*a3b0*/  ISETP.NE.U32.AND P0, PT, R24, 0x65, PT ;  /* 0x000000651800780c */ /* 0x000fe40003f05070 */
[----:B------:R-:W-:Y:S02]  /*a3c0*/  IADD3 R40, P2, P1, R26, R27, R40 ;  /* 0x0000001b1a287210 */ /* 0x000fe4000795e028 */
[----:B------:R-:W-:Y:S02]  /*a3d0*/  ISETP.NE.AND.EX P0, PT, R25, RZ, PT, P0 ;  /* 0x000000ff1900720c */ /* 0x000fe40003f05300 */
[----:B------:R-:W-:-:S11]  /*a3e0*/  IADD3.X R42, PT, PT, R31, R59, R42, P2, P1 ;  /* 0x0000003b1f2a7210 */ /* 0x000fd600017e242a */
[----:B------:R-:W-:Y:S05]  /*a3f0*/  WARPSYNC.COLLECTIVE R3, `(.L_x_324) ;  /* 0x0000000003087348 */ /* 0x000fea0003c00000 */
[----:B------:R-:W-:Y:S01]  /*a400*/  VOTE.ALL P0, P0 ;  /* 0x0000000000ff7806 */ /* 0x000fe20000000000 */
[----:B------:R-:W-:-:S12]  /*a410*/  ENDCOLLECTIVE ;  /* 0x000000000000791b */ /* 0x000fd80003800000 */
.L_x_324:
[----:B------:R-:W-:Y:S05]  /*a420*/  BRA `(.L_x_325) ;  /* 0xffffff8c00e47947 */ /* 0x000fea000383ffff */
.L_x_266:
[----:B------:R-:W-:Y:S01]  /*a430*/  BSSY B0, `(.L_x_326) ;  /* 0x0000006000007945 */ /* 0x000fe20003800000 */
[----:B------:R-:W-:Y:S01]  /*a440*/  PLOP3.LUT P0, PT, P0, PT, PT, 0x8, 0x80 ;  /* 0x000000000080781c */ /* 0x000fe2000070e170 */
[----:B------:R-:W-:-:S12]  /*a450*/  IMAD.MOV.U32 R3, RZ, RZ, -0x1 ;  /* 0xffffffffff037424 */ /* 0x000fd800078e00ff */
[----:B------:R-:W-:Y:S05]  /*a460*/  WARPSYNC.COLLECTIVE R3, `(.L_x_327) ;  /* 0x0000000003087348 */ /* 0x000fea0003c00000 */
[----:B------:R-:W-:Y:S01]  /*a470*/  VOTE.ANY P0, P0 ;  /* 0x0000000000ff7806 */ /* 0x000fe20000000100 */
[----:B------:R-:W-:-:S12]  /*a480*/  ENDCOLLECTIVE ;  /* 0x000000000000791b */ /* 0x000fd80003800000 */
.L_x_327:
[----:B------:R-:W-:Y:S05]  /*a490*/  BSYNC B0 ;  /* 0x0000000000007941 */ /* 0x000fea0003800000 */
.L_x_326:
[----:B------:R-:W-:Y:S05]  /*a4a0*/  BRA `(.L_x_328) ;  /* 0xffffffd800907947 */ /* 0x000fea000383ffff */
.L_x_268:
[----:B------:R-:W-:Y:S01]  /*a4b0*/  BSSY B0, `(.L_x_329) ;  /* 0x0000006000007945 */ /* 0x000fe20003800000 */
[----:B------:R-:W-:Y:S01]  /*a4c0*/  PLOP3.LUT P0, PT, P0, PT, PT, 0x8, 0x80 ;  /* 0x000000000080781c */ /* 0x000fe2000070e170 */
[----:B------:R-:W-:-:S12]  /*a4d0*/  IMAD.MOV.U32 R3, RZ, RZ, -0x1 ;  /* 0xffffffffff037424 */ /* 0x000fd800078e00ff */
[----:B------:R-:W-:Y:S05]  /*a4e0*/  WARPSYNC.COLLECTIVE R3, `(.L_x_330) ;  /* 0x0000000003087348 */ /* 0x000fea0003c00000 */
[----:B------:R-:W-:Y:S01]  /*a4f0*/  VOTE.ANY P0, P0 ;  /* 0x0000000000ff7806 */ /* 0x000fe20000000100 */
[----:B------:R-:W-:-:S12]  /*a500*/  ENDCOLLECTIVE ;  /* 0x000000000000791b */ /* 0x000fd80003800000 */
.L_x_330:
[----:B------:R-:W-:Y:S05]  /*a510*/  BSYNC B0 ;  /* 0x0000000000007941 */ /* 0x000fea0003800000 */
.L_x_329:
[----:B------:R-:W-:Y:S05]  /*a520*/  BRA `(.L_x_331) ;  /* 0xffffffd800907947 */ /* 0x000fea000383ffff */
.L_x_270:
[----:B------:R-:W-:Y:S01]  /*a530*/  BSSY B0, `(.L_x_332) ;  /* 0x0000006000007945 */ /* 0x000fe20003800000 */
[----:B------:R-:W-:Y:S01]  /*a540*/  PLOP3.LUT P0, PT, P0, PT, PT, 0x8, 0x80 ;  /* 0x000000000080781c */ /* 0x000fe2000070e170 */
[----:B------:R-:W-:-:S12]  /*a550*/  IMAD.MOV.U32 R3, RZ, RZ, -0x1 ;  /* 0xffffffffff037424 */ /* 0x000fd800078e00ff */
[----:B------:R-:W-:Y:S05]  /*a560*/  WARPSYNC.COLLECTIVE R3, `(.L_x_333) ;  /* 0x0000000003087348 */ /* 0x000fea0003c00000 */
[----:B------:R-:W-:Y:S01]  /*a570*/  VOTE.ANY R3, PT, P0 ;  /* 0x0000000000037806 */ /* 0x000fe200000e0100 */
[----:B------:R-:W-:Y:S06]  /*a580*/  ENDCOLLECTIVE ;  /* 0x000000000000791b */ /* 0x000fec0003800000 */
.L_x_333:
[----:B------:R-:W-:Y:S05]  /*a590*/  BSYNC B0 ;  /* 0x0000000000007941 */ /* 0x000fea0003800000 */
.L_x_332:
[----:B------:R-:W0:Y:S01]  /*a5a0*/  S2R R47, SR_GEMASK ;  /* 0x00000000002f7919 */ /* 0x000e220000003c00 */
[----:B------:R-:W-:Y:S01]  /*a5b0*/  IMAD.MOV.U32 R29, RZ, RZ, 0x1 ;  /* 0x00000001ff1d7424 */ /* 0x000fe200078e00ff */
[----:B0-----:R-:W-:-:S05]  /*a5c0*/  LOP3.LUT R3, R3, 0x80000000, R47, 0xec, !PT ;  /* 0x8000000003037812 */ /* 0x001fca00078eec2f */
        /* <DEDUP_REMOVED lines=8> */
.L_x_334:
[----:B------:R-:W-:Y:S02]  /*a650*/  IMAD.MOV.U32 R28, RZ, RZ, R27 ;  /* 0x000000ffff1c7224 */ /* 0x000fe400078e001b */
[----:B------:R-:W-:-:S07]  /*a660*/  IMAD.MOV.U32 R38, RZ, RZ, R31 ;  /* 0x000000ffff267224 */ /* 0x000fce00078e001f */
[----:B------:R-:W-:Y:S05]  /*a670*/  WARPSYNC.COLLECTIVE R3, `(.L_x_335) ;  /* 0x0000000003087348 */ /* 0x000fea0003c00000 */
[----:B------:R0:W1:Y:S02]  /*a680*/  SHFL.DOWN P0, R31, R28, R29, R30 ;  /* 0x0800001d1c1f7389 */ /* 0x000064000000001e */
[----:B01----:R-:W-:Y:S05]  /*a690*/  ENDCOLLECTIVE ;  /* 0x000000000000791b */ /* 0x003fea0003800000 */
.L_x_335:
[----:B------:R-:W-:Y:S01]  /*a6a0*/  IMAD.MOV.U32 R29, RZ, RZ, 0x2 ;  /* 0x00000002ff1d7424 */ /* 0x000fe200078e00ff */
[----:B------:R-:W-:-:S04]  /*a6b0*/  ISETP.GE.AND P0, PT, R2, R30, PT ;  /* 0x0000001e0200720c */ /* 0x000fc80003f06270 */
[----:B------:R-:W-:Y:S02]  /*a6c0*/  SEL R39, R38, RZ, !P0 ;  /* 0x000000ff26277207 */ /* 0x000fe40004000000 */
[----:B------:R-:W-:Y:S02]  /*a6d0*/  SEL R31, R31, RZ, !P0 ;  /* 0x000000ff1f1f7207 */ /* 0x000fe40004000000 */
[----:B------:R-:W-:-:S05]  /*a6e0*/  IADD3 R39, P0, PT, R26, R39, RZ ;  /* 0x000000271a277210 */ /* 0x000fca0007f1e0ff */
[----:B------:R-:W-:Y:S02]  /*a6f0*/  IMAD.MOV.U32 R28, RZ, RZ, R39 ;  /* 0x000000ffff1c7224 */ /* 0x000fe400078e0027 */
[----:B------:R-:W-:Y:S02]  /*a700*/  IMAD.X R48, R27, 0x1, R31, P0 ;  /* 0x000000011b307824 */ /* 0x000fe400000e061f */
[----:B------:R-:W-:-:S07]  /*a710*/  VIADD R27, R2, 0x2 ;  /* 0x00000002021b7836 */ /* 0x000fce0000000000 */
[----:B------:R-:W-:Y:S05]  /*a720*/  WARPSYNC.COLLECTIVE R3, `(.L_x_336) ;  /* 0x0000000003087348 */ /* 0x000fea0003c00000 */
[----:B------:R0:W1:Y:S02]  /*a730*/  SHFL.DOWN P0, R31, R28, R29, R30 ;  /* 0x0800001d1c1f7389 */ /* 0x000064000000001e */
[----:B01----:R-:W-:Y:S05]  /*a740*/  ENDCOLLECTIVE ;  /* 0x000000000000791b */ /* 0x003fea0003800000 */
.L_x_336:
[----:B------:R-:W-:Y:S02]  /*a750*/  IMAD.MOV.U32 R28, RZ, RZ, R48 ;  /* 0x000000ffff1c7224 */ /* 0x000fe400078e0030 */
[----:B------:R-:W-:-:S07]  /*a760*/  IMAD.MOV.U32 R38, RZ, RZ, R31 ;  /* 0x000000ffff267224 */ /* 0x000fce00078e001f */
[----:B------:R-:W-:Y:S05]  /*a770*/  WARPSYNC.COLLECTIVE R3, `(.L_x_337) ;  /* 0x0000000003087348 */ /* 0x000fea0003c00000 */
[----:B------:R0:W1:Y:S02]  /*a780*/  SHFL.DOWN P0, R31, R28, R29, R30 ;  /* 0x0800001d1c1f7389 */ /* 0x000064000000001e */
[----:B01----:R-:W-:Y:S05]  /*a790*/  ENDCOLLECTIVE ;  /* 0x000000000000791b */ /* 0x003fea0003800000 */
.L_x_337:
[----:B------:R-:W-:Y:S01]  /*a7a0*/  IMAD.MOV.U32 R29, RZ, RZ, 0x4 ;  /* 0x00000004ff1d7424 */ /* 0x000fe200078e00ff */
[----:B------:R-:W-:-:S04]  /*a7b0*/  ISETP.GT.AND P0, PT, R27, R30, PT ;  /* 0x0000001e1b00720c */ /* 0x000fc80003f04270 */
[----:B------:R-:W-:Y:S02]  /*a7c0*/  SEL R38, R38, RZ, !P0 ;  /* 0x000000ff26267207 */ /* 0x000fe40004000000 */
[----:B------:R-:W-:Y:S02]  /*a7d0*/  SEL R31, R31, RZ, !P0 ;  /* 0x000000ff1f1f7207 */ /* 0x000fe40004000000 */
[----:B------:R-:W-:Y:S01]  /*a7e0*/  IADD3 R27, P0, PT, R38, R39, RZ ;  /* 0x00000027261b7210 */ /* 0x000fe20007f1e0ff */
[----:B------:R-:W-:-:S04]  /*a7f0*/  VIADD R39, R2, 0x4 ;  /* 0x0000000402277836 */ /* 0x000fc80000000000 */
[----:B------:R-:W-:Y:S02]  /*a800*/  IMAD.MOV.U32 R28, RZ, RZ, R27 ;  /* 0x000000ffff1c7224 */ /* 0x000fe400078e001b */
[----:B------:R-:W-:-:S07]  /*a810*/  IMAD.X R38, R31, 0x1, R48, P0 ;  /* 0x000000011f267824 */ /* 0x000fce00000e0630 */
[----:B------:R-:W-:Y:S05]  /*a820*/  WARPSYNC.COLLECTIVE R3, `(.L_x_338) ;  /* 0x0000000003087348 */ /* 0x000fea0003c00000 */
[----:B------:R0:W1:Y:S02]  /*a830*/  SHFL.DOWN P0, R31, R28, R29, R30 ;  /* 0x0800001d1c1f7389 */ /* 0x000064000000001e */
[----:B01----:R-:W-:Y:S05]  /*a840*/  ENDCOLLECTIVE ;  /* 0x000000000000791b */ /* 0x003fea0003800000 */
.L_x_338:
[----:B------:R-:W-:Y:S02]  /*a850*/  IMAD.MOV.U32 R28, RZ, RZ, R38 ;  /* 0x000000ffff1c7224 */ /* 0x000fe400078e0026 */
[----:B------:R-:W-:-:S07]  /*a860*/  IMAD.MOV.U32 R26, RZ, RZ, R31 ;  /* 0x000000ffff1a7224 */ /* 0x000fce00078e001f */
[----:B------:R-:W-:Y:S05]  /*a870*/  WARPSYNC.COLLECTIVE R3, `(.L_x_339) ;  /* 0x0000000003087348 */ /* 0x000fea0003c00000 */
[----:B------:R0:W1:Y:S02]  /*a880*/  SHFL.DOWN P0, R31, R28, R29, R30 ;  /* 0x0800001d1c1f7389 */ /* 0x000064000000001e */
[----:B01----:R-:W-:Y:S05]  /*a890*/  ENDCOLLECTIVE ;  /* 0x000000000000791b */ /* 0x003fea0003800000 */
.L_x_339:
        /* <DEDUP_REMOVED lines=11> */
.L_x_340:
[----:B------:R-:W-:Y:S02]  /*a950*/  IMAD.MOV.U32 R28, RZ, RZ, R48 ;  /* 0x000000ffff1c7224 */ /* 0x000fe400078e0030 */
[----:B------:R-:W-:-:S07]  /*a960*/  IMAD.MOV.U32 R26, RZ, RZ, R31 ;  /* 0x000000ffff1a7224 */ /* 0x000fce00078e001f */
[----:B------:R-:W-:Y:S05]  /*a970*/  WARPSYNC.COLLECTIVE R3, `(.L_x_341) ;  /* 0x0000000003087348 */ /* 0x000fea0003c00000 */
[----:B------:R0:W1:Y:S02]  /*a980*/  SHFL.DOWN P0, R31, R28, R29, R30 ;  /* 0x0800001d1c1f7389 */ /* 0x000064000000001e */
[----:B01----:R-:W-:Y:S05]  /*a990*/  ENDCOLLECTIVE ;  /* 0x000000000000791b */ /* 0x003fea0003800000 */
.L_x_341:
        /* <DEDUP_REMOVED lines=11> */
.L_x_342:
[----:B------:R-:W-:Y:S02]  /*aa50*/  IMAD.MOV.U32 R28, RZ, RZ, R38 ;  /* 0x000000ffff1c7224 */ /* 0x000fe400078e0026 */
[----:B------:R-:W-:-:S07]  /*aa60*/  IMAD.MOV.U32 R26, RZ, RZ, R31 ;  /* 0x000000ffff1a7224 */ /* 0x000fce00078e001f */
[----:B------:R-:W-:Y:S05]  /*aa70*/  WARPSYNC.COLLECTIVE R3, `(.L_x_343) ;  /* 0x0000000003087348 */ /* 0x000fea0003c00000 */
[----:B------:R0:W1:Y:S02]  /*aa80*/  SHFL.DOWN P0, R31, R28, R29, R30 ;  /* 0x0800001d1c1f7389 */ /* 0x000064000000001e */
[----:B01----:R-:W-:Y:S05]  /*aa90*/  ENDCOLLECTIVE ;  /* 0x000000000000791b */ /* 0x003fea0003800000 */
.L_x_343:
[----:B------:R-:W0:Y:S02]  /*aaa0*/  LDCU.64 UR6, c[0x0][0x3a8] ;  /* 0x00007500ff0677ac */ /* 0x000e240008000a00 */
[----:B0-----:R-:W-:-:S04]  /*aab0*/  UIADD3 UR6, UP0, UPT, UR6, 0x200, URZ ;  /* 0x0000020006067890 */ /* 0x001fc8000ff1e0ff */
[----:B------:R-:W-:Y:S01]  /*aac0*/  UIADD3.X UR7, UPT, UPT, URZ, UR7, URZ, UP0, !UPT ;  /* 0x00000007ff077290 */ /* 0x000fe200087fe4ff */
[----:B------:R-:W-:-:S04]  /*aad0*/  ISETP.GT.AND P0, PT, R39, R30, PT ;  /* 0x0000001e2700720c */ /* 0x000fc80003f04270 */
[----:B------:R-:W-:Y:S01]  /*aae0*/  SEL R26, R26, RZ, !P0 ;  /* 0x000000ff1a1a7207 */ /* 0x000fe20004000000 */
[----:B------:R-:W-:Y:S01]  /*aaf0*/  IMAD.U32 R39, RZ, RZ, UR7 ;  /* 0x00000007ff277e24 */ /* 0x000fe2000f8e00ff */
[----:B------:R-:W-:Y:S02]  /*ab00*/  SEL R31, R31, RZ, !P0 ;  /* 0x000000ff1f1f7207 */ /* 0x000fe40004000000 */
[----:B------:R-:W-:-:S05]  /*ab10*/  IADD3 R48, P0, PT, R26, R27, RZ ;  /* 0x0000001b1a307210 */ /* 0x000fca0007f1e0ff */
[----:B------:R-:W-:Y:S01]  /*ab20*/  IMAD.X R49, R31, 0x1, R38, P0 ;  /* 0x000000011f317824 */ /* 0x000fe200000e0626 */
[----:B------:R-:W-:Y:S01]  /*ab30*/  ISETP.NE.U32.AND P0, PT, R24, 0x65, PT ;  /* 0x000000651800780c */ /* 0x000fe20003f05070 */
[----:B------:R-:W-:-:S03]  /*ab40*/  IMAD.U32 R38, RZ, RZ, UR6 ;  /* 0x00000006ff267e24 */ /* 0x000fc6000f8e00ff */
[----:B------:R-:W-:-:S13]  /*ab50*/  ISETP.NE.AND.EX P0, PT, R25, RZ, PT, P0 ;  /* 0x000000ff1900720c */ /* 0x000fda0003f05300 */
[----:B------:R-:W-:Y:S05]  /*ab60*/  WARPSYNC.COLLECTIVE R3, `(.L_x_344) ;  /* 0x0000000003087348 */ /* 0x000fea0003c00000 */
[----:B------:R-:W-:Y:S01]  /*ab70*/  VOTE.ALL P0, P0 ;  /* 0x0000000000ff7806 */ /* 0x000fe20000000000 */
[----:B------:R-:W-:-:S12]  /*ab80*/  ENDCOLLECTIVE ;  /* 0x000000000000791b */ /* 0x000fd80003800000 */
.L_x_344:
[----:B------:R-:W-:Y:S05]  /*ab90*/  BRA `(.L_x_345) ;  /* 0xffffffd400e87947 */ /* 0x000fea000383ffff */
.L_x_272:
[----:B------:R-:W-:Y:S01]  /*aba0*/  BSSY B0, `(.L_x_346) ;  /* 0x0000006000007945 */ /* 0x000fe20003800000 */
[----:B------:R-:W-:Y:S01]  /*abb0*/  PLOP3.LUT P0, PT, P0, PT, PT, 0x8, 0x80 ;  /* 0x000000000080781c */ /* 0x000fe2000070e170 */
[----:B------:R-:W-:-:S12]  /*abc0*/  IMAD.MOV.U32 R3, RZ, RZ, -0x1 ;  /* 0xffffffffff037424 */ /* 0x000fd800078e00ff */
[----:B------:R-:W-:Y:S05]  /*abd0*/  WARPSYNC.COLLECTIVE R3, `(.L_x_347) ;  /* 0x0000000003087348 */ /* 0x000fea0003c00000 */
[----:B------:R-:W-:Y:S01]  /*abe0*/  VOTE.ANY P0, P0 ;  /* 0x0000000000ff7806 */ /* 0x000fe20000000100 */
[----:B------:R-:W-:-:S12]  /*abf0*/  ENDCOLLECTIVE ;  /* 0x000000000000791b */ /* 0x000fd80003800000 */
.L_x_347:
[----:B------:R-:W-:Y:S05]  /*ac00*/  BSYNC B0 ;  /* 0x0000000000007941 */ /* 0x000fea0003800000 */
.L_x_346:
[----:B------:R-:W-:Y:S05]  /*ac10*/  BRA `(.L_x_348) ;  /* 0xffffffd400ec7947 */ /* 0x000fea000383ffff */
.L_x_274:
[----:B------:R-:W-:Y:S01]  /*ac20*/  BSSY B0, `(.L_x_349) ;  /* 0x0000006000007945 */ /* 0x000fe20003800000 */
[----:B------:R-:W-:Y:S01]  /*ac30*/  PLOP3.LUT P0, PT, P0, PT, PT, 0x8, 0x80 ;  /* 0x000000000080781c */ /* 0x000fe2000070e170 */
[----:B------:R-:W-:-:S12]  /*ac40*/  IMAD.MOV.U32 R3, RZ, RZ, -0x1 ;  /* 0xffffffffff037424 */ /* 0x000fd800078e00ff */
[----:B------:R-:W-:Y:S05]  /*ac50*/  WARPSYNC.COLLECTIVE R3, `(.L_x_350) ;  /* 0x0000000003087348 */ /* 0x000fea0003c00000 */
[----:B------:R-:W-:Y:S01]  /*ac60*/  VOTE.ANY P0, P0 ;  /* 0x0000000000ff7806 */ /* 0x000fe20000000100 */
[----:B------:R-:W-:-:S12]  /*ac70*/  ENDCOLLECTIVE ;  /* 0x000000000000791b */ /* 0x000fd80003800000 */
.L_x_350:
[----:B------:R-:W-:Y:S05]  /*ac80*/  BSYNC B0 ;  /* 0x0000000000007941 */ /* 0x000fea0003800000 */
.L_x_349:
[----:B------:R-:W-:Y:S05]  /*ac90*/  BRA `(.L_x_351) ;  /* 0xffffffd400ec7947 */ /* 0x000fea000383ffff */
.L_x_276:
[----:B------:R-:W-:Y:S01]  /*aca0*/  BSSY B0, `(.L_x_352) ;  /* 0x0000006000007945 */ /* 0x000fe20003800000 */
[----:B------:R-:W-:Y:S01]  /*acb0*/  PLOP3.LUT P0, PT, P0, PT, PT, 0x8, 0x80 ;  /* 0x000000000080781c */ /* 0x000fe2000070e170 */
[----:B------:R-:W-:-:S12]  /*acc0*/  IMAD.MOV.U32 R3, RZ, RZ, -0x1 ;  /* 0xffffffffff037424 */ /* 0x000fd800078e00ff */
[----:B------:R-:W-:Y:S05]  /*acd0*/  WARPSYNC.COLLECTIVE R3, `(.L_x_353) ;  /* 0x0000000003087348 */ /* 0x000fea0003c00000 */
[----:B------:R-:W-:Y:S01]  /*ace0*/  VOTE.ANY R3, PT, P0 ;  /* 0x0000000000037806 */ /* 0x000fe200000e0100 */
[----:B------:R-:W-:Y:S06]  /*acf0*/  ENDCOLLECTIVE ;  /* 0x000000000000791b */ /* 0x000fec0003800000 */
.L_x_353:
[----:B------:R-:W-:Y:S05]  /*ad00*/  BSYNC B0 ;  /* 0x0000000000007941 */ /* 0x000fea0003800000 */
.L_x_352:
        /* <DEDUP_REMOVED lines=11> */
.L_x_354:
[----:B------:R-:W-:Y:S02]  /*adc0*/  IMAD.MOV.U32 R28, RZ, RZ, R27 ;  /* 0x000000ffff1c7224 */ /* 0x000fe400078e001b */
[----:B------:R-:W-:-:S07]  /*add0*/  IMAD.MOV.U32 R50, RZ, RZ, R31 ;  /* 0x000000ffff327224 */ /* 0x000fce00078e001f */
[----:B------:R-:W-:Y:S05]  /*ade0*/  WARPSYNC.COLLECTIVE R3, `(.L_x_355) ;  /* 0x0000000003087348 */ /* 0x000fea0003c00000 */
[----:B------:R0:W1:Y:S02]  /*adf0*/  SHFL.DOWN P0, R31, R28, R29, R30 ;  /* 0x0800001d1c1f7389 */ /* 0x000064000000001e */
[----:B01----:R-:W-:Y:S05]  /*ae00*/  ENDCOLLECTIVE ;  /* 0x000000000000791b */ /* 0x003fea0003800000 */
.L_x_355:
        /* <DEDUP_REMOVED lines=11> */
.L_x_356:
[----:B------:R-:W-:Y:S01]  /*aec0*/  ISETP.GT.AND P5, PT, R27, R30, PT ;  /* 0x0000001e1b00720c */ /* 0x000fe20003fa4270 */
[----:B------:R-:W-:-:S03]  /*aed0*/  IMAD.MOV.U32 R28, RZ, RZ, R57 ;  /* 0x000000ffff1c7224 */ /* 0x000fc600078e0039 */
[----:B------:R-:W-:-:S09]  /*aee0*/  SEL R26, R31, RZ, !P5 ;  /* 0x000000ff1f1a7207 */ /* 0x000fd20006800000 */
[----:B------:R-:W-:Y:S05]  /*aef0*/  WARPSYNC.COLLECTIVE R3, `(.L_x_357) ;  /* 0x0000000003087348 */ /* 0x000fea0003c00000 */
[----:B------:R0:W1:Y:S02]  /*af00*/  SHFL.DOWN P0, R31, R28, R29, R30 ;  /* 0x0800001d1c1f7389 */ /* 0x000064000000001e */
[----:B01----:R-:W-:Y:S05]  /*af10*/  ENDCOLLECTIVE ;  /* 0x000000000000791b */ /* 0x003fea0003800000 */
.L_x_357:
[----:B------:R-:W-:-:S05]  /*af20*/  IADD3 R27, P6, PT, R26, R55, RZ ;  /* 0x000000371a1b7210 */ /* 0x000fca0007fde0ff */
[----:B------:R-:W-:Y:S02]  /*af30*/  IMAD.MOV.U32 R28, RZ, RZ, R27 ;  /* 0x000000ffff1c7224 */ /* 0x000fe400078e001b */
[----:B------:R-:W-:Y:S02]  /*af40*/  IMAD.MOV.U32 R29, RZ, RZ, 0x4 ;  /* 0x00000004ff1d7424 */ /* 0x000fe400078e00ff */
[----:B------:R-:W-:Y:S02]  /*af50*/  IMAD.MOV.U32 R50, RZ, RZ, R31 ;  /* 0x000000ffff327224 */ /* 0x000fe400078e001f */
[----:B------:R-:W-:-:S03]  /*af60*/  VIADD R31, R2, 0x4 ;  /* 0x00000004021f7836 */ /* 0x000fc60000000000 */
[----:B------:R-:W-:Y:S02]  /*af70*/  SEL R50, R50, RZ, !P5 ;  /* 0x000000ff32327207 */ /* 0x000fe40006800000 */
[----:B------:R-:W-:-:S13]  /*af80*/  ISETP.GT.AND P5, PT, R31, R30, PT ;  /* 0x0000001e1f00720c */ /* 0x000fda0003fa4270 */
[----:B------:R-:W-:Y:S05]  /*af90*/  WARPSYNC.COLLECTIVE R3, `(.L_x_358) ;  /* 0x0000000003087348 */ /* 0x000fea0003c00000 */
[----:B------:R0:W1:Y:S02]  /*afa0*/  SHFL.DOWN P0, R31, R28, R29, R30 ;  /* 0x0800001d1c1f7389 */ /* 0x000064000000001e */
[----:B01----:R-:W-:Y:S05]  /*afb0*/  ENDCOLLECTIVE ;  /* 0x000000000000791b */ /* 0x003fea0003800000 */
.L_x_358:
[----:B------:R-:W-:-:S04]  /*afc0*/  IMAD.X R59, R50, 0x1, R57, P6 ;  /* 0x00000001323b7824 */ /* 0x000fc800030e0639 */
[----:B------:R-:W-:Y:S01]  /*afd0*/  IMAD.MOV.U32 R28, RZ, RZ, R59 ;  /* 0x000000ffff1c7224 */ /* 0x000fe200078e003b */
[----:B------:R-:W-:-:S07]  /*afe0*/  SEL R26, R31, RZ, !P5 ;  /* 0x000000ff1f1a7207 */ /* 0x000fce0006800000 */
[----:B------:R-:W-:Y:S05]  /*aff0*/  WARPSYNC.COLLECTIVE R3, `(.L_x_359) ;  /* 0x0000000003087348 */ /* 0x000fea0003c00000 */
[----:B------:R0:W1:Y:S02]  /*b000*/  SHFL.DOWN P0, R31, R28, R29, R30 ;  /* 0x0800001d1c1f7389 */ /* 0x000064000000001e */
[----:B01----:R-:W-:Y:S05]  /*b010*/  ENDCOLLECTIVE ;  /* 0x000000000000791b */ /* 0x003fea0003800000 */
.L_x_359:
[----:B------:R-:W-:Y:S01]  /*b020*/  IADD3 R55, P6, PT, R26, R27, RZ ;  /* 0x0000001b1a377210 */ /* 0x000fe20007fde0ff */
[----:B------:R-:W-:-:S04]  /*b030*/  VIADD R27, R2, 0x8 ;  /* 0x00000008021b7836 */ /* 0x000fc80000000000 */
[----:B------:R-:W-:Y:S02]  /*b040*/  IMAD.MOV.U32 R28, RZ, RZ, R55 ;  /* 0x000000ffff1c7224 */ /* 0x000fe400078e0037 */
[----:B------:R-:W-:Y:S02]  /*b050*/  IMAD.MOV.U32 R29, RZ, RZ, 0x8 ;  /* 0x00000008ff1d7424 */ /* 0x000fe400078e00ff */
[----:B------:R-:W-:-:S07]  /*b060*/  IMAD.MOV.U32 R26, RZ, RZ, R31 ;  /* 0x000000ffff1a7224 */ /* 0x000fce00078e001f */
[----:B------:R-:W-:Y:S05]  /*b070*/  WARPSYNC.COLLECTIVE R3, `(.L_x_360) ;  /* 0x0000000003087348 */ /* 0x000fea0003c00000 */
[----:B------:R0:W1:Y:S02]  /*b080*/  SHFL.DOWN P0, R31, R28, R29, R30 ;  /* 0x0800001d1c1f7389 */ /* 0x000064000000001e */
[----:B01----:R-:W-:Y:S05]  /*b090*/  ENDCOLLECTIVE ;  /* 0x000000000000791b */ /* 0x003fea0003800000 */
.L_x_360:
        /* <DEDUP_REMOVED lines=8> */
.L_x_361:
        /* <DEDUP_REMOVED lines=8> */
.L_x_362:
[----:B------:R-:W-:-:S05]  /*b1a0*/  SEL R26, R26, RZ, !P5 ;  /* 0x000000ff1a1a7207 */ /* 0x000fca0006800000 */
[----:B------:R-:W-:-:S04]  /*b1b0*/  IMAD.X R50, R26, 0x1, R57, P6 ;  /* 0x000000011a327824 */ /* 0x000fc800030e0639 */
[----:B------:R-:W-:Y:S02]  /*b1c0*/  IMAD.MOV.U32 R28, RZ, RZ, R50 ;  /* 0x000000ffff1c7224 */ /* 0x000fe400078e0032 */
[----:B------:R-:W-:-:S07]  /*b1d0*/  IMAD.MOV.U32 R26, RZ, RZ, R31 ;  /* 0x000000ffff1a7224 */ /* 0x000fce00078e001f */
[----:B------:R-:W-:Y:S05]  /*b1e0*/  WARPSYNC.COLLECTIVE R3, `(.L_x_363) ;  /* 0x0000000003087348 */ /* 0x000fea0003c00000 */
[----:B------:R0:W1:Y:S02]  /*b1f0*/  SHFL.DOWN P0, R31, R28, R29, R30 ;  /* 0x0800001d1c1f7389 */ /* 0x000064000000001e */
[----:B01----:R-:W-:Y:S05]  /*b200*/  ENDCOLLECTIVE ;  /* 0x000000000000791b */ /* 0x003fea0003800000 */
.L_x_363:
[----:B------:R-:W-:-:S04]  /*b210*/  ISETP.GT.AND P0, PT, R55, R30, PT ;  /* 0x0000001e3700720c */ /* 0x000fc80003f04270 */
[----:B------:R-:W-:Y:S02]  /*b220*/  SEL R26, R26, RZ, !P0 ;  /* 0x000000ff1a1a7207 */ /* 0x000fe40004000000 */
[----:B------:R-:W-:Y:S02]  /*b230*/  SEL R31, R31, RZ, !P0 ;  /* 0x000000ff1f1f7207 */ /* 0x000fe40004000000 */
[----:B------:R-:W-:-:S04]  /*b240*/  IADD3 R48, P0, P5, R26, R27, R48 ;  /* 0x0000001b1a307210 */ /* 0x000fc80007d1e030 */
[----:B------:R-:W-:Y:S02]  /*b250*/  IADD3.X R49, PT, PT, R31, R50, R49, P0, P5 ;  /* 0x000000321f317210 */ /* 0x000fe400007ea431 */
[----:B------:R-:W-:-:S04]  /*b260*/  ISETP.NE.U32.AND P0, PT, R24, 0x65, PT ;  /* 0x000000651800780c */ /* 0x000fc80003f05070 */
[----:B------:R-:W-:-:S13]  /*b270*/  ISETP.NE.AND.EX P0, PT, R25, RZ, PT, P0 ;  /* 0x000000ff1900720c */ /* 0x000fda0003f05300 */
[----:B------:R-:W-:Y:S05]  /*b280*/  WARPSYNC.COLLECTIVE R3, `(.L_x_364) ;  /* 0x0000000003087348 */ /* 0x000fea0003c00000 */
[----:B------:R-:W-:Y:S01]  /*b290*/  VOTE.ALL P0, P0 ;  /* 0x0000000000ff7806 */ /* 0x000fe20000000000 */
[----:B------:R-:W-:-:S12]  /*b2a0*/  ENDCOLLECTIVE ;  /* 0x000000000000791b */ /* 0x000fd80003800000 */
.L_x_364:
[----:B------:R-:W-:Y:S05]  /*b2b0*/  BRA `(.L_x_365) ;  /* 0xffffffd400387947 */ /* 0x000fea000383ffff */
.L_x_366:
        /* <DEDUP_REMOVED lines=12> */
.L_x_503:


//--------------------- .text._ZN3cub18CUB_300001_SM_10006detail13unique_by_key28DeviceUniqueByKeySweepKernelINS2_10policy_hubIiiE10Policy1000EN6thrust24THRUST_300001_SM_1000_NS10device_ptrIiEENS8_6detail15normal_iteratorISA_EESA_SD_PjNS0_13ScanTileStateIjLb1EEEN4cuda3std3__48equal_toIiEEjNS2_11VSMemHelperEEEvT0_T1_T2_T3_T4_T5_T6_T7_iNS1_7vsmem_tE --------------------------
	.section	.text._ZN3cub18CUB_300001_SM_10006detail13unique_by_key28DeviceUniqueByKeySweepKernelINS2_10policy_hubIiiE10Policy1000EN6thrust24THRUST_300001_SM_1000_NS10device_ptrIiEENS8_6detail15normal_iteratorISA_EESA_SD_PjNS0_13ScanTileStateIjLb1EEEN4cuda3std3__48equal_toIiEEjNS2_11VSMemHelperEEEvT0_T1_T2_T3_T4_T5_T6_T7_iNS1_7vsmem_tE,"ax",@progbits
	.align	128
        .global         _ZN3cub18CUB_300001_SM_10006detail13unique_by_key28DeviceUniqueByKeySweepKernelINS2_10policy_hubIiiE10Policy1000EN6thrust24THRUST_300001_SM_1000_NS10device_ptrIiEENS8_6detail15normal_iteratorISA_EESA_SD_PjNS0_13ScanTileStateIjLb1EEEN4cuda3std3__48equal_toIiEEjNS2_11VSMemHelperEEEvT0_T1_T2_T3_T4_T5_T6_T7_iNS1_7vsmem_tE
        .type           _ZN3cub18CUB_300001_SM_10006detail13unique_by_key28DeviceUniqueByKeySweepKernelINS2_10policy_hubIiiE10Policy1000EN6thrust24THRUST_300001_SM_1000_NS10device_ptrIiEENS8_6detail15normal_iteratorISA_EESA_SD_PjNS0_13ScanTileStateIjLb1EEEN4cuda3std3__48equal_toIiEEjNS2_11VSMemHelperEEEvT0_T1_T2_T3_T4_T5_T6_T7_iNS1_7vsmem_tE,@function
        .size           _ZN3cub18CUB_300001_SM_10006detail13unique_by_key28DeviceUniqueByKeySweepKernelINS2_10policy_hubIiiE10Policy1000EN6thrust24THRUST_300001_SM_1000_NS10device_ptrIiEENS8_6detail15normal_iteratorISA_EESA_SD_PjNS0_13ScanTileStateIjLb1EEEN4cuda3std3__48equal_toIiEEjNS2_11VSMemHelperEEEvT0_T1_T2_T3_T4_T5_T6_T7_iNS1_7vsmem_tE,(.L_x_504 - _ZN3cub18CUB_300001_SM_10006detail13unique_by_key28DeviceUniqueByKeySweepKernelINS2_10policy_hubIiiE10Policy1000EN6thrust24THRUST_300001_SM_1000_NS10device_ptrIiEENS8_6detail15normal_iteratorISA_EESA_SD_PjNS0_13ScanTileStateIjLb1EEEN4cuda3std3__48equal_toIiEEjNS2_11VSMemHelperEEEvT0_T1_T2_T3_T4_T5_T6_T7_iNS1_7vsmem_tE)
        .other          _ZN3cub18CUB_300001_SM_10006detail13unique_by_key28DeviceUniqueByKeySweepKernelINS2_10policy_hubIiiE10Policy1000EN6thrust24THRUST_300001_SM_1000_NS10device_ptrIiEENS8_6detail15normal_iteratorISA_EESA_SD_PjNS0_13ScanTileStateIjLb1EEEN4cuda3std3__48equal_toIiEEjNS2_11VSMemHelperEEEvT0_T1_T2_T3_T4_T5_T6_T7_iNS1_7vsmem_tE,@"STO_CUDA_ENTRY STV_DEFAULT"
_ZN3cub18CUB_300001_SM_10006detail13unique_by_key28DeviceUniqueByKeySweepKernelINS2_10policy_hubIiiE10Policy1000EN6thrust24THRUST_300001_SM_1000_NS10device_ptrIiEENS8_6detail15normal_iteratorISA_EESA_SD_PjNS0_13ScanTileStateIjLb1EEEN4cuda3std3__48equal_toIiEEjNS2_11VSMemHelperEEEvT0_T1_T2_T3_T4_T5_T6_T7_iNS1_7vsmem_tE:
.text._ZN3cub18CUB_300001_SM_10006detail13unique_by_key28DeviceUniqueByKeySweepKernelINS2_10policy_hubIiiE10Policy1000EN6thrust24THRUST_300001_SM_1000_NS10device_ptrIiEENS8_6detail15normal_iteratorISA_EESA_SD_PjNS0_13ScanTileStateIjLb1EEEN4cuda3std3__48equal_toIiEEjNS2_11VSMemHelperEEEvT0_T1_T2_T3_T4_T5_T6_T7_iNS1_7vsmem_tE:
[----:B------:R-:W-:Y:S01]  /*0000*/  LDC R1, c[0x0][0x37c] ;  /* 0x0000df00ff017b82 */ /* 0x000fe20000000800 */
[----:B------:R-:W0:Y:S07]  /*0010*/  S2R R6, SR_CTAID.Y ;  /* 0x0000000000067919 */ /* 0x000e2e0000002600 */
[----:B------:R-:W0:Y:S01]  /*0020*/  S2UR UR5, SR_CTAID.X ;  /* 0x00000000000579c3 */ /* 0x000e220000002500 */
[----:B------:R-:W1:Y:S01]  /*0030*/  LDCU UR4, c[0x0][0x3b8] ;  /* 0x00007700ff0477ac */ /* 0x000e620008000800 */
[----:B------:R-:W2:Y:S06]  /*0040*/  LDCU.64 UR6, c[0x0][0x358] ;  /* 0x00006b00ff0677ac */ /* 0x000eac0008000a00 */
[----:B------:R-:W0:Y:S01]  /*0050*/  LDC R45, c[0x0][0x374] ;  /* 0x0000dd00ff2d7b82 */ /* 0x000e220000000800 */
[----:B-1----:R-:W-:Y:S01]  /*0060*/  UIADD3 UR4, UPT, UPT, UR4, -0x1, URZ ;  /* 0xffffffff04047890 */ /* 0x002fe2000fffe0ff */
[----:B0-----:R-:W-:-:S04]  /*0070*/  IMAD R45, R45, UR5, R6 ;  /* 0x000000052d2d7c24 */ /* 0x001fc8000f8e0206 */
[C---:B------:R-:W-:Y:S01]  /*0080*/  IMAD R4, R45.reuse, 0x1c00, RZ ;  /* 0x00001c002d047824 */ /* 0x040fe200078e02ff */
[----:B------:R-:W-:-:S13]  /*0090*/  ISETP.GE.AND P0, PT, R45, UR4, PT ;  /* 0x000000042d007c0c */ /* 0x000fda000bf06270 */
[----:B--2---:R-:W-:Y:S05]  /*00a0*/  @P0 BRA `(.L_x_367) ;  /* 0x00000034008c0947 */ /* 0x004fea0003800000 */
[----:B------:R-:W-:-:S13]  /*00b0*/  ISETP.NE.AND P0, PT, R45, RZ, PT ;  /* 0x000000ff2d00720c */ /* 0x000fda0003f05270 */
[----:B------:R-:W-:Y:S05]  /*00c0*/  @P0 BRA `(.L_x_368) ;  /* 0x0000001400480947 */ /* 0x000fea0003800000 */
[----:B------:R-:W0:Y:S01]  /*00d0*/  S2R R48, SR_TID.X ;  /* 0x0000000000307919 */ /* 0x000e220000002100 */
[----:B------:R-:W1:Y:S08]  /*00e0*/  LDC R7, c[0x0][0x374] ;  /* 0x0000dd00ff077b82 */ /* 0x000e700000000800 */
[----:B------:R-:W2:Y:S01]  /*00f0*/  LDC.64 R2, c[0x0][0x380] ;  /* 0x0000e000ff027b82 */ /* 0x000ea20000000a00 */
[----:B-1----:R-:W-:Y:S01]  /*0100*/  IMAD R7, R7, UR5, R6 ;  /* 0x0000000507077c24 */ /* 0x002fe2000f8e0206 */
[----:B0-----:R-:W-:-:S02]  /*0110*/  LOP3.LUT R0, R48, 0x1f, RZ, 0xc0, !PT ;  /* 0x0000001f30007812 */ /* 0x001fc400078ec0ff */
[----:B------:R-:W-:-:S05]  /*0120*/  LOP3.LUT R5, R48, 0x3e0, RZ, 0xc0, !PT ;  /* 0x000003e030057812 */ /* 0x000fca00078ec0ff */
[----:B------:R-:W-:Y:S01]  /*0130*/  IMAD R0, R5, 0xe, R0 ;  /* 0x0000000e05007824 */ /* 0x000fe200078e0200 */
[----:B------:R-:W0:Y:S03]  /*0140*/  S2UR UR5, SR_CgaCtaId ;  /* 0x00000000000579c3 */ /* 0x000e260000008800 */
[----:B------:R-:W-:-:S04]  /*0150*/  IMAD R7, R7, 0x1c00, R0 ;  /* 0x00001c0007077824 */ /* 0x000fc800078e0200 */
[C---:B--2---:R-:W-:Y:S01]  /*0160*/  IMAD.WIDE.U32 R2, R7.reuse, 0x4, R2 ;  /* 0x0000000407027825 */ /* 0x044fe200078e0002 */
[----:B------:R-:W1:Y:S04]  /*0170*/  LDC.64 R4, c[0x0][0x388] ;  /* 0x0000e200ff047b82 */ /* 0x000e680000000a00 */
[----:B------:R-:W2:Y:S04]  /*0180*/  LDG.E R6, desc[UR6][R2.64] ;  /* 0x0000000602067981 */ /* 0x000ea8000c1e1900 */
[----:B------:R-:W3:Y:S04]  /*0190*/  LDG.E R8, desc[UR6][R2.64+0x80] ;  /* 0x0000800602087981 */ /* 0x000ee8000c1e1900 */
        /* <DEDUP_REMOVED lines=12> */
[----:B------:R-:W-:Y:S01]  /*0260*/  SHF.R.U32.HI R47, RZ, 0x5, R48 ;  /* 0x00000005ff2f7819 */ /* 0x000fe20000011630 */
[----:B------:R-:W-:Y:S01]  /*0270*/  UMOV UR4, 0x400 ;  /* 0x0000040000047882 */ /* 0x000fe20000000000 */
[----:B------:R-:W1:Y:S01]  /*0280*/  S2R R0, SR_LANEID ;  /* 0x0000000000007919 */ /* 0x000e620000000000 */
[----:B0-----:R-:W-:Y:S01]  /*0290*/  ULEA UR4, UR5, UR4, 0x18 ;  /* 0x0000000405047291 */ /* 0x001fe2000f8ec0ff */
[----:B-1----:R-:W-:-:S04]  /*02a0*/  IMAD.WIDE.U32 R2, R7, 0x4, R4 ;  /* 0x0000000407027825 */ /* 0x002fc800078e0004 */
[----:B------:R-:W-:-:S05]  /*02b0*/  IMAD R20, R47, 0x1c0, R0 ;  /* 0x000001c02f147824 */ /* 0x000fca00078e0200 */
[----:B------:R-:W-:-:S05]  /*02c0*/  LEA R35, R20, UR4, 0x2 ;  /* 0x0000000414237c11 */ /* 0x000fca000f8e10ff */
[----:B------:R-:W-:Y:S01]  /*02d0*/  IMAD R4, R0, 0x34, R35 ;  /* 0x0000003400047824 */ /* 0x000fe200078e0223 */
[----:B--2---:R0:W-:Y:S04]  /*02e0*/  STS [R35], R6 ;  /* 0x0000000623007388 */ /* 0x0041e80000000800 */
[----:B---3--:R1:W-:Y:S04]  /*02f0*/  STS [R35+0x80], R8 ;  /* 0x0000800823007388 */ /* 0x0083e80000000800 */
[----:B----4-:R-:W-:Y:S04]  /*0300*/  STS [R35+0x100], R9 ;  /* 0x0001000923007388 */ /* 0x010fe80000000800 */
[----:B-----5:R2:W-:Y:S04]  /*0310*/  STS [R35+0x180], R10 ;  /* 0x0001800a23007388 */ /* 0x0205e80000000800 */
[----:B------:R-:W-:Y:S04]  /*0320*/  STS [R35+0x200], R11 ;  /* 0x0002000b23007388 */ /* 0x000fe80000000800 */
[----:B------:R3:W-:Y:S04]  /*0330*/  STS [R35+0x280], R12 ;  /* 0x0002800c23007388 */ /* 0x0007e80000000800 */
[----:B------:R-:W-:Y:S04]  /*0340*/  STS [R35+0x300], R13 ;  /* 0x0003000d23007388 */ /* 0x000fe80000000800 */
[----:B------:R4:W-:Y:S04]  /*0350*/  STS [R35+0x380], R14 ;  /* 0x0003800e23007388 */ /* 0x0009e80000000800 */
[----:B------:R-:W-:Y:S04]  /*0360*/  STS [R35+0x400], R15 ;  /* 0x0004000f23007388 */ /* 0x000fe80000000800 */
[----:B------:R5:W-:Y:S04]  /*0370*/  STS [R35+0x480], R16 ;  /* 0x0004801023007388 */ /* 0x000be80000000800 */
[----:B------:R-:W-:Y:S04]  /*0380*/  STS [R35+0x500], R17 ;  /* 0x0005001123007388 */ /* 0x000fe80000000800 */
[----:B------:R5:W-:Y:S04]  /*0390*/  STS [R35+0x580], R18 ;  /* 0x0005801223007388 */ /* 0x000be80000000800 */
[----:B------:R-:W-:Y:S04]  /*03a0*/  STS [R35+0x600], R19 ;  /* 0x0006001323007388 */ /* 0x000fe80000000800 */
[----:B------:R5:W-:Y:S01]  /*03b0*/  STS [R35+0x680], R34 ;  /* 0x0006802223007388 */ /* 0x000be20000000800 */
[----:B------:R-:W-:-:S03]  /*03c0*/  NOP ;  /* 0x0000000000007918 */ /* 0x000fc60000000000 */
[----:B------:R-:W5:Y:S04]  /*03d0*/  LDS.64 R20, [R4] ;  /* 0x0000000004147984 */ /* 0x000f680000000a00 */
[----:B------:R-:W5:Y:S04]  /*03e0*/  LDS.64 R22, [R4+0x8] ;  /* 0x0000080004167984 */ /* 0x000f680000000a00 */
[----:B------:R-:W5:Y:S04]  /*03f0*/  LDS.64 R32, [R4+0x10] ;  /* 0x0000100004207984 */ /* 0x000f680000000a00 */
[----:B------:R-:W-:Y:S04]  /*0400*/  LDS.64 R30, [R4+0x18] ;  /* 0x00001800041e7984 */ /* 0x000fe80000000a00 */
[----:B------:R-:W-:Y:S04]  /*0410*/  LDS.64 R28, [R4+0x20] ;  /* 0x00002000041c7984 */ /* 0x000fe80000000a00 */
        /* <DEDUP_REMOVED lines=8> */
[----:B-----5:R-:W5:Y:S04]  /*04a0*/  LDG.E R16, desc[UR6][R2.64+0x280] ;  /* 0x0002800602107981 */ /* 0x020f68000c1e1900 */
        /* <DEDUP_REMOVED lines=8> */
[----:B------:R-:W-:Y:S01]  /*0530*/  ISETP.NE.AND P2, PT, R48, RZ, PT ;  /* 0x000000ff3000720c */ /* 0x000fe20003f45270 */
[----:B------:R-:W-:Y:S01]  /*0540*/  BSSY.RECONVERGENT B0, `(.L_x_369) ;  /* 0x00000de000007945 */ /* 0x000fe20003800200 */
[----:B------:R-:W-:-:S02]  /*0550*/  ISETP.NE.AND P6, PT, R20, R21, PT ;  /* 0x000000151400720c */ /* 0x000fc40003fc5270 */
[----:B------:R-:W-:Y:S02]  /*0560*/  ISETP.NE.AND P1, PT, R21, R22, PT ;  /* 0x000000161500720c */ /* 0x000fe40003f25270 */
[----:B------:R-:W-:Y:S02]  /*0570*/  ISETP.NE.AND P5, PT, R22, R23, PT ;  /* 0x000000171600720c */ /* 0x000fe40003fa5270 */
[----:B------:R-:W-:Y:S02]  /*0580*/  ISETP.NE.AND P3, PT, R0, RZ, PT ;  /* 0x000000ff0000720c */ /* 0x000fe40003f65270 */
[----:B------:R-:W-:Y:S02]  /*0590*/  ISETP.NE.AND P4, PT, R23, R32, PT ;  /* 0x000000201700720c */ /* 0x000fe40003f85270 */
[----:B------:R-:W-:Y:S01]  /*05a0*/  LOP3.LUT R50, R50, 0xffffff7f, RZ, 0xc0, !PT ;  /* 0xffffff7f32327812 */ /* 0x000fe200078ec0ff */
[----:B------:R0:W-:Y:S04]  /*05b0*/  STS [R35], R6 ;  /* 0x0000000623007388 */ /* 0x0001e80000000800 */
[----:B------:R-:W-:Y:S04]  /*05c0*/  STS [R35+0x80], R8 ;  /* 0x0000800823007388 */ /* 0x000fe80000000800 */
[----:B--2---:R-:W-:Y:S01]  /*05d0*/  STS [R35+0x100], R10 ;  /* 0x0001000a23007388 */ /* 0x004fe20000000800 */
[----:B0-----:R-:W-:-:S03]  /*05e0*/  LEA R6, R48, UR4, 0x2 ;  /* 0x0000000430067c11 */ /* 0x001fc6000f8e10ff */
[----:B---3--:R-:W-:Y:S04]  /*05f0*/  STS [R35+0x180], R12 ;  /* 0x0001800c23007388 */ /* 0x008fe80000000800 */
[----:B----4-:R-:W-:Y:S04]  /*0600*/  STS [R35+0x200], R14 ;  /* 0x0002000e23007388 */ /* 0x010fe80000000800 */
[----:B-----5:R-:W-:Y:S04]  /*0610*/  STS [R35+0x280], R16 ;  /* 0x0002801023007388 */ /* 0x020fe80000000800 */
[----:B------:R-:W-:Y:S04]  /*0620*/  STS [R35+0x300], R18 ;  /* 0x0003001223007388 */ /* 0x000fe80000000800 */
[----:B------:R0:W-:Y:S04]  /*0630*/  STS [R35+0x380], R34 ;  /* 0x0003802223007388 */ /* 0x0001e80000000800 */
[----:B------:R-:W-:Y:S04]  /*0640*/  STS [R35+0x400], R36 ;  /* 0x0004002423007388 */ /* 0x000fe80000000800 */
[----:B------:R-:W-:Y:S01]  /*0650*/  STS [R35+0x480], R38 ;  /* 0x0004802623007388 */ /* 0x000fe20000000800 */
[----:B0-----:R-:W-:-:S03]  /*0660*/  IMAD.MOV.U32 R34, RZ, RZ, 0x1 ;  /* 0x00000001ff227424 */ /* 0x001fc600078e00ff */
        /* <DEDUP_REMOVED lines=12> */
[----:B------:R-:W-:Y:S01]  /*0730*/  BAR.SYNC.DEFER_BLOCKING 0x0 ;  /* 0x0000000000007b1d */ /* 0x000fe20000010000 */
[----:B0-----:R-:W-:-:S05]  /*0740*/  SEL R4, RZ, 0x1, !P5 ;  /* 0x00000001ff047807 */ /* 0x001fca0006800000 */
[----:B------:R-:W-:Y:S02]  /*0750*/  STS [R6+0x870], R25 ;  /* 0x0008701906007388 */ /* 0x000fe40000000800 */
[----:B------:R-:W-:Y:S06]  /*0760*/  BAR.SYNC.DEFER_BLOCKING 0x0 ;  /* 0x0000000000007b1d */ /* 0x000fec0000010000 */
[----:B------:R-:W0:Y:S02]  /*0770*/  @P2 LDS R5, [R6+0x86c] ;  /* 0x00086c0006052984 */ /* 0x000e240000000800 */
[----:B------:R-:W-:Y:S01]  /*0780*/  BAR.SYNC.DEFER_BLOCKING 0x0 ;  /* 0x0000000000007b1d */ /* 0x000fe20000010000 */
[----:B0-----:R-:W-:-:S02]  /*0790*/  @P2 ISETP.NE.AND P0, PT, R5, R20, PT ;  /* 0x000000140500220c */ /* 0x001fc40003f05270 */
[----:B------:R-:W-:Y:S02]  /*07a0*/  SEL R5, RZ, 0x1, !P6 ;  /* 0x00000001ff057807 */ /* 0x000fe40007000000 */
[----:B------:R-:W-:Y:S02]  /*07b0*/  @P2 SEL R34, RZ, 0x1, !P0 ;  /* 0x00000001ff222807 */ /* 0x000fe40004000000 */
[----:B------:R-:W-:Y:S02]  /*07c0*/  ISETP.NE.AND P0, PT, R23, R32, PT ;  /* 0x000000201700720c */ /* 0x000fe40003f05270 */
[----:B------:R-:W-:Y:S01]  /*07d0*/  ISETP.NE.AND P2, PT, R47, 0xf, PT ;  /* 0x0000000f2f00780c */ /* 0x000fe20003f45270 */
[----:B------:R-:W-:-:S04]  /*07e0*/  IMAD.IADD R5, R5, 0x1, R34 ;  /* 0x0000000105057824 */ /* 0x000fc800078e0222 */
[----:B------:R-:W-:Y:S02]  /*07f0*/  VIADD R35, R5, 0x1 ;  /* 0x0000000105237836 */ /* 0x000fe40000000000 */
[----:B------:R-:W-:Y:S01]  /*0800*/  @!P1 IMAD.MOV R35, RZ, RZ, R5 ;  /* 0x000000ffff239224 */ /* 0x000fe200078e0205 */
[----:B------:R-:W-:-:S03]  /*0810*/  ISETP.NE.AND P1, PT, R32, R33, PT ;  /* 0x000000212000720c */ /* 0x000fc60003f25270 */
[----:B------:R-:W-:-:S04]  /*0820*/  IMAD.IADD R4, R4, 0x1, R35 ;  /* 0x0000000104047824 */ /* 0x000fc800078e0223 */
[----:B------:R-:W-:Y:S02]  /*0830*/  VIADD R36, R4, 0x1 ;  /* 0x0000000104247836 */ /* 0x000fe40000000000 */
[----:B------:R-:W-:Y:S01]  /*0840*/  @!P0 IMAD.MOV R36, RZ, RZ, R4 ;  /* 0x000000ffff248224 */ /* 0x000fe200078e0204 */
[----:B------:R-:W-:-:S03]  /*0850*/  ISETP.NE.AND P0, PT, R33, R30, PT ;  /* 0x0000001e2100720c */ /* 0x000fc60003f05270 */
[----:B------:R-:W-:Y:S02]  /*0860*/  VIADD R37, R36, 0x1 ;  /* 0x0000000124257836 */ /* 0x000fe40000000000 */
[----:B------:R-:W-:Y:S01]  /*0870*/  @!P1 IMAD.MOV R37, RZ, RZ, R36 ;  /* 0x000000ffff259224 */ /* 0x000fe200078e0224 */
[----:B------:R-:W-:-:S03]  /*0880*/  ISETP.NE.AND P1, PT, R30, R31, PT ;  /* 0x0000001f1e00720c */ /* 0x000fc60003f25270 */
[----:B------:R-:W-:-:S04]  /*0890*/  VIADD R38, R37, 0x1 ;  /* 0x0000000125267836 */ /* 0x000fc80000000000 */
        /* <DEDUP_REMOVED lines=18> */
[----:B------:R-:W-:-:S04]  /*09c0*/  @!P0 IMAD.MOV R44, RZ, RZ, R43 ;  /* 0x000000ffff2c8224 */ /* 0x000fc800078e022b */
[----:B------:R-:W-:Y:S02]  /*09d0*/  VIADD R45, R44, 0x1 ;  /* 0x000000012c2d7836 */ /* 0x000fe40000000000 */
[----:B------:R-:W-:Y:S01]  /*09e0*/  @!P1 IMAD.MOV R45, RZ, RZ, R44 ;  /* 0x000000ffff2d9224 */ /* 0x000fe200078e022c */
[----:B------:R-:W-:-:S04]  /*09f0*/  ISETP.NE.AND P1, PT, R0, 0x1f, PT ;  /* 0x0000001f0000780c */ /* 0x000fc80003f25270 */
[----:B------:R-:W0:Y:S09]  /*0a00*/  SHFL.UP P0, R4, R45, 0x1, RZ ;  /* 0x042000002d047989 */ /* 0x000e3200000000ff */
[----:B------:R-:W-:Y:S01]  /*0a10*/  @!P1 LEA R51, R47, UR4, 0x2 ;  /* 0x000000042f339c11 */ /* 0x000fe2000f8e10ff */
        /* <DEDUP_REMOVED lines=11> */
[----:B------:R-:W-:Y:S01]  /*0ad0*/  @!P1 STS [R51], R46 ;  /* 0x0000002e33009388 */ /* 0x000fe20000000800 */
[----:B------:R-:W-:Y:S01]  /*0ae0*/  BAR.SYNC.DEFER_BLOCKING 0x0 ;  /* 0x0000000000007b1d */ /* 0x000fe20000010000 */
[----:B------:R-:W-:Y:S02]  /*0af0*/  ISETP.NE.AND P1, PT, R48, RZ, PT ;  /* 0x000000ff3000720c */ /* 0x000fe40003f25270 */
[----:B------:R-:W-:Y:S02]  /*0b00*/  SEL R0, R45, RZ, P3 ;  /* 0x000000ff2d007207 */ /* 0x000fe40001800000 */
[----:B------:R-:W-:Y:S01]  /*0b10*/  ISETP.NE.AND P3, PT, R22, R23, PT ;  /* 0x000000171600720c */ /* 0x000fe20003f65270 */
[----:B------:R-:W0:Y:S02]  /*0b20*/  LDS.128 R4, [UR4] ;  /* 0x00000004ff047984 */ /* 0x000e240008000c00 */
[----:B0-----:R-:W-:-:S04]  /*0b30*/  IMAD.IADD R5, R4, 0x1, R5 ;  /* 0x0000000104057824 */ /* 0x001fc800078e0205 */
[----:B------:R-:W-:Y:S01]  /*0b40*/  IMAD.IADD R6, R6, 0x1, R5 ;  /* 0x0000000106067824 */ /* 0x000fe200078e0205 */
[----:B------:R-:W-:Y:S02]  /*0b50*/  SEL R4, R5, R4, !P0 ;  /* 0x0000000405047207 */ /* 0x000fe40004000000 */
[----:B------:R-:W-:Y:S01]  /*0b60*/  ISETP.NE.AND P0, PT, R47, 0x3, PT ;  /* 0x000000032f00780c */ /* 0x000fe20003f05270 */
[----:B------:R-:W-:-:S03]  /*0b70*/  IMAD.IADD R52, R7, 0x1, R6 ;  /* 0x0000000107347824 */ /* 0x000fc600078e0206 */
[----:B------:R-:W-:Y:S02]  /*0b80*/  SEL R49, R6, R4, !P0 ;  /* 0x0000000406317207 */ /* 0x000fe40004000000 */
[----:B------:R-:W0:Y:S01]  /*0b90*/  LDS.128 R4, [UR4+0x10] ;  /* 0x00001004ff047984 */ /* 0x000e220008000c00 */
[----:B------:R-:W-:-:S04]  /*0ba0*/  ISETP.NE.AND P0, PT, R47, 0x4, PT ;  /* 0x000000042f00780c */ /* 0x000fc80003f05270 */
[C---:B------:R-:W-:Y:S02]  /*0bb0*/  SEL R49, R52.reuse, R49, !P0 ;  /* 0x0000003134317207 */ /* 0x040fe40004000000 */
[----:B------:R-:W-:Y:S01]  /*0bc0*/  ISETP.NE.AND P0, PT, R47, 0x5, PT ;  /* 0x000000052f00780c */ /* 0x000fe20003f05270 */
[----:B0-----:R-:W-:-:S04]  /*0bd0*/  IMAD.IADD R4, R52, 0x1, R4 ;  /* 0x0000000134047824 */ /* 0x001fc800078e0204 */
[----:B------:R-:W-:Y:S01]  /*0be0*/  IMAD.IADD R5, R5, 0x1, R4 ;  /* 0x0000000105057824 */ /* 0x000fe200078e0204 */
[----:B------:R-:W-:Y:S02]  /*0bf0*/  SEL R49, R4, R49, !P0 ;  /* 0x0000003104317207 */ /* 0x000fe40004000000 */
[----:B------:R-:W-:Y:S01]  /*0c00*/  ISETP.NE.AND P0, PT, R47, 0x6, PT ;  /* 0x000000062f00780c */ /* 0x000fe20003f05270 */
[----:B------:R-:W-:-:S03]  /*0c10*/  IMAD.IADD R6, R6, 0x1, R5 ;  /* 0x0000000106067824 */ /* 0x000fc600078e0205 */
[----:B------:R-:W-:Y:S01]  /*0c20*/  SEL R49, R5, R49, !P0 ;  /* 0x0000003105317207 */ /* 0x000fe20004000000 */
[----:B------:R-:W-:Y:S01]  /*0c30*/  IMAD.IADD R51, R7, 0x1, R6 ;  /* 0x0000000107337824 */ /* 0x000fe200078e0206 */
[----:B------:R-:W-:-:S04]  /*0c40*/  ISETP.NE.AND P0, PT, R47, 0x7, PT ;  /* 0x000000072f00780c */ /* 0x000fc80003f05270 */
[----:B------:R-:W-:Y:S02]  /*0c50*/  SEL R49, R6, R49, !P0 ;  /* 0x0000003106317207 */ /* 0x000fe40004000000 */
[----:B------:R-:W0:Y:S01]  /*0c60*/  LDS.128 R4, [UR4+0x20] ;  /* 0x00002004ff047984 */ /* 0x000e220008000c00 */
[----:B------:R-:W-:-:S04]  /*0c70*/  ISETP.NE.AND P0, PT, R47, 0x8, PT ;  /* 0x000000082f00780c */ /* 0x000fc80003f05270 */
[----:B------:R-:W-:Y:S02]  /*0c80*/  SEL R49, R51, R49, !P0 ;  /* 0x0000003133317207 */ /* 0x000fe40004000000 */
        /* <DEDUP_REMOVED lines=21> */
[----:B------:R-:W0:Y:S01]  /*0de0*/  @!P1 LDC.64 R4, c[0x0][0x3a8] ;  /* 0x0000ea00ff049b82 */ /* 0x000e220000000a00 */
[----:B------:R-:W-:Y:S02]  /*0df0*/  ISETP.GE.U32.AND P0, PT, R48, 0x20, PT ;  /* 0x000000203000780c */ /* 0x000fe40003f06070 */
[----:B------:R-:W-:Y:S01]  /*0e00*/  SEL R49, R6, R49, !P2 ;  /* 0x0000003106317207 */ /* 0x000fe20005000000 */
[----:B------:R-:W-:Y:S01]  /*0e10*/  @!P1 IMAD.MOV.U32 R6, RZ, RZ, 0x65 ;  /* 0x00000065ff069424 */ /* 0x000fe200078e00ff */
[----:B------:R-:W-:Y:S02]  /*0e20*/  ISETP.NE.AND P2, PT, R21, R22, PT ;  /* 0x000000161500720c */ /* 0x000fe40003f45270 */
[----:B------:R-:W-:Y:S02]  /*0e30*/  SEL R49, R49, RZ, P0 ;  /* 0x000000ff31317207 */ /* 0x000fe40000000000 */
[----:B------:R-:W-:-:S03]  /*0e40*/  ISETP.NE.AND P0, PT, R20, R21, PT ;  /* 0x000000151400720c */ /* 0x000fc60003f05270 */
[----:B------:R-:W-:-:S05]  /*0e50*/  IMAD.IADD R0, R49, 0x1, R0 ;  /* 0x0000000131007824 */ /* 0x000fca00078e0200 */
[----:B------:R-:W-:-:S05]  /*0e60*/  LEA R45, R0, UR4, 0x2 ;  /* 0x00000004002d7c11 */ /* 0x000fca000f8e10ff */
[--C-:B------:R-:W-:Y:S01]  /*0e70*/  IMAD R0, R35, 0x4, R45.reuse ;  /* 0x0000000423007824 */ /* 0x100fe200078e022d */
[----:B0-----:R0:W-:Y:S01]  /*0e80*/  @!P1 ST.E.64.STRONG.GPU desc[UR6][R4.64+0x100], R6 ;  /* 0x0001000604009985 */ /* 0x0011e2000c10fb06 */
[C---:B------:R-:W-:Y:S01]  /*0e90*/  ISETP.NE.AND P1, PT, R34.reuse, RZ, PT ;  /* 0x000000ff2200720c */ /* 0x040fe20003f25270 */
[--C-:B------:R-:W-:Y:S01]  /*0ea0*/  IMAD R34, R34, 0x4, R45.reuse ;  /* 0x0000000422227824 */ /* 0x100fe200078e022d */
[----:B------:R-:W-:Y:S01]  /*0eb0*/  BAR.SYNC.DEFER_BLOCKING 0x0 ;  /* 0x0000000000007b1d */ /* 0x000fe20000010000 */
[----:B------:R-:W-:Y:S02]  /*0ec0*/  VIADD R35, R0, 0x4 ;  /* 0x0000000400237836 */ /* 0x000fe40000000000 */
[----:B------:R-:W-:Y:S01]  /*0ed0*/  @!P5 IMAD.MOV R35, RZ, RZ, R0 ;  /* 0x000000ffff23d224 */ /* 0x000fe200078e0200 */
[----:B------:R-:W-:Y:S01]  /*0ee0*/  ISETP.NE.AND P5, PT, R32, R33, PT ;  /* 0x000000212000720c */ /* 0x000fe20003fa5270 */
[----:B------:R-:W-:Y:S02]  /*0ef0*/  VIADD R47, R34, 0x4 ;  /* 0x00000004222f7836 */ /* 0x000fe40000000000 */
[----:B------:R-:W-:Y:S01]  /*0f00*/  @!P6 IMAD.MOV R47, RZ, RZ, R34 ;  /* 0x000000ffff2fe224 */ /* 0x000fe200078e0222 */
[----:B------:R-:W-:Y:S01]  /*0f10*/  ISETP.NE.AND P6, PT, R33, R30, PT ;  /* 0x0000001e2100720c */ /* 0x000fe20003fc5270 */
[----:B------:R-:W-:-:S02]  /*0f20*/  IMAD R36, R36, 0x4, R45 ;  /* 0x0000000424247824 */ /* 0x000fc400078e022d */
[--C-:B------:R-:W-:Y:S02]  /*0f30*/  IMAD R37, R37, 0x4, R45.reuse ;  /* 0x0000000425257824 */ /* 0x100fe400078e022d */
[--C-:B------:R-:W-:Y:S02]  /*0f40*/  IMAD R38, R38, 0x4, R45.reuse ;  /* 0x0000000426267824 */ /* 0x100fe400078e022d */
[--C-:B------:R-:W-:Y:S02]  /*0f50*/  IMAD R39, R39, 0x4, R45.reuse ;  /* 0x0000000427277824 */ /* 0x100fe400078e022d */
[--C-:B------:R-:W-:Y:S02]  /*0f60*/  IMAD R40, R40, 0x4, R45.reuse ;  /* 0x0000000428287824 */ /* 0x100fe400078e022d */
[--C-:B------:R-:W-:Y:S02]  /*0f70*/  IMAD R41, R41, 0x4, R45.reuse ;  /* 0x0000000429297824 */ /* 0x100fe400078e022d */
[----:B------:R-:W-:Y:S01]  /*0f80*/  @P6 LOP3.LUT R50, R50, 0x80, RZ, 0xfc, !PT ;  /* 0x0000008032326812 */ /* 0x000fe200078efcff */
[--C-:B------:R-:W-:Y:S01]  /*0f90*/  IMAD R42, R42, 0x4, R45.reuse ;  /* 0x000000042a2a7824 */ /* 0x100fe200078e022d */
[----:B------:R0:W-:Y:S02]  /*0fa0*/  @P1 STS [R45], R20 ;  /* 0x000000142d001388 */ /* 0x0001e40000000800 */
[----:B------:R-:W-:Y:S01]  /*0fb0*/  LOP3.LUT R50, R50, 0xffffffbf, RZ, 0xc0, !PT ;  /* 0xffffffbf32327812 */ /* 0x000fe200078ec0ff */
[--C-:B------:R-:W-:Y:S01]  /*0fc0*/  IMAD R43, R43, 0x4, R45.reuse ;  /* 0x000000042b2b7824 */ /* 0x100fe200078e022d */
[----:B------:R0:W-:Y:S01]  /*0fd0*/  @P0 STS [R34], R21 ;  /* 0x0000001522000388 */ /* 0x0001e20000000800 */
[----:B------:R-:W-:-:S03]  /*0fe0*/  IMAD R44, R44, 0x4, R45 ;  /* 0x000000042c2c7824 */ /* 0x000fc600078e022d */
[----:B------:R0:W-:Y:S04]  /*0ff0*/  @P2 STS [R47], R22 ;  /* 0x000000162f002388 */ /* 0x0001e80000000800 */
[----:B------:R0:W-:Y:S04]  /*1000*/  @P3 STS [R0], R23 ;  /* 0x0000001700003388 */ /* 0x0001e80000000800 */
[----:B------:R0:W-:Y:S04]  /*1010*/  @P4 STS [R35], R32 ;  /* 0x0000002023004388 */ /* 0x0001e80000000800 */
[----:B------:R0:W-:Y:S04]  /*1020*/  @P5 STS [R36], R33 ;  /* 0x0000002124005388 */ /* 0x0001e80000000800 */
[----:B------:R0:W-:Y:S01]  /*1030*/  @P6 STS [R37], R30 ;  /* 0x0000001e25006388 */ /* 0x0001e20000000800 */
[----:B------:R-:W-:-:S13]  /*1040*/  ISETP.NE.AND P6, PT, R30, R31, PT ;  /* 0x0000001f1e00720c */ /* 0x000fda0003fc5270 */
[----:B------:R-:W-:Y:S01]  /*1050*/  @P6 LOP3.LUT R50, R50, 0x40, RZ, 0xfc, !PT ;  /* 0x0000004032326812 */ /* 0x000fe200078efcff */
[----:B------:R0:W-:Y:S01]  /*1060*/  @P6 STS [R38], R31 ;  /* 0x0000001f26006388 */ /* 0x0001e20000000800 */
[----:B------:R-:W-:Y:S02]  /*1070*/  ISETP.NE.AND P6, PT, R31, R28, PT ;  /* 0x0000001c1f00720c */ /* 0x000fe40003fc5270 */
[----:B------:R-:W-:-:S11]  /*1080*/  LOP3.LUT R50, R50, 0xffffffdf, RZ, 0xc0, !PT ;  /* 0xffffffdf32327812 */ /* 0x000fd600078ec0ff */
        /* <DEDUP_REMOVED lines=22> */
[----:B------:R-:W-:Y:S01]  /*11f0*/  BAR.SYNC.DEFER_BLOCKING 0x0 ;  /* 0x0000000000007b1d */ /* 0x000fe20000010000 */
[----:B------:R-:W-:-:S13]  /*1200*/  ISETP.GE.AND P6, PT, R48, R7, PT ;  /* 0x000000073000720c */ /* 0x000fda0003fc6270 */
[----:B0-----:R-:W-:Y:S05]  /*1210*/  @P6 BRA `(.L_x_370) ;  /* 0x0000000000406947 */ /* 0x001fea0003800000 */
[----:B------:R-:W0:Y:S01]  /*1220*/  LDC.64 R4, c[0x0][0x390] ;  /* 0x0000e400ff047b82 */ /* 0x000e220000000a00 */
[C---:B------:R-:W-:Y:S01]  /*1230*/  LEA R6, R48.reuse, UR4, 0x2 ;  /* 0x0000000430067c11 */ /* 0x040fe2000f8e10ff */
[----:B------:R-:W-:Y:S02]  /*1240*/  IMAD.MOV.U32 R20, RZ, RZ, R48 ;  /* 0x000000ffff147224 */ /* 0x000fe400078e0030 */
[----:B0-----:R-:W-:-:S04]  /*1250*/  IMAD.WIDE.U32 R4, R48, 0x4, R4 ;  /* 0x0000000430047825 */ /* 0x001fc800078e0004 */
[----:B------:R-:W-:Y:S02]  /*1260*/  IMAD.MOV.U32 R22, RZ, RZ, R4 ;  /* 0x000000ffff167224 */ /* 0x000fe400078e0004 */
[----:B------:R-:W-:-:S07]  /*1270*/  IMAD.MOV.U32 R23, RZ, RZ, R5 ;  /* 0x000000ffff177224 */ /* 0x000fce00078e0005 */
.L_x_371:
        /* <DEDUP_REMOVED lines=10> */
.L_x_370:
[----:B------:R-:W-:Y:S05]  /*1320*/  BSYNC.RECONVERGENT B0 ;  /* 0x0000000000007941 */ /* 0x000fea0003800200 */
.L_x_369:
[----:B------:R-:W-:Y:S08]  /*1330*/  BAR.SYNC.DEFER_BLOCKING 0x0 ;  /* 0x0000000000007b1d */ /* 0x000ff00000010000 */
[----:B------:R-:W-:Y:S01]  /*1340*/  BAR.SYNC.DEFER_BLOCKING 0x0 ;  /* 0x0000000000007b1d */ /* 0x000fe20000010000 */
[----:B------:R-:W-:-:S04]  /*1350*/  LOP3.LUT P6, RZ, R50, 0x1, RZ, 0xc0, !PT ;  /* 0x0000000132ff7812 */ /* 0x000fc800078cc0ff */
[----:B0-----:R-:W-:Y:S01]  /*1360*/  P2R R4, PR, RZ, 0x40 ;  /* 0x00000040ff047803 */ /* 0x001fe20000000000 */
[----:B------:R-:W-:Y:S01]  /*1370*/  BSSY.RECONVERGENT B0, `(.L_x_372) ;  /* 0x0000025000007945 */ /* 0x000fe20003800200 */
[C---:B------:R-:W-:Y:S01]  /*1380*/  LOP3.LUT P6, RZ, R50.reuse, 0x80, RZ, 0xc0, !PT ;  /* 0x0000008032ff7812 */ /* 0x040fe200078cc0ff */
[----:B------:R0:W-:Y:S01]  /*1390*/  @P1 STS [R45], R2 ;  /* 0x000000022d001388 */ /* 0x0001e20000000800 */
[----:B------:R-:W-:-:S03]  /*13a0*/  LOP3.LUT P1, RZ, R50, 0x2, RZ, 0xc0, !PT ;  /* 0x0000000232ff7812 */ /* 0x000fc6000782c0ff */
        /* <DEDUP_REMOVED lines=11> */
[----:B------:R-:W-:-:S03]  /*1460*/  ISETP.NE.AND P6, PT, R4, RZ, PT ;  /* 0x000000ff0400720c */ /* 0x000fc60003fc5270 */
[----:B------:R0:W-:Y:S01]  /*1470*/  @P0 STS [R38], R13 ;  /* 0x0000000d26000388 */ /* 0x0001e20000000800 */
[----:B------:R-:W-:-:S05]  /*1480*/  ISETP.GE.AND P0, PT, R48, R7, PT ;  /* 0x000000073000720c */ /* 0x000fca0003f06270 */
        /* <DEDUP_REMOVED lines=11> */
.L_x_374:
        /* <DEDUP_REMOVED lines=8> */
.L_x_373:
[----:B------:R-:W-:Y:S05]  /*15c0*/  BSYNC.RECONVERGENT B0 ;  /* 0x0000000000007941 */ /* 0x000fea0003800200 */
.L_x_372:
[----:B------:R-:W-:Y:S06]  /*15d0*/  BAR.SYNC.DEFER_BLOCKING 0x0 ;  /* 0x0000000000007b1d */ /* 0x000fec0000010000 */
[----:B------:R-:W-:Y:S05]  /*15e0*/  EXIT ;  /* 0x000000000000794d */ /* 0x000fea0003800000 */
.L_x_368:
        /* <DEDUP_REMOVED lines=8> */
[----:B------:R-:W-:Y:S02]  /*1670*/  IMAD.X R0, RZ, RZ, RZ, P0 ;  /* 0x000000ffff007224 */ /* 0x000fe400000e06ff */
        /* <DEDUP_REMOVED lines=27> */
[----:B----4-:R-:W-:Y:S04]  /*1830*/  STS [R43], R0 ;  /* 0x000000002b007388 */ /* 0x010fe80000000800 */
[----:B-----5:R-:W-:Y:S04]  /*1840*/  STS [R43+0x80], R5 ;  /* 0x000080052b007388 */ /* 0x020fe80000000800 */
[----:B------:R-:W-:Y:S04]  /*1850*/  STS [R43+0x100], R6 ;  /* 0x000100062b007388 */ /* 0x000fe80000000800 */
[----:B------:R0:W-:Y:S04]  /*1860*/  STS [R43+0x180], R7 ;  /* 0x000180072b007388 */ /* 0x0001e80000000800 */
[----:B------:R1:W-:Y:S04]  /*1870*/  STS [R43+0x200], R8 ;  /* 0x000200082b007388 */ /* 0x0003e80000000800 */
[----:B------:R2:W-:Y:S01]  /*1880*/  STS [R43+0x280], R9 ;  /* 0x000280092b007388 */ /* 0x0005e20000000800 */
[----:B0-----:R-:W0:Y:S03]  /*1890*/  LDC.64 R6, c[0x0][0x380] ;  /* 0x0000e000ff067b82 */ /* 0x001e260000000a00 */
[----:B------:R3:W-:Y:S04]  /*18a0*/  STS [R43+0x300], R10 ;  /* 0x0003000a2b007388 */ /* 0x0007e80000000800 */
[----:B------:R4:W-:Y:S04]  /*18b0*/  STS [R43+0x380], R11 ;  /* 0x0003800b2b007388 */ /* 0x0009e80000000800 */
[----:B------:R5:W-:Y:S04]  /*18c0*/  STS [R43+0x400], R12 ;  /* 0x0004000c2b007388 */ /* 0x000be80000000800 */
[----:B------:R5:W-:Y:S04]  /*18d0*/  STS [R43+0x480], R13 ;  /* 0x0004800d2b007388 */ /* 0x000be80000000800 */
[----:B------:R5:W-:Y:S04]  /*18e0*/  STS [R43+0x500], R14 ;  /* 0x0005000e2b007388 */ /* 0x000be80000000800 */
[----:B------:R5:W-:Y:S04]  /*18f0*/  STS [R43+0x580], R15 ;  /* 0x0005800f2b007388 */ /* 0x000be80000000800 */
[----:B------:R-:W-:Y:S04]  /*1900*/  STS [R43+0x600], R16 ;  /* 0x000600102b007388 */ /* 0x000fe80000000800 */
[----:B------:R-:W-:Y:S01]  /*1910*/  STS [R43+0x680], R17 ;  /* 0x000680112b007388 */ /* 0x000fe20000000800 */
[----:B------:R-:W-:-:S03]  /*1920*/  NOP ;  /* 0x0000000000007918 */ /* 0x000fc60000000000 */
[----:B------:R-:W0:Y:S04]  /*1930*/  LDS.64 R36, [R46] ;  /* 0x000000002e247984 */ /* 0x000e280000000a00 */
[----:B------:R-:W-:Y:S04]  /*1940*/  LDS.64 R34, [R46+0x8] ;  /* 0x000008002e227984 */ /* 0x000fe80000000a00 */
[----:B------:R-:W-:Y:S04]  /*1950*/  LDS.64 R32, [R46+0x10] ;  /* 0x000010002e207984 */ /* 0x000fe80000000a00 */
[----:B------:R-:W-:Y:S04]  /*1960*/  LDS.64 R30, [R46+0x18] ;  /* 0x000018002e1e7984 */ /* 0x000fe80000000a00 */
[----:B------:R-:W-:Y:S04]  /*1970*/  LDS.64 R28, [R46+0x20] ;  /* 0x000020002e1c7984 */ /* 0x000fe80000000a00 */
[----:B------:R-:W-:Y:S04]  /*1980*/  LDS.64 R26, [R46+0x28] ;  /* 0x000028002e1a7984 */ /* 0x000fe80000000a00 */
[----:B------:R-:W0:Y:S01]  /*1990*/  LDS.64 R24, [R46+0x30] ;  /* 0x000030002e187984 */ /* 0x000e220000000a00 */
[----:B------:R-:W-:Y:S06]  /*19a0*/  BAR.SYNC.DEFER_BLOCKING 0x0 ;  /* 0x0000000000007b1d */ /* 0x000fec0000010000 */
[----:B------:R-:W5:Y:S04]  /*19b0*/  LDG.E R0, desc[UR6][R2.64] ;  /* 0x0000000602007981 */ /* 0x000f68000c1e1900 */
[----:B------:R-:W5:Y:S04]  /*19c0*/  LDG.E R5, desc[UR6][R2.64+0x80] ;  /* 0x0000800602057981 */ /* 0x000f68000c1e1900 */
        /* <DEDUP_REMOVED lines=11> */
[----:B------:R1:W5:Y:S02]  /*1a80*/  LDG.E R42, desc[UR6][R2.64+0x680] ;  /* 0x00068006022a7981 */ /* 0x000364000c1e1900 */
[----:B-1----:R-:W-:-:S02]  /*1a90*/  VIADD R3, R4, 0xffffffff ;  /* 0xffffffff04037836 */ /* 0x002fc40000000000 */
[----:B------:R-:W-:Y:S04]  /*1aa0*/  STS [R43], R0 ;  /* 0x000000002b007388 */ /* 0x000fe80000000800 */
[----:B------:R0:W-:Y:S04]  /*1ab0*/  STS [R43+0x80], R5 ;  /* 0x000080052b007388 */ /* 0x0001e80000000800 */
[----:B------:R-:W-:Y:S04]  /*1ac0*/  STS [R43+0x100], R8 ;  /* 0x000100082b007388 */ /* 0x000fe80000000800 */
[----:B--2---:R-:W-:Y:S01]  /*1ad0*/  STS [R43+0x180], R9 ;  /* 0x000180092b007388 */ /* 0x004fe20000000800 */
[----:B0-----:R-:W-:-:S03]  /*1ae0*/  IMAD.WIDE.U32 R4, R3, 0x4, R6 ;  /* 0x0000000403047825 */ /* 0x001fc600078e0006 */
[----:B---3--:R-:W-:Y:S04]  /*1af0*/  STS [R43+0x200], R10 ;  /* 0x0002000a2b007388 */ /* 0x008fe80000000800 */
        /* <DEDUP_REMOVED lines=18> */
[----:B------:R0:W2:Y:S01]  /*1c20*/  LDG.E R47, desc[UR6][R4.64] ;  /* 0x00000006042f7981 */ /* 0x0000a2000c1e1900 */
[C---:B------:R-:W-:Y:S01]  /*1c30*/  LEA R6, R40.reuse, UR4, 0x2 ;  /* 0x0000000428067c11 */ /* 0x040fe2000f8e10ff */
[----:B------:R-:W-:Y:S01]  /*1c40*/  IMAD.MOV.U32 R0, RZ, RZ, 0x2 ;  /* 0x00000002ff007424 */ /* 0x000fe200078e00ff */
[----:B------:R-:W-:-:S02]  /*1c50*/  ISETP.NE.AND P1, PT, R40, RZ, PT ;  /* 0x000000ff2800720c */ /* 0x000fc40003f25270 */
[----:B------:R-:W-:Y:S01]  /*1c60*/  ISETP.NE.AND P2, PT, R36, R37, PT ;  /* 0x000000252400720c */ /* 0x000fe20003f45270 */
[----:B------:R-:W-:Y:S01]  /*1c70*/  STS [R6+0x870], R25 ;  /* 0x0008701906007388 */ /* 0x000fe20000000800 */
[----:B------:R-:W-:Y:S01]  /*1c80*/  BAR.SYNC.DEFER_BLOCKING 0x0 ;  /* 0x0000000000007b1d */ /* 0x000fe20000010000 */
[----:B------:R-:W-:-:S08]  /*1c90*/  ISETP.NE.AND P3, PT, R37, R34, PT ;  /* 0x000000222500720c */ /* 0x000fd00003f65270 */
[----:B--2---:R-:W1:Y:S01]  /*1ca0*/  @P1 LDS R47, [R6+0x86c] ;  /* 0x00086c00062f1984 */ /* 0x004e620000000800 */
[----:B------:R-:W-:Y:S01]  /*1cb0*/  BAR.SYNC.DEFER_BLOCKING 0x0 ;  /* 0x0000000000007b1d */ /* 0x000fe20000010000 */
[----:B-1----:R-:W-:-:S04]  /*1cc0*/  ISETP.NE.AND P0, PT, R47, R36, PT ;  /* 0x000000242f00720c */ /* 0x002fc80003f05270 */
[----:B0-----:R-:W-:-:S09]  /*1cd0*/  SEL R4, RZ, 0x1, !P0 ;  /* 0x00000001ff047807 */ /* 0x001fd20004000000 */
[----:B------:R-:W-:Y:S01]  /*1ce0*/  @!P0 IMAD.MOV R0, RZ, RZ, 0x1 ;  /* 0x00000001ff008424 */ /* 0x000fe200078e02ff */
[----:B------:R-:W-:Y:S01]  /*1cf0*/  ISETP.NE.AND P0, PT, R34, R35, PT ;  /* 0x000000232200720c */ /* 0x000fe20003f05270 */
[----:B------:R-:W-:Y:S01]  /*1d00*/  @!P2 IMAD.MOV R0, RZ, RZ, R4 ;  /* 0x000000ffff00a224 */ /* 0x000fe200078e0204 */
[----:B------:R-:W-:-:S03]  /*1d10*/  ISETP.NE.AND P2, PT, R35, R32, PT ;  /* 0x000000202300720c */ /* 0x000fc60003f45270 */
[----:B------:R-:W-:Y:S02]  /*1d20*/  VIADD R38, R0, 0x1 ;  /* 0x0000000100267836 */ /* 0x000fe40000000000 */
[----:B------:R-:W-:Y:S01]  /*1d30*/  @!P3 IMAD.MOV R38, RZ, RZ, R0 ;  /* 0x000000ffff26b224 */ /* 0x000fe200078e0200 */
[----:B------:R-:W-:-:S03]  /*1d40*/  ISETP.NE.AND P3, PT, R44, RZ, PT ;  /* 0x000000ff2c00720c */ /* 0x000fc60003f65270 */
        /* <DEDUP_REMOVED lines=29> */
[----:B------:R-:W-:-:S03]  /*1f20*/  ISETP.NE.AND P2, PT, R44, 0x1f, PT ;  /* 0x0000001f2c00780c */ /* 0x000fc60003f45270 */
[----:B------:R-:W-:-:S04]  /*1f30*/  VIADD R46, R4, 0x1 ;  /* 0x00000001042e7836 */ /* 0x000fc80000000000 */
[----:B------:R-:W-:-:S05]  /*1f40*/  @!P0 IMAD.MOV R46, RZ, RZ, R4 ;  /* 0x000000ffff2e8224 */ /* 0x000fca00078e0204 */
[----:B------:R-:W0:Y:S01]  /*1f50*/  SHFL.UP P0, R5, R46, 0x1, RZ ;  /* 0x042000002e057989 */ /* 0x000e2200000000ff */
        /* <DEDUP_REMOVED lines=10> */
[----:B------:R-:W-:-:S04]  /*2000*/  ISETP.NE.AND P0, PT, R49, 0x2, PT ;  /* 0x000000023100780c */ /* 0x000fc80003f05270 */
[----:B------:R-:W-:Y:S01]  /*2010*/  @!P2 STS [R50], R51 ;  /* 0x000000333200a388 */ /* 0x000fe20000000800 */
[----:B------:R-:W-:Y:S01]  /*2020*/  BAR.SYNC.DEFER_BLOCKING 0x0 ;  /* 0x0000000000007b1d */ /* 0x000fe20000010000 */
[----:B------:R-:W-:-:S05]  /*2030*/  ISETP.NE.AND P2, PT, R49, 0xe, PT ;  /* 0x0000000e3100780c */ /* 0x000fca0003f45270 */
[----:B------:R-:W0:Y:S04]  /*2040*/  LDS.128 R8, [UR4] ;  /* 0x00000004ff087984 */ /* 0x000e280008000c00 */
[----:B------:R-:W1:Y:S01]  /*2050*/  LDS.128 R4, [UR4+0x10] ;  /* 0x00001004ff047984 */ /* 0x000e620008000c00 */
[----:B0-----:R-:W-:-:S04]  /*2060*/  IMAD.IADD R9, R8, 0x1, R9 ;  /* 0x0000000108097824 */ /* 0x001fc800078e0209 */
[----:B------:R-:W-:Y:S01]  /*2070*/  IMAD.IADD R10, R10, 0x1, R9 ;  /* 0x000000010a0a7824 */ /* 0x000fe200078e0209 */
[----:B------:R-:W-:Y:S02]  /*2080*/  SEL R8, R9, R8, !P0 ;  /* 0x0000000809087207 */ /* 0x000fe40004000000 */
[----:B------:R-:W-:Y:S01]  /*2090*/  ISETP.NE.AND P0, PT, R49, 0x3, PT ;  /* 0x000000033100780c */ /* 0x000fe20003f05270 */
[----:B------:R-:W-:-:S03]  /*20a0*/  IMAD.IADD R11, R11, 0x1, R10 ;  /* 0x000000010b0b7824 */ /* 0x000fc600078e020a */
[----:B------:R-:W-:Y:S01]  /*20b0*/  SEL R8, R10, R8, !P0 ;  /* 0x000000080a087207 */ /* 0x000fe20004000000 */
[----:B-1----:R-:W-:Y:S01]  /*20c0*/  IMAD.IADD R4, R11, 0x1, R4 ;  /* 0x000000010b047824 */ /* 0x002fe200078e0204 */
[----:B------:R-:W-:-:S03]  /*20d0*/  ISETP.NE.AND P0, PT, R49, 0x4, PT ;  /* 0x000000043100780c */ /* 0x000fc60003f05270 */
[----:B------:R-:W-:Y:S01]  /*20e0*/  IMAD.IADD R5, R5, 0x1, R4 ;  /* 0x0000000105057824 */ /* 0x000fe200078e0204 */
[----:B------:R-:W-:Y:S02]  /*20f0*/  SEL R48, R11, R8, !P0 ;  /* 0x000000080b307207 */ /* 0x000fe40004000000 */
[----:B------:R-:W0:Y:S01]  /*2100*/  LDS.128 R8, [UR4+0x20] ;  /* 0x00002004ff087984 */ /* 0x000e220008000c00 */
[----:B------:R-:W-:Y:S01]  /*2110*/  ISETP.NE.AND P0, PT, R49, 0x5, PT ;  /* 0x000000053100780c */ /* 0x000fe20003f05270 */
[----:B------:R-:W-:-:S03]  /*2120*/  IMAD.IADD R6, R6, 0x1, R5 ;  /* 0x0000000106067824 */ /* 0x000fc600078e0205 */
[----:B------:R-:W-:Y:S01]  /*2130*/  SEL R48, R4, R48, !P0 ;  /* 0x0000003004307207 */ /* 0x000fe20004000000 */
[----:B------:R-:W-:Y:S01]  /*2140*/  IMAD.IADD R7, R7, 0x1, R6 ;  /* 0x0000000107077824 */ /* 0x000fe200078e0206 */
[----:B------:R-:W-:-:S04]  /*2150*/  ISETP.NE.AND P0, PT, R49, 0x6, PT ;  /* 0x000000063100780c */ /* 0x000fc80003f05270 */
[----:B------:R-:W-:Y:S02]  /*2160*/  SEL R48, R5, R48, !P0 ;  /* 0x0000003005307207 */ /* 0x000fe40004000000 */
[----:B------:R-:W-:-:S04]  /*2170*/  ISETP.NE.AND P0, PT, R49, 0x7, PT ;  /* 0x000000073100780c */ /* 0x000fc80003f05270 */
[----:B------:R-:W-:Y:S02]  /*2180*/  SEL R48, R6, R48, !P0 ;  /* 0x0000003006307207 */ /* 0x000fe40004000000 */
[----:B------:R-:W-:-:S04]  /*2190*/  ISETP.NE.AND P0, PT, R49, 0x8, PT ;  /* 0x000000083100780c */ /* 0x000fc80003f05270 */
[----:B------:R-:W-:Y:S02]  /*21a0*/  SEL R48, R7, R48, !P0 ;  /* 0x0000003007307207 */ /* 0x000fe40004000000 */
[----:B------:R-:W-:Y:S01]  /*21b0*/  ISETP.NE.AND P0, PT, R49, 0x9, PT ;  /* 0x000000093100780c */ /* 0x000fe20003f05270 */
[----:B0-----:R-:W-:Y:S02]  /*21c0*/  IMAD.IADD R8, R7, 0x1, R8 ;  /* 0x0000000107087824 */ /* 0x001fe400078e0208 */
[----:B------:R-:W0:Y:S02]  /*21d0*/  LDS.128 R4, [UR4+0x30] ;  /* 0x00003004ff047984 */ /* 0x000e240008000c00 */
[----:B------:R-:W-:Y:S01]  /*21e0*/  IMAD.IADD R9, R9, 0x1, R8 ;  /* 0x0000000109097824 */ /* 0x000fe200078e0208 */
[----:B------:R-:W-:Y:S02]  /*21f0*/  SEL R48, R8, R48, !P0 ;  /* 0x0000003008307207 */ /* 0x000fe40004000000 */
[----:B------:R-:W-:Y:S01]  /*2200*/  ISETP.NE.AND P0, PT, R49, 0xa, PT ;  /* 0x0000000a3100780c */ /* 0x000fe20003f05270 */
[----:B------:R-:W-:-:S03]  /*2210*/  IMAD.IADD R10, R10, 0x1, R9 ;  /* 0x000000010a0a7824 */ /* 0x000fc600078e0209 */
[----:B------:R-:W-:Y:S01]  /*2220*/  SEL R48, R9, R48, !P0 ;  /* 0x0000003009307207 */ /* 0x000fe20004000000 */
[----:B------:R-:W-:Y:S01]  /*2230*/  IMAD.IADD R11, R11, 0x1, R10 ;  /* 0x000000010b0b7824 */ /* 0x000fe200078e020a */
[----:B------:R-:W-:-:S04]  /*2240*/  ISETP.NE.AND P0, PT, R49, 0xb, PT ;  /* 0x0000000b3100780c */ /* 0x000fc80003f05270 */
[----:B------:R-:W-:Y:S01]  /*2250*/  SEL R48, R10, R48, !P0 ;  /* 0x000000300a307207 */ /* 0x000fe20004000000 */
[----:B------:R-:W-:Y:S01]  /*2260*/  IMAD.MOV.U32 R10, RZ, RZ, R40 ;  /* 0x000000ffff0a7224 */ /* 0x000fe200078e0028 */
[----:B------:R-:W-:-:S04]  /*2270*/  ISETP.NE.AND P0, PT, R49, 0xc, PT ;  /* 0x0000000c3100780c */ /* 0x000fc80003f05270 */
[----:B------:R-:W-:Y:S02]  /*2280*/  SEL R48, R11, R48, !P0 ;  /* 0x000000300b307207 */ /* 0x000fe40004000000 */
[----:B------:R-:W-:Y:S01]  /*2290*/  ISETP.NE.AND P0, PT, R49, 0xd, PT ;  /* 0x0000000d3100780c */ /* 0x000fe20003f05270 */
[----:B0-----:R-:W-:Y:S02]  /*22a0*/  IMAD.IADD R4, R11, 0x1, R4 ;  /* 0x000000010b047824 */ /* 0x001fe400078e0204 */
[----:B------:R-:W-:Y:S02]  /*22b0*/  IMAD.IADD R11, R51, 0x1, -R46 ;  /* 0x00000001330b7824 */ /* 0x000fe400078e0a2e */
[----:B------:R-:W-:Y:S01]  /*22c0*/  IMAD.IADD R5, R5, 0x1, R4 ;  /* 0x0000000105057824 */ /* 0x000fe200078e0204 */
[----:B------:R-:W-:Y:S02]  /*22d0*/  SEL R48, R4, R48, !P0 ;  /* 0x0000003004307207 */ /* 0x000fe40004000000 */
[----:B------:R-:W-:Y:S01]  /*22e0*/  ISETP.NE.AND P0, PT, R49, 0xf, PT ;  /* 0x0000000f3100780c */ /* 0x000fe20003f05270 */
[----:B------:R-:W-:Y:S01]  /*22f0*/  IMAD.IADD R6, R6, 0x1, R5 ;  /* 0x0000000106067824 */ /* 0x000fe200078e0205 */
[----:B------:R-:W-:-:S02]  /*2300*/  SEL R48, R5, R48, !P2 ;  /* 0x0000003005307207 */ /* 0x000fc40005000000 */
[----:B------:R-:W-:Y:S01]  /*2310*/  ISETP.GT.U32.AND P2, PT, R10, 0x1f, PT ;  /* 0x0000001f0a00780c */ /* 0x000fe20003f44070 */
[----:B------:R-:W-:Y:S01]  /*2320*/  IMAD.IADD R7, R7, 0x1, R6 ;  /* 0x0000000107077824 */ /* 0x000fe200078e0206 */
[----:B------:R-:W-:Y:S02]  /*2330*/  SEL R5, R11, RZ, P3 ;  /* 0x000000ff0b057207 */ /* 0x000fe40001800000 */
[----:B------:R-:W-:Y:S02]  /*2340*/  SEL R48, R6, R48, !P0 ;  /* 0x0000003006307207 */ /* 0x000fe40004000000 */
[----:B------:R-:W-:-:S03]  /*2350*/  ISETP.GE.U32.AND P0, PT, R10, 0x20, PT ;  /* 0x000000200a00780c */ /* 0x000fc60003f06070 */
[----:B------:R-:W-:-:S05]  /*2360*/  IMAD.IADD R48, R48, 0x1, R5 ;  /* 0x0000000130307824 */ /* 0x000fca00078e0205 */
[----:B------:R-:W-:Y:S01]  /*2370*/  SEL R11, R11, R48, !P0 ;  /* 0x000000300b0b7207 */ /* 0x000fe20004000000 */
[----:B------:R-:W-:Y:S06]  /*2380*/  @P2 BRA `(.L_x_375) ;  /* 0x0000000800202947 */ /* 0x000fec0003800000 */
[----:B------:R-:W0:Y:S01]  /*2390*/  LDC.64 R48, c[0x0][0x3a8] ;  /* 0x0000ea00ff307b82 */ /* 0x000e220000000a00 */
[----:B------:R-:W-:Y:S01]  /*23a0*/  ISETP.NE.AND P0, PT, R10, RZ, PT ;  /* 0x000000ff0a00720c */ /* 0x000fe20003f05270 */
[----:B------:R-:W1:Y:S01]  /*23b0*/  LDCU UR5, c[0x0][0x370] ;  /* 0x00006e00ff0577ac */ /* 0x000e620008000800 */
[----:B------:R-:W-:-:S11]  /*23c0*/  LOP3.LUT R4, RZ, R10, RZ, 0x33, !PT ;  /* 0x0000000aff047212 */ /* 0x000fd600078e33ff */
[----:B------:R-:W-:Y:S01]  /*23d0*/  @!P0 IMAD.MOV.U32 R6, RZ, RZ, 0x64 ;  /* 0x00000064ff068424 */ /* 0x000fe200078e00ff */
[----:B------:R2:W-:Y:S01]  /*23e0*/  @!P0 STS [UR4+0x6c], R7 ;  /* 0x00006c07ff008988 */ /* 0x0005e20008000804 */
[----:B-1----:R-:W-:Y:S01]  /*23f0*/  UISETP.GT.U32.AND UP0, UPT, UR5, 0x1f3, UPT ;  /* 0x000001f30500788c */ /* 0x002fe2000bf04070 */
[----:B0-----:R-:W-:-:S04]  /*2400*/  IMAD.WIDE R8, R45, 0x8, R48 ;  /* 0x000000082d087825 */ /* 0x001fc800078e0230 */
[----:B------:R-:W-:Y:S01]  /*2410*/  IMAD.IADD R45, R45, 0x1, R4 ;  /* 0x000000012d2d7824 */ /* 0x000fe200078e0204 */
[----:B------:R2:W-:Y:S03]  /*2420*/  @!P0 ST.E.64.STRONG.GPU desc[UR6][R8.64+0x100], R6 ;  /* 0x0001000608008985 */ /* 0x0005e6000c10fb06 */
[----:B------:R-:W-:Y:S05]  /*2430*/  BRA.U UP0, `(.L_x_376) ;  /* 0x0000000100087547 */ /* 0x000fea000b800000 */
[----:B------:R0:W-:Y:S06]  /*2440*/  MEMBAR.SC.CTA ;  /* 0x0000000000007992 */ /* 0x0001ec0000000000 */
[----:B0-----:R-:W-:Y:S05]  /*2450*/  BRA `(.L_x_377) ;  /* 0x0000000000087947 */ /* 0x001fea0003800000 */
.L_x_376:
[----:B------:R-:W-:Y:S05]  /*2460*/  NANOSLEEP 0x415 ;  /* 0x000004150000795d */ /* 0x000fea0003800000 */
[----:B------:R-:W-:Y:S01]  /*2470*/  NOP ;  /* 0x0000000000007918 */ /* 0x000fe20000000000 */
.L_x_377:
[----:B------:R-:W-:-:S05]  /*2480*/  IMAD.WIDE R48, R45, 0x8, R48 ;  /* 0x000000082d307825 */ /* 0x000fca00078e0230 */
[----:B------:R-:W3:Y:S01]  /*2490*/  LD.E.64.STRONG.GPU R4, desc[UR6][R48.64+0x100] ;  /* 0x0001000630047980 */ /* 0x000ee2000c10fb00 */
[----:B------:R-:W-:Y:S01]  /*24a0*/  UMOV UR5, 0xffffffff ;  /* 0xffffffff00057882 */ /* 0x000fe20000000000 */
[----:B---3--:R-:W-:Y:S02]  /*24b0*/  ISETP.NE.AND P6, PT, R4, 0x63, PT ;  /* 0x000000630400780c */ /* 0x008fe40003fc5270 */
[----:B------:R-:W-:Y:S11]  /*24c0*/  BRA.DIV UR5, `(.L_x_378) ;  /* 0x0000005605b07947 */ /* 0x000ff6000b800000 */
[----:B------:R-:W-:-:S13]  /*24d0*/  VOTE.ANY P6, !P6 ;  /* 0x0000000000ff7806 */ /* 0x000fda00070c0100 */
.L_x_427:
[----:B------:R-:W-:Y:S05]  /*24e0*/  @!P6 BRA `(.L_x_379) ;  /* 0x00000000001ce947 */ /* 0x000fea0003800000 */
.L_x_381:
[----:B------:R-:W3:Y:S01]  /*24f0*/  LD.E.64.STRONG.GPU R4, desc[UR6][R48.64+0x100] ;  /* 0x0001000630047980 */ /* 0x000ee2000c10fb00 */
[----:B------:R-:W-:Y:S05]  /*2500*/  YIELD ;  /* 0x0000000000007946 */ /* 0x000fea0003800000 */
[----:B------:R-:W-:Y:S01]  /*2510*/  UMOV UR5, 0xffffffff ;  /* 0xffffffff00057882 */ /* 0x000fe20000000000 */
[----:B---3--:R-:W-:Y:S02]  /*2520*/  ISETP.NE.AND P6, PT, R4, 0x63, PT ;  /* 0x000000630400780c */ /* 0x008fe40003fc5270 */
[----:B------:R-:W-:Y:S11]  /*2530*/  BRA.DIV UR5, `(.L_x_380) ;  /* 0x0000005605b47947 */ /* 0x000ff6000b800000 */
[----:B------:R-:W-:-:S13]  /*2540*/  VOTE.ANY P6, !P6 ;  /* 0x0000000000ff7806 */ /* 0x000fda00070c0100 */
.L_x_430:
[----:B------:R-:W-:Y:S05]  /*2550*/  @P6 BRA `(.L_x_381) ;  /* 0xfffffffc00e46947 */ /* 0x000fea000383ffff */
.L_x_379:
[----:B------:R-:W-:Y:S01]  /*2560*/  UMOV UR5, 0xffffffff ;  /* 0xffffffff00057882 */ /* 0x000fe20000000000 */
[----:B------:R-:W-:Y:S02]  /*2570*/  ISETP.NE.AND P6, PT, R4, 0x65, PT ;  /* 0x000000650400780c */ /* 0x000fe40003fc5270 */
[----:B------:R-:W-:Y:S11]  /*2580*/  BRA.DIV UR5, `(.L_x_382) ;  /* 0x0000005605c07947 */ /* 0x000ff6000b800000 */
[----:B--2---:R-:W0:Y:S01]  /*2590*/  S2R R6, SR_GEMASK ;  /* 0x0000000000067919 */ /* 0x004e220000003c00 */
[----:B------:R-:W-:Y:S01]  /*25a0*/  VOTE.ANY R51, PT, !P6 ;  /* 0x0000000000337806 */ /* 0x000fe200070e0100 */
[C---:B------:R-:W-:Y:S02]  /*25b0*/  VIADD R48, R44.reuse, 0x2 ;  /* 0x000000022c307836 */ /* 0x040fe40000000000 */
[----:B------:R-:W-:Y:S01]  /*25c0*/  VIADD R50, R44, 0x4 ;  /* 0x000000042c327836 */ /* 0x000fe20000000000 */
[----:B0-----:R-:W-:-:S05]  /*25d0*/  LOP3.LUT R51, R51, 0x80000000, R6, 0xec, !PT ;  /* 0x8000000033337812 */ /* 0x001fca00078eec06 */
[----:B------:R-:W-:-:S05]  /*25e0*/  VIADD R40, R51, 0xffffffff ;  /* 0xffffffff33287836 */ /* 0x000fca0000000000 */
[----:B------:R-:W-:-:S04]  /*25f0*/  LOP3.LUT R40, R51, R40, RZ, 0xc, !PT ;  /* 0x0000002833287212 */ /* 0x000fc800078e0cff */
[----:B------:R-:W0:Y:S02]  /*2600*/  POPC R53, R40 ;  /* 0x0000002800357309 */ /* 0x000e240000000000 */
[----:B0-----:R-:W0:Y:S01]  /*2610*/  SHFL.DOWN PT, R40, R5, 0x1, R53 ;  /* 0x0820000005287989 */ /* 0x001e2200000e0035 */
[----:B------:R-:W-:-:S04]  /*2620*/  ISETP.GE.AND P2, PT, R44, R53, PT ;  /* 0x000000352c00720c */ /* 0x000fc80003f46270 */
[----:B0-----:R-:W-:Y:S02]  /*2630*/  SEL R46, R40, RZ, !P2 ;  /* 0x000000ff282e7207 */ /* 0x001fe40005000000 */
[----:B------:R-:W-:-:S03]  /*2640*/  ISETP.GT.AND P2, PT, R48, R53, PT ;  /* 0x000000353000720c */ /* 0x000fc60003f44270 */
[----:B------:R-:W-:-:S05]  /*2650*/  IMAD.IADD R46, R46, 0x1, R5 ;  /* 0x000000012e2e7824 */ /* 0x000fca00078e0205 */
[----:B------:R-:W0:Y:S02]  /*2660*/  SHFL.DOWN PT, R40, R46, 0x2, R53 ;  /* 0x084000002e287989 */ /* 0x000e2400000e0035 */
[----:B0-----:R-:W-:Y:S02]  /*2670*/  SEL R49, R40, RZ, !P2 ;  /* 0x000000ff28317207 */ /* 0x001fe40005000000 */
[----:B------:R-:W-:-:S03]  /*2680*/  ISETP.GT.AND P2, PT, R50, R53, PT ;  /* 0x000000353200720c */ /* 0x000fc60003f44270 */
[----:B------:R-:W-:Y:S02]  /*2690*/  IMAD.IADD R48, R46, 0x1, R49 ;  /* 0x000000012e307824 */ /* 0x000fe400078e0231 */
[----:B------:R-:W-:-:S03]  /*26a0*/  VIADD R46, R44, 0x8 ;  /* 0x000000082c2e7836 */ /* 0x000fc60000000000 */
[----:B------:R-:W0:Y:S02]  /*26b0*/  SHFL.DOWN PT, R40, R48, 0x4, R53 ;  /* 0x0880000030287989 */ /* 0x000e2400000e0035 */
[----:B0-----:R-:W-:Y:S02]  /*26c0*/  SEL R5, R40, RZ, !P2 ;  /* 0x000000ff28057207 */ /* 0x001fe40005000000 */
[----:B------:R-:W-:-:S03]  /*26d0*/  ISETP.GT.AND P2, PT, R46, R53, PT ;  /* 0x000000352e00720c */ /* 0x000fc60003f44270 */
[----:B------:R-:W-:Y:S02]  /*26e0*/  IMAD.IADD R50, R48, 0x1, R5 ;  /* 0x0000000130327824 */ /* 0x000fe400078e0205 */
[----:B------:R-:W0:Y:S03]  /*26f0*/  LDC.64 R48, c[0x0][0x3a8] ;  /* 0x0000ea00ff307b82 */ /* 0x000e260000000a00 */
[----:B------:R-:W1:Y:S02]  /*2700*/  SHFL.DOWN PT, R40, R50, 0x8, R53 ;  /* 0x0900000032287989 */ /* 0x000e6400000e0035 */
[----:B-1----:R-:W-:Y:S02]  /*2710*/  SEL R5, R40, RZ, !P2 ;  /* 0x000000ff28057207 */ /* 0x002fe40005000000 */
[----:B------:R-:W-:Y:S01]  /*2720*/  ISETP.NE.AND P2, PT, R4, 0x65, PT ;  /* 0x000000650400780c */ /* 0x000fe20003f45270 */
[----:B------:R-:W-:-:S02]  /*2730*/  VIADD R4, R44, 0x10 ;  /* 0x000000102c047836 */ /* 0x000fc40000000000 */
[----:B------:R-:W-:-:S03]  /*2740*/  IMAD.IADD R52, R50, 0x1, R5 ;  /* 0x0000000132347824 */ /* 0x000fc600078e0205 */
[----:B------:R-:W-:Y:S02]  /*2750*/  ISETP.GT.AND P3, PT, R4, R53, PT ;  /* 0x000000350400720c */ /* 0x000fe40003f64270 */
[----:B------:R-:W1:Y:S05]  /*2760*/  SHFL.DOWN PT, R40, R52, 0x10, R53 ;  /* 0x0a00000034287989 */ /* 0x000e6a00000e0035 */
[----:B------:R-:W-:Y:S02]  /*2770*/  VOTE.ALL P6, P2 ;  /* 0x0000000000ff7806 */ /* 0x000fe400010c0000 */
[----:B0-----:R-:W-:-:S05]  /*2780*/  IADD3 R50, P2, PT, R48, 0x100, RZ ;  /* 0x0000010030327810 */ /* 0x001fca0007f5e0ff */
[----:B------:R-:W-:Y:S01]  /*2790*/  IMAD.X R55, RZ, RZ, R49, P2 ;  /* 0x000000ffff377224 */ /* 0x000fe200010e0631 */
[----:B-1----:R-:W-:-:S05]  /*27a0*/  SEL R5, R40, RZ, !P3 ;  /* 0x000000ff28057207 */ /* 0x002fca0005800000 */
[----:B------:R-:W-:-:S07]  /*27b0*/  IMAD.IADD R46, R52, 0x1, R5 ;  /* 0x00000001342e7824 */ /* 0x000fce00078e0205 */
.L_x_439:
[----:B------:R-:W-:Y:S05]  /*27c0*/  @!P6 BRA `(.L_x_383) ;  /* 0x0000000000d4e947 */ /* 0x000fea0003800000 */
.L_x_389:
[----:B------:R-:W-:Y:S02]  /*27d0*/  IMAD.MOV.U32 R4, RZ, RZ, R50 ;  /* 0x000000ffff047224 */ /* 0x000fe400078e0032 */
[----:B------:R-:W-:Y:S02]  /*27e0*/  IMAD.MOV.U32 R5, RZ, RZ, R55 ;  /* 0x000000ffff057224 */ /* 0x000fe400078e0037 */
[----:B------:R-:W-:-:S05]  /*27f0*/  IMAD.WIDE R48, R45, 0x8, R4 ;  /* 0x000000082d307825 */ /* 0x000fca00078e0204 */
[----:B------:R-:W2:Y:S01]  /*2800*/  LD.E.64.STRONG.GPU R4, desc[UR6][R48.64+-0x100] ;  /* 0xffff000630047980 */ /* 0x000ea2000c10fb00 */
[----:B------:R-:W-:Y:S05]  /*2810*/  YIELD ;  /* 0x0000000000007946 */ /* 0x000fea0003800000 */
[----:B------:R-:W-:Y:S01]  /*2820*/  UMOV UR5, 0xffffffff ;  /* 0xffffffff00057882 */ /* 0x000fe20000000000 */
[----:B--2---:R-:W-:Y:S02]  /*2830*/  ISETP.NE.AND P6, PT, R4, 0x63, PT ;  /* 0x000000630400780c */ /* 0x004fe40003fc5270 */
[----:B------:R-:W-:Y:S11]  /*2840*/  BRA.DIV UR5, `(.L_x_384) ;  /* 0x0000005a05187947 */ /* 0x000ff6000b800000 */
[----:B------:R-:W-:-:S13]  /*2850*/  VOTE.ANY P6, !P6 ;  /* 0x0000000000ff7806 */ /* 0x000fda00070c0100 */
.L_x_442:
[----:B------:R-:W-:Y:S05]  /*2860*/  @!P6 BRA `(.L_x_385) ;  /* 0x00000000001ce947 */ /* 0x000fea0003800000 */
.L_x_387:
[----:B------:R-:W2:Y:S01]  /*2870*/  LD.E.64.STRONG.GPU R4, desc[UR6][R48.64+-0x100] ;  /* 0xffff000630047980 */ /* 0x000ea2000c10fb00 */
[----:B------:R-:W-:Y:S05]  /*2880*/  YIELD ;  /* 0x0000000000007946 */ /* 0x000fea0003800000 */
[----:B------:R-:W-:Y:S01]  /*2890*/  UMOV UR5, 0xffffffff ;  /* 0xffffffff00057882 */ /* 0x000fe20000000000 */
[----:B--2---:R-:W-:Y:S02]  /*28a0*/  ISETP.NE.AND P6, PT, R4, 0x63, PT ;  /* 0x000000630400780c */ /* 0x004fe40003fc5270 */
[----:B------:R-:W-:Y:S11]  /*28b0*/  BRA.DIV UR5, `(.L_x_386) ;  /* 0x0000005a051c7947 */ /* 0x000ff6000b800000 */
[----:B------:R-:W-:-:S13]  /*28c0*/  VOTE.ANY P6, !P6 ;  /* 0x0000000000ff7806 */ /* 0x000fda00070c0100 */
.L_x_445:
[----:B------:R-:W-:Y:S05]  /*28d0*/  @P6 BRA `(.L_x_387) ;  /* 0xfffffffc00e46947 */ /* 0x000fea000383ffff */
.L_x_385:
[----:B------:R-:W-:Y:S01]  /*28e0*/  UMOV UR5, 0xffffffff ;  /* 0xffffffff00057882 */ /* 0x000fe20000000000 */
[----:B------:R-:W-:Y:S02]  /*28f0*/  ISETP.NE.AND P6, PT, R4, 0x65, PT ;  /* 0x000000650400780c */ /* 0x000fe40003fc5270 */
[----:B------:R-:W-:Y:S11]  /*2900*/  BRA.DIV UR5, `(.L_x_388) ;  /* 0x0000005a05287947 */ /* 0x000ff6000b800000 */
[----:B------:R-:W-:Y:S01]  /*2910*/  VOTE.ANY R51, PT, !P6 ;  /* 0x0000000000337806 */ /* 0x000fe200070e0100 */
[----:B------:R-:W-:Y:S01]  /*2920*/  VIADD R52, R44, 0x2 ;  /* 0x000000022c347836 */ /* 0x000fe20000000000 */
[----:B------:R-:W-:Y:S01]  /*2930*/  ISETP.NE.AND P6, PT, R4, 0x65, PT ;  /* 0x000000650400780c */ /* 0x000fe20003fc5270 */
[C---:B------:R-:W-:Y:S01]  /*2940*/  VIADD R54, R44.reuse, 0x4 ;  /* 0x000000042c367836 */ /* 0x040fe20000000000 */
[----:B------:R-:W-:Y:S01]  /*2950*/  LOP3.LUT R51, R51, 0x80000000, R6, 0xec, !PT ;  /* 0x8000000033337812 */ /* 0x000fe200078eec06 */
[----:B------:R-:W-:Y:S02]  /*2960*/  VIADD R4, R44, 0x10 ;  /* 0x000000102c047836 */ /* 0x000fe40000000000 */
[----:B------:R-:W-:Y:S02]  /*2970*/  VIADD R45, R45, 0xffffffe0 ;  /* 0xffffffe02d2d7836 */ /* 0x000fe40000000000 */
[----:B------:R-:W-:-:S05]  /*2980*/  VIADD R40, R51, 0xffffffff ;  /* 0xffffffff33287836 */ /* 0x000fca0000000000 */
[----:B------:R-:W-:Y:S02]  /*2990*/  LOP3.LUT R40, R51, R40, RZ, 0xc, !PT ;  /* 0x0000002833287212 */ /* 0x000fe400078e0cff */
[----:B------:R-:W-:Y:S02]  /*29a0*/  VOTE.ALL P6, P6 ;  /* 0x0000000000ff7806 */ /* 0x000fe400030c0000 */
        /* <DEDUP_REMOVED lines=9> */
[----:B------:R-:W-:-:S05]  /*2a40*/  IMAD.IADD R52, R48, 0x1, R49 ;  /* 0x0000000130347824 */ /* 0x000fca00078e0231 */
[----:B------:R-:W0:Y:S02]  /*2a50*/  SHFL.DOWN PT, R40, R52, 0x4, R53 ;  /* 0x0880000034287989 */ /* 0x000e2400000e0035 */
[----:B0-----:R-:W-:Y:S01]  /*2a60*/  SEL R5, R40, RZ, !P2 ;  /* 0x000000ff28057207 */ /* 0x001fe20005000000 */
[----:B------:R-:W-:-:S04]  /*2a70*/  VIADD R40, R44, 0x8 ;  /* 0x000000082c287836 */ /* 0x000fc80000000000 */
[----:B------:R-:W-:Y:S01]  /*2a80*/  IMAD.IADD R54, R52, 0x1, R5 ;  /* 0x0000000134367824 */ /* 0x000fe200078e0205 */
[----:B------:R-:W-:-:S04]  /*2a90*/  ISETP.GT.AND P2, PT, R40, R53, PT ;  /* 0x000000352800720c */ /* 0x000fc80003f44270 */
[----:B------:R-:W0:Y:S02]  /*2aa0*/  SHFL.DOWN PT, R40, R54, 0x8, R53 ;  /* 0x0900000036287989 */ /* 0x000e2400000e0035 */
[----:B0-----:R-:W-:Y:S02]  /*2ab0*/  SEL R5, R40, RZ, !P2 ;  /* 0x000000ff28057207 */ /* 0x001fe40005000000 */
[----:B------:R-:W-:-:S03]  /*2ac0*/  ISETP.GT.AND P2, PT, R4, R53, PT ;  /* 0x000000350400720c */ /* 0x000fc60003f44270 */
[----:B------:R-:W-:-:S05]  /*2ad0*/  IMAD.IADD R5, R54, 0x1, R5 ;  /* 0x0000000136057824 */ /* 0x000fca00078e0205 */
[----:B------:R-:W0:Y:S02]  /*2ae0*/  SHFL.DOWN PT, R40, R5, 0x10, R53 ;  /* 0x0a00000005287989 */ /* 0x000e2400000e0035 */
[----:B0-----:R-:W-:-:S04]  /*2af0*/  SEL R40, R40, RZ, !P2 ;  /* 0x000000ff28287207 */ /* 0x001fc80005000000 */
[----:B------:R-:W-:-:S07]  /*2b00*/  IADD3 R46, PT, PT, R5, R40, R46 ;  /* 0x00000028052e7210 */ /* 0x000fce0007ffe02e */
.L_x_454:
[----:B------:R-:W-:Y:S05]  /*2b10*/  @P6 BRA `(.L_x_389) ;  /* 0xfffffffc002c6947 */ /* 0x000fea000383ffff */
.L_x_383:
[----:B------:R-:W-:Y:S01]  /*2b20*/  ISETP.NE.AND P2, PT, R44, RZ, PT ;  /* 0x000000ff2c00720c */ /* 0x000fe20003f45270 */
[----:B------:R-:W0:Y:S01]  /*2b30*/  @!P0 S2R R5, SR_CgaCtaId ;  /* 0x0000000000058919 */ /* 0x000e220000008800 */
[----:B------:R-:W-:Y:S01]  /*2b40*/  @!P0 MOV R4, 0x400 ;  /* 0x0000040000048802 */ /* 0x000fe20000000f00 */
[----:B------:R-:W-:Y:S02]  /*2b50*/  @!P0 IMAD.IADD R7, R7, 0x1, R46 ;  /* 0x0000000107078824 */ /* 0x000fe400078e022e */
[----:B------:R-:W-:Y:S02]  /*2b60*/  @!P0 IMAD.MOV.U32 R6, RZ, RZ, 0x65 ;  /* 0x00000065ff068424 */ /* 0x000fe400078e00ff */
[----:B------:R-:W-:-:S03]  /*2b70*/  IMAD.MOV.U32 R48, RZ, RZ, R11 ;  /* 0x000000ffff307224 */ /* 0x000fc600078e000b */
[----:B------:R1:W-:Y:S03]  /*2b80*/  @!P0 ST.E.64.STRONG.GPU desc[UR6][R8.64+0x100], R6 ;  /* 0x0001000608008985 */ /* 0x0003e6000c10fb06 */
[----:B------:R-:W-:Y:S01]  /*2b90*/  @!P2 MOV R40, 0x400 ;  /* 0x000004000028a802 */ /* 0x000fe20000000f00 */
[----:B------:R-:W2:Y:S01]  /*2ba0*/  @!P2 S2R R45, SR_CgaCtaId ;  /* 0x00000000002da919 */ /* 0x000ea20000008800 */
[----:B------:R-:W-:Y:S01]  /*2bb0*/  @!P2 IMAD.MOV.U32 R48, RZ, RZ, R46 ;  /* 0x000000ffff30a224 */ /* 0x000fe200078e002e */
[----:B0-----:R-:W-:-:S05]  /*2bc0*/  @!P0 LEA R4, R5, R4, 0x18 ;  /* 0x0000000405048211 */ /* 0x001fca00078ec0ff */
[----:B------:R1:W-:Y:S04]  /*2bd0*/  @!P0 STS [R4+0x68], R7 ;  /* 0x0000680704008388 */ /* 0x0003e80000000800 */
[----:B------:R1:W-:Y:S01]  /*2be0*/  @!P0 STS [R4+0x64], R46 ;  /* 0x0000642e04008388 */ /* 0x0003e20000000800 */
[----:B--2---:R-:W-:-:S05]  /*2bf0*/  @!P2 LEA R45, R45, R40, 0x18 ;  /* 0x000000282d2da211 */ /* 0x004fca00078ec0ff */
[----:B------:R1:W-:Y:S02]  /*2c00*/  @!P2 STS [R45+0x50], R46 ;  /* 0x0000502e2d00a388 */ /* 0x0003e40000000800 */
.L_x_375:
[CC--:B------:R-:W-:Y:S01]  /*2c10*/  ISETP.NE.AND P5, PT, R47.reuse, R36.reuse, PT ;  /* 0x000000242f00720c */ /* 0x0c0fe20003fa5270 */
[----:B------:R-:W-:Y:S05]  /*2c20*/  WARPSYNC.ALL ;  /* 0x0000000000007948 */ /* 0x000fea0003800000 */
[----:B------:R-:W-:Y:S02]  /*2c30*/  LOP3.LUT R50, R50, 0xffffff7f, RZ, 0xc0, !PT ;  /* 0xffffff7f32327812 */ /* 0x000fe400078ec0ff */
[----:B------:R-:W-:-:S05]  /*2c40*/  ISETP.NE.AND P0, PT, R47, R36, PT ;  /* 0x000000242f00720c */ /* 0x000fca0003f05270 */
[----:B------:R-:W-:Y:S01]  /*2c50*/  @P5 LOP3.LUT R50, R50, 0x80, RZ, 0xfc, !PT ;  /* 0x0000008032325812 */ /* 0x000fe200078efcff */
[----:B------:R-:W0:Y:S08]  /*2c60*/  S2UR UR5, SR_CgaCtaId ;  /* 0x00000000000579c3 */ /* 0x000e300000008800 */
[----:B------:R-:W-:Y:S01]  /*2c70*/  BAR.SYNC.DEFER_BLOCKING 0x0 ;  /* 0x0000000000007b1d */ /* 0x000fe20000010000 */
[----:B------:R-:W-:-:S02]  /*2c80*/  ISETP.NE.AND P4, PT, R28, R29, PT ;  /* 0x0000001d1c00720c */ /* 0x000fc40003f85270 */
[----:B------:R-:W-:Y:S02]  /*2c90*/  ISETP.NE.AND P3, PT, R29, R26, PT ;  /* 0x0000001a1d00720c */ /* 0x000fe40003f65270 */
[----:B------:R-:W-:Y:S01]  /*2ca0*/  ISETP.NE.AND P2, PT, R34, R35, PT ;  /* 0x000000232200720c */ /* 0x000fe20003f45270 */
[----:B------:R-:W-:Y:S01]  /*2cb0*/  UMOV UR4, 0x400 ;  /* 0x0000040000047882 */ /* 0x000fe20000000000 */
[----:B------:R-:W-:Y:S01]  /*2cc0*/  ISETP.NE.AND P6, PT, R33, R30, PT ;  /* 0x0000001e2100720c */ /* 0x000fe20003fc5270 */
[----:B------:R-:W-:Y:S01]  /*2cd0*/  BSSY.RECONVERGENT B0, `(.L_x_390) ;  /* 0x0000072000007945 */ /* 0x000fe20003800200 */
[----:B------:R-:W-:-:S11]  /*2ce0*/  LOP3.LUT R50, R50, 0xffffffbf, RZ, 0xc0, !PT ;  /* 0xffffffbf32327812 */ /* 0x000fd600078ec0ff */
[----:B------:R-:W-:Y:S01]  /*2cf0*/  @P6 LOP3.LUT R50, R50, 0x40, RZ, 0xfc, !PT ;  /* 0x0000004032326812 */ /* 0x000fe200078efcff */
[----:B0-----:R-:W-:-:S03]  /*2d00*/  ULEA UR4, UR5, UR4, 0x18 ;  /* 0x0000000405047291 */ /* 0x001fc6000f8ec0ff */
[----:B------:R-:W-:-:S06]  /*2d10*/  LOP3.LUT R50, R50, 0xffffffdf, RZ, 0xc0, !PT ;  /* 0xffffffdf32327812 */ /* 0x000fcc00078ec0ff */
[----:B-1----:R-:W0:Y:S04]  /*2d20*/  LDS R4, [UR4+0x50] ;  /* 0x00005004ff047984 */ /* 0x002e280008000800 */
[----:B------:R-:W1:Y:S01]  /*2d30*/  LDS R5, [UR4+0x64] ;  /* 0x00006404ff057984 */ /* 0x000e620008000800 */
[----:B0-----:R-:W-:Y:S02]  /*2d40*/  SEL R7, R4, RZ, P1 ;  /* 0x000000ff04077207 */ /* 0x001fe40000800000 */
[----:B------:R-:W-:-:S03]  /*2d50*/  ISETP.NE.AND P1, PT, R31, R28, PT ;  /* 0x0000001c1f00720c */ /* 0x000fc60003f25270 */
[----:B------:R-:W-:Y:S02]  /*2d60*/  IMAD.IADD R48, R7, 0x1, R48 ;  /* 0x0000000107307824 */ /* 0x000fe400078e0230 */
[----:B------:R-:W0:Y:S02]  /*2d70*/  LDS R7, [UR4+0x6c] ;  /* 0x00006c04ff077984 */ /* 0x000e240008000800 */
[----:B------:R-:W-:Y:S02]  /*2d80*/  IMAD.IADD R6, R43, 0x1, R48 ;  /* 0x000000012b067824 */ /* 0x000fe400078e0230 */
[----:B-1----:R-:W-:Y:S02]  /*2d90*/  IMAD.IADD R9, R48, 0x1, -R5 ;  /* 0x0000000130097824 */ /* 0x002fe400078e0a05 */
[----:B------:R-:W-:Y:S02]  /*2da0*/  VIADD R8, R6, 0x1 ;  /* 0x0000000106087836 */ /* 0x000fe40000000000 */
[----:B------:R-:W-:Y:S01]  /*2db0*/  @!P1 IMAD.MOV R8, RZ, RZ, R6 ;  /* 0x000000ffff089224 */ /* 0x000fe200078e0206 */
[----:B------:R-:W-:Y:S01]  /*2dc0*/  LEA R9, R9, UR4, 0x2 ;  /* 0x0000000409097c11 */ /* 0x000fe2000f8e10ff */
[----:B------:R-:W-:Y:S01]  /*2dd0*/  BAR.SYNC.DEFER_BLOCKING 0x0 ;  /* 0x0000000000007b1d */ /* 0x000fe20000010000 */
[----:B------:R-:W-:Y:S01]  /*2de0*/  IMAD.IADD R46, R38, 0x1, R48 ;  /* 0x00000001262e7824 */ /* 0x000fe200078e0230 */
[----:B------:R-:W-:Y:S01]  /*2df0*/  ISETP.NE.AND P1, PT, R37, R34, PT ;  /* 0x000000222500720c */ /* 0x000fe20003f25270 */
[----:B------:R-:W-:-:S02]  /*2e00*/  VIADD R38, R8, 0x1 ;  /* 0x0000000108267836 */ /* 0x000fc40000000000 */
[----:B------:R-:W-:Y:S01]  /*2e10*/  @!P4 IMAD.MOV R38, RZ, RZ, R8 ;  /* 0x000000ffff26c224 */ /* 0x000fe200078e0208 */
[----:B------:R-:W-:Y:S01]  /*2e20*/  ISETP.NE.AND P4, PT, R26, R27, PT ;  /* 0x0000001b1a00720c */ /* 0x000fe20003f85270 */
[--C-:B------:R-:W-:Y:S02]  /*2e30*/  IMAD.IADD R44, R0, 0x1, R48.reuse ;  /* 0x00000001002c7824 */ /* 0x100fe400078e0230 */
[----:B------:R-:W-:Y:S02]  /*2e40*/  VIADD R0, R48, 0x1 ;  /* 0x0000000130007836 */ /* 0x000fe40000000000 */
[----:B------:R-:W-:Y:S01]  /*2e50*/  @!P0 IMAD.MOV R0, RZ, RZ, R48 ;  /* 0x000000ffff008224 */ /* 0x000fe200078e0230 */
[----:B------:R-:W-:Y:S01]  /*2e60*/  ISETP.NE.AND P0, PT, R36, R37, PT ;  /* 0x000000252400720c */ /* 0x000fe20003f05270 */
[----:B------:R-:W-:Y:S02]  /*2e70*/  VIADD R40, R38, 0x1 ;  /* 0x0000000126287836 */ /* 0x000fe40000000000 */
[----:B------:R-:W-:Y:S01]  /*2e80*/  @!P3 IMAD.MOV R40, RZ, RZ, R38 ;  /* 0x000000ffff28b224 */ /* 0x000fe200078e0226 */
[----:B------:R-:W-:Y:S01]  /*2e90*/  ISETP.NE.AND P3, PT, R35, R32, PT ;  /* 0x000000202300720c */ /* 0x000fe20003f65270 */
[----:B------:R-:W-:-:S02]  /*2ea0*/  IMAD.IADD R0, R0, 0x1, -R5 ;  /* 0x0000000100007824 */ /* 0x000fc400078e0a05 */
[----:B------:R-:W-:Y:S02]  /*2eb0*/  VIADD R4, R46, 0x1 ;  /* 0x000000012e047836 */ /* 0x000fe40000000000 */
[----:B------:R-:W-:Y:S01]  /*2ec0*/  IMAD.IADD R56, R42, 0x1, R48 ;  /* 0x000000012a387824 */ /* 0x000fe200078e0230 */
[----:B------:R-:W-:Y:S01]  /*2ed0*/  LEA R0, R0, UR4, 0x2 ;  /* 0x0000000400007c11 */ /* 0x000fe2000f8e10ff */
[----:B------:R-:W-:Y:S01]  /*2ee0*/  @!P2 IMAD.MOV R4, RZ, RZ, R46 ;  /* 0x000000ffff04a224 */ /* 0x000fe200078e022e */
[----:B------:R1:W-:Y:S01]  /*2ef0*/  @P5 STS [R9], R36 ;  /* 0x0000002409005388 */ /* 0x0003e20000000800 */
[----:B------:R-:W-:Y:S01]  /*2f00*/  ISETP.NE.AND P5, PT, R27, R24, PT ;  /* 0x000000181b00720c */ /* 0x000fe20003fa5270 */
[----:B------:R-:W-:Y:S01]  /*2f10*/  VIADD R42, R40, 0x1 ;  /* 0x00000001282a7836 */ /* 0x000fe20000000000 */
[----:B------:R-:W-:Y:S01]  /*2f20*/  ISETP.NE.AND P2, PT, R34, R35, PT ;  /* 0x000000232200720c */ /* 0x000fe20003f45270 */
[----:B------:R-:W-:Y:S01]  /*2f30*/  @!P4 IMAD.MOV R42, RZ, RZ, R40 ;  /* 0x000000ffff2ac224 */ /* 0x000fe200078e0228 */
[----:B------:R-:W-:Y:S01]  /*2f40*/  ISETP.NE.AND P4, PT, R32, R33, PT ;  /* 0x000000212000720c */ /* 0x000fe20003f85270 */
[----:B------:R-:W-:Y:S01]  /*2f50*/  IMAD.IADD R52, R39, 0x1, R48 ;  /* 0x0000000127347824 */ /* 0x000fe200078e0230 */
[----:B------:R2:W-:Y:S01]  /*2f60*/  @P0 STS [R0], R37 ;  /* 0x0000002500000388 */ /* 0x0005e20000000800 */
[----:B------:R-:W-:-:S02]  /*2f70*/  IMAD.IADD R39, R4, 0x1, -R5 ;  /* 0x0000000104277824 */ /* 0x000fc400078e0a05 */
[--C-:B-1----:R-:W-:Y:S02]  /*2f80*/  IMAD.IADD R36, R46, 0x1, -R5.reuse ;  /* 0x000000012e247824 */ /* 0x102fe400078e0a05 */
[--C-:B------:R-:W-:Y:S02]  /*2f90*/  IMAD.IADD R11, R44, 0x1, -R5.reuse ;  /* 0x000000012c0b7824 */ /* 0x100fe400078e0a05 */
[----:B------:R-:W-:Y:S01]  /*2fa0*/  IMAD.IADD R54, R41, 0x1, R48 ;  /* 0x0000000129367824 */ /* 0x000fe200078e0230 */
[----:B------:R-:W-:Y:S01]  /*2fb0*/  LEA R4, R36, UR4, 0x2 ;  /* 0x0000000424047c11 */ /* 0x000fe2000f8e10ff */
[----:B------:R-:W-:Y:S01]  /*2fc0*/  VIADD R44, R42, 0x1 ;  /* 0x000000012a2c7836 */ /* 0x000fe20000000000 */
[----:B--2---:R-:W-:Y:S01]  /*2fd0*/  LEA R37, R39, UR4, 0x2 ;  /* 0x0000000427257c11 */ /* 0x004fe2000f8e10ff */
[----:B------:R-:W-:Y:S01]  /*2fe0*/  @!P5 IMAD.MOV R44, RZ, RZ, R42 ;  /* 0x000000ffff2cd224 */ /* 0x000fe200078e022a */
[----:B------:R-:W-:Y:S01]  /*2ff0*/  ISETP.NE.AND P5, PT, R30, R31, PT ;  /* 0x0000001f1e00720c */ /* 0x000fe20003fa5270 */
[--C-:B------:R-:W-:Y:S01]  /*3000*/  IMAD.IADD R36, R52, 0x1, -R5.reuse ;  /* 0x0000000134247824 */ /* 0x100fe200078e0a05 */
[----:B------:R-:W-:Y:S01]  /*3010*/  LEA R11, R11, UR4, 0x2 ;  /* 0x000000040b0b7c11 */ /* 0x000fe2000f8e10ff */
[----:B------:R-:W-:-:S02]  /*3020*/  IMAD.IADD R39, R54, 0x1, -R5 ;  /* 0x0000000136277824 */ /* 0x000fc400078e0a05 */
[--C-:B------:R-:W-:Y:S01]  /*3030*/  IMAD.IADD R41, R56, 0x1, -R5.reuse ;  /* 0x0000000138297824 */ /* 0x100fe200078e0a05 */
[----:B------:R-:W-:Y:S01]  /*3040*/  LEA R36, R36, UR4, 0x2 ;  /* 0x0000000424247c11 */ /* 0x000fe2000f8e10ff */
[----:B------:R1:W-:Y:S01]  /*3050*/  @P1 STS [R11], R34 ;  /* 0x000000220b001388 */ /* 0x0003e20000000800 */
[----:B------:R-:W-:Y:S01]  /*3060*/  LEA R39, R39, UR4, 0x2 ;  /* 0x0000000427277c11 */ /* 0x000fe2000f8e10ff */
[--C-:B------:R-:W-:Y:S02]  /*3070*/  IMAD.IADD R6, R6, 0x1, -R5.reuse ;  /* 0x0000000106067824 */ /* 0x100fe400078e0a05 */
[----:B------:R2:W-:Y:S01]  /*3080*/  @P2 STS [R4], R35 ;  /* 0x0000002304002388 */ /* 0x0005e20000000800 */
[--C-:B------:R-:W-:Y:S01]  /*3090*/  IMAD.IADD R8, R8, 0x1, -R5.reuse ;  /* 0x0000000108087824 */ /* 0x100fe200078e0a05 */
[----:B------:R-:W-:Y:S01]  /*30a0*/  @P5 LOP3.LUT R50, R50, 0x20, RZ, 0xfc, !PT ;  /* 0x0000002032325812 */ /* 0x000fe200078efcff */
[--C-:B------:R-:W-:Y:S01]  /*30b0*/  IMAD.IADD R38, R38, 0x1, -R5.reuse ;  /* 0x0000000126267824 */ /* 0x100fe200078e0a05 */
[----:B------:R3:W-:Y:S01]  /*30c0*/  @P3 STS [R37], R32 ;  /* 0x0000002025003388 */ /* 0x0007e20000000800 */
[--C-:B------:R-:W-:Y:S01]  /*30d0*/  IMAD.IADD R40, R40, 0x1, -R5.reuse ;  /* 0x0000000128287824 */ /* 0x100fe200078e0a05 */
[----:B-1----:R-:W-:Y:S01]  /*30e0*/  LEA R34, R41, UR4, 0x2 ;  /* 0x0000000429227c11 */ /* 0x002fe2000f8e10ff */
[--C-:B------:R-:W-:Y:S01]  /*30f0*/  IMAD.IADD R42, R42, 0x1, -R5.reuse ;  /* 0x000000012a2a7824 */ /* 0x100fe200078e0a05 */
[----:B------:R1:W-:Y:S01]  /*3100*/  @P4 STS [R36], R33 ;  /* 0x0000002124004388 */ /* 0x0003e20000000800 */
[----:B------:R-:W-:Y:S01]  /*3110*/  LOP3.LUT R50, R50, 0xffffffef, RZ, 0xc0, !PT ;  /* 0xffffffef32327812 */ /* 0x000fe200078ec0ff */
[----:B------:R-:W-:Y:S01]  /*3120*/  IMAD.IADD R44, R44, 0x1, -R5 ;  /* 0x000000012c2c7824 */ /* 0x000fe200078e0a05 */
[----:B--2---:R-:W-:Y:S01]  /*3130*/  LEA R35, R6, UR4, 0x2 ;  /* 0x0000000406237c11 */ /* 0x004fe2000f8e10ff */
[----:B------:R2:W-:Y:S01]  /*3140*/  @P6 STS [R39], R30 ;  /* 0x0000001e27006388 */ /* 0x0005e20000000800 */
[----:B------:R-:W-:-:S02]  /*3150*/  LEA R41, R38, UR4, 0x2 ;  /* 0x0000000426297c11 */ /* 0x000fc4000f8e10ff */
[----:B---3--:R-:W-:Y:S01]  /*3160*/  LEA R32, R8, UR4, 0x2 ;  /* 0x0000000408207c11 */ /* 0x008fe2000f8e10ff */
[----:B------:R2:W-:Y:S01]  /*3170*/  @P5 STS [R34], R31 ;  /* 0x0000001f22005388 */ /* 0x0005e20000000800 */
[----:B------:R-:W-:Y:S02]  /*3180*/  ISETP.NE.AND P5, PT, R31, R28, PT ;  /* 0x0000001c1f00720c */ /* 0x000fe40003fa5270 */
[----:B------:R-:W-:Y:S02]  /*3190*/  LEA R40, R40, UR4, 0x2 ;  /* 0x0000000428287c11 */ /* 0x000fe4000f8e10ff */
[----:B-1----:R-:W-:Y:S02]  /*31a0*/  LEA R33, R42, UR4, 0x2 ;  /* 0x000000042a217c11 */ /* 0x002fe4000f8e10ff */
[----:B0-----:R-:W-:Y:S02]  /*31b0*/  ISETP.GE.AND P6, PT, R10, R7, PT ;  /* 0x000000070a00720c */ /* 0x001fe40003fc6270 */
[----:B------:R-:W-:-:S05]  /*31c0*/  LEA R44, R44, UR4, 0x2 ;  /* 0x000000042c2c7c11 */ /* 0x000fca000f8e10ff */
        /* <DEDUP_REMOVED lines=18> */
[----:B------:R-:W-:-:S13]  /*32f0*/  ISETP.NE.AND P5, PT, R24, R25, PT ;  /* 0x000000191800720c */ /* 0x000fda0003fa5270 */
[----:B------:R2:W-:Y:S01]  /*3300*/  @P5 STS [R44], R25 ;  /* 0x000000192c005388 */ /* 0x0005e20000000800 */
[----:B------:R-:W-:Y:S06]  /*3310*/  BAR.SYNC.DEFER_BLOCKING 0x0 ;  /* 0x0000000000007b1d */ /* 0x000fec0000010000 */
[----:B------:R-:W-:Y:S05]  /*3320*/  @P6 BRA `(.L_x_391) ;  /* 0x0000000000306947 */ /* 0x000fea0003800000 */
[----:B--2---:R-:W0:Y:S01]  /*3330*/  LDC.64 R24, c[0x0][0x390] ;  /* 0x0000e400ff187b82 */ /* 0x004e220000000a00 */
[C---:B------:R-:W-:Y:S01]  /*3340*/  IMAD.IADD R29, R10.reuse, 0x1, R5 ;  /* 0x000000010a1d7824 */ /* 0x040fe200078e0205 */
[----:B------:R-:W-:Y:S01]  /*3350*/  LEA R6, R10, UR4, 0x2 ;  /* 0x000000040a067c11 */ /* 0x000fe2000f8e10ff */
[----:B------:R-:W-:-:S07]  /*3360*/  IMAD.MOV.U32 R8, RZ, RZ, R10 ;  /* 0x000000ffff087224 */ /* 0x000fce00078e000a */
.L_x_392:
[----:B-1----:R1:W2:Y:S01]  /*3370*/  LDS R31, [R6] ;  /* 0x00000000061f7984 */ /* 0x0022a20000000800 */
[----:B0-----:R-:W-:-:S04]  /*3380*/  IMAD.WIDE.U32 R26, R29, 0x4, R24 ;  /* 0x000000041d1a7825 */ /* 0x001fc800078e0018 */
[----:B------:R-:W-:Y:S02]  /*3390*/  VIADD R8, R8, 0x200 ;  /* 0x0000020008087836 */ /* 0x000fe40000000000 */
[----:B------:R-:W-:Y:S02]  /*33a0*/  VIADD R29, R29, 0x200 ;  /* 0x000002001d1d7836 */ /* 0x000fe40000000000 */
[----:B-1----:R-:W-:Y:S01]  /*33b0*/  VIADD R6, R6, 0x800 ;  /* 0x0000080006067836 */ /* 0x002fe20000000000 */
[----:B------:R-:W-:Y:S01]  /*33c0*/  ISETP.GE.AND P6, PT, R8, R7, PT ;  /* 0x000000070800720c */ /* 0x000fe20003fc6270 */
[----:B--2---:R1:W-:-:S12]  /*33d0*/  STG.E desc[UR6][R26.64], R31 ;  /* 0x0000001f1a007986 */ /* 0x0043d8000c101906 */
[----:B------:R-:W-:Y:S05]  /*33e0*/  @!P6 BRA `(.L_x_392) ;  /* 0xfffffffc00e0e947 */ /* 0x000fea000383ffff */
.L_x_391:
[----:B------:R-:W-:Y:S05]  /*33f0*/  BSYNC.RECONVERGENT B0 ;  /* 0x0000000000007941 */ /* 0x000fea0003800200 */
.L_x_390:
[----:B------:R-:W-:Y:S01]  /*3400*/  BAR.SYNC.DEFER_BLOCKING 0x0 ;  /* 0x0000000000007b1d */ /* 0x000fe20000010000 */
[----:B------:R-:W-:-:S07]  /*3410*/  P2R R6, PR, RZ, 0x10 ;  /* 0x00000010ff067803 */ /* 0x000fce0000000000 */
[----:B------:R-:W-:Y:S01]  /*3420*/  BAR.SYNC.DEFER_BLOCKING 0x0 ;  /* 0x0000000000007b1d */ /* 0x000fe20000010000 */
[C---:B------:R-:W-:Y:S02]  /*3430*/  LOP3.LUT P4, RZ, R50.reuse, 0x80, RZ, 0xc0, !PT ;  /* 0x0000008032ff7812 */ /* 0x040fe4000788c0ff */
[----:B------:R-:W-:Y:S02]  /*3440*/  P2R R8, PR, RZ, 0x20 ;  /* 0x00000020ff087803 */ /* 0x000fe40000000000 */
[C---:B------:R-:W-:Y:S01]  /*3450*/  LOP3.LUT P5, RZ, R50.reuse, 0x40, RZ, 0xc0, !PT ;  /* 0x0000004032ff7812 */ /* 0x040fe200078ac0ff */
[----:B------:R-:W-:Y:S01]  /*3460*/  BSSY.RECONVERGENT B0, `(.L_x_393) ;  /* 0x0000025000007945 */ /* 0x000fe20003800200 */
[----:B------:R-:W-:-:S07]  /*3470*/  LOP3.LUT P6, RZ, R50, 0x1, RZ, 0xc0, !PT ;  /* 0x0000000132ff7812 */ /* 0x000fce00078cc0ff */
[----:B------:R0:W-:Y:S01]  /*3480*/  @P4 STS [R9], R22 ;  /* 0x0000001609004388 */ /* 0x0001e20000000800 */
[----:B------:R-:W-:-:S03]  /*3490*/  ISETP.NE.AND P4, PT, R6, RZ, PT ;  /* 0x000000ff0600720c */ /* 0x000fc60003f85270 */
        /* <DEDUP_REMOVED lines=23> */
[C---:B------:R-:W-:Y:S01]  /*3610*/  IMAD.IADD R5, R10.reuse, 0x1, R5 ;  /* 0x000000010a057824 */ /* 0x040fe200078e0205 */
[----:B------:R-:W-:-:S07]  /*3620*/  LEA R0, R10, UR4, 0x2 ;  /* 0x000000040a007c11 */ /* 0x000fce000f8e10ff */
.L_x_395:
[----:B---3--:R3:W4:Y:S01]  /*3630*/  LDS R11, [R0] ;  /* 0x00000000000b7984 */ /* 0x0087220000000800 */
[----:B0-----:R-:W-:-:S04]  /*3640*/  IMAD.WIDE.U32 R2, R5, 0x4, R8 ;  /* 0x0000000405027825 */ /* 0x001fc800078e0008 */
[----:B------:R-:W-:Y:S02]  /*3650*/  VIADD R10, R10, 0x200 ;  /* 0x000002000a0a7836 */ /* 0x000fe40000000000 */
[----:B------:R-:W-:Y:S02]  /*3660*/  VIADD R5, R5, 0x200 ;  /* 0x0000020005057836 */ /* 0x000fe40000000000 */
[----:B---3--:R-:W-:Y:S01]  /*3670*/  VIADD R0, R0, 0x800 ;  /* 0x0000080000007836 */ /* 0x008fe20000000000 */
[----:B------:R-:W-:Y:S01]  /*3680*/  ISETP.GE.AND P0, PT, R10, R7, PT ;  /* 0x000000070a00720c */ /* 0x000fe20003f06270 */
[----:B----4-:R3:W-:-:S12]  /*3690*/  STG.E desc[UR6][R2.64], R11 ;  /* 0x0000000b02007986 */ /* 0x0107d8000c101906 */
[----:B------:R-:W-:Y:S05]  /*36a0*/  @!P0 BRA `(.L_x_395) ;  /* 0xfffffffc00e08947 */ /* 0x000fea000383ffff */
.L_x_394:
[----:B------:R-:W-:Y:S05]  /*36b0*/  BSYNC.RECONVERGENT B0 ;  /* 0x0000000000007941 */ /* 0x000fea0003800200 */
.L_x_393:
[----:B------:R-:W-:Y:S06]  /*36c0*/  BAR.SYNC.DEFER_BLOCKING 0x0 ;  /* 0x0000000000007b1d */ /* 0x000fec0000010000 */
[----:B------:R-:W-:Y:S05]  /*36d0*/  EXIT ;  /* 0x000000000000794d */ /* 0x000fea0003800000 */
.L_x_367:
[----:B------:R-:W0:Y:S01]  /*36e0*/  LDCU UR4, c[0x0][0x3b4] ;  /* 0x00007680ff0477ac */ /* 0x000e220008000800 */
[----:B------:R-:W-:Y:S02]  /*36f0*/  ISETP.NE.AND P0, PT, R45, RZ, PT ;  /* 0x000000ff2d00720c */ /* 0x000fe40003f05270 */
[----:B0-----:R-:W-:-:S11]  /*3700*/  IADD3 R0, PT, PT, -R4, UR4, RZ ;  /* 0x0000000404007c10 */ /* 0x001fd6000fffe1ff */
[----:B------:R-:W-:Y:S05]  /*3710*/  @P0 BRA `(.L_x_396) ;  /* 0x0000001c00580947 */ /* 0x000fea0003800000 */
[----:B------:R-:W0:Y:S01]  /*3720*/  LDC.64 R14, c[0x0][0x380] ;  /* 0x0000e000ff0e7b82 */ /* 0x000e220000000a00 */
[----:B------:R-:W1:Y:S07]  /*3730*/  S2R R2, SR_TID.X ;  /* 0x0000000000027919 */ /* 0x000e6e0000002100 */
[----:B------:R-:W2:Y:S01]  /*3740*/  LDC.64 R6, c[0x0][0x388] ;  /* 0x0000e200ff067b82 */ /* 0x000ea20000000a00 */
[----:B0-----:R-:W-:-:S05]  /*3750*/  IMAD.WIDE.U32 R10, R4, 0x4, R14 ;  /* 0x00000004040a7825 */ /* 0x001fca00078e000e */
[----:B------:R0:W3:Y:S01]  /*3760*/  LDG.E R18, desc[UR6][R10.64] ;  /* 0x000000060a127981 */ /* 0x0000e2000c1e1900 */
[----:B------:R-:W-:Y:S02]  /*3770*/  LOP3.LUT R50, R50, 0xffffffbf, RZ, 0xc0, !PT ;  /* 0xffffffbf32327812 */ /* 0x000fe400078ec0ff */
[C---:B-1----:R-:W-:Y:S02]  /*3780*/  LOP3.LUT R3, R2.reuse, 0x1f, RZ, 0xc0, !PT ;  /* 0x0000001f02037812 */ /* 0x042fe400078ec0ff */
[----:B------:R-:W-:-:S05]  /*3790*/  LOP3.LUT R8, R2, 0x3e0, RZ, 0xc0, !PT ;  /* 0x000003e002087812 */ /* 0x000fca00078ec0ff */
[----:B------:R-:W-:-:S04]  /*37a0*/  IMAD R3, R8, 0xe, R3 ;  /* 0x0000000e08037824 */ /* 0x000fc800078e0203 */
[C---:B------:R-:W-:Y:S01]  /*37b0*/  VIADD R5, R3.reuse, 0x20 ;  /* 0x0000002003057836 */ /* 0x040fe20000000000 */
[CC--:B------:R-:W-:Y:S01]  /*37c0*/  ISETP.GE.AND P0, PT, R3.reuse, R0.reuse, PT ;  /* 0x000000000300720c */ /* 0x0c0fe20003f06270 */
[C---:B------:R-:W-:Y:S02]  /*37d0*/  VIADD R9, R3.reuse, 0x40 ;  /* 0x0000004003097836 */ /* 0x040fe40000000000 */
[----:B------:R-:W-:Y:S01]  /*37e0*/  VIADD R13, R3, 0x60 ;  /* 0x00000060030d7836 */ /* 0x000fe20000000000 */
[-C--:B------:R-:W-:Y:S01]  /*37f0*/  ISETP.GE.AND P2, PT, R5, R0.reuse, PT ;  /* 0x000000000500720c */ /* 0x080fe20003f46270 */
[----:B------:R-:W-:Y:S01]  /*3800*/  VIADD R17, R3, 0x80 ;  /* 0x0000008003117836 */ /* 0x000fe20000000000 */
[-C--:B------:R-:W-:Y:S01]  /*3810*/  ISETP.GE.AND P1, PT, R9, R0.reuse, PT ;  /* 0x000000000900720c */ /* 0x080fe20003f26270 */
[----:B--2---:R-:W-:Y:S01]  /*3820*/  IMAD.WIDE.U32 R8, R4, 0x4, R6 ;  /* 0x0000000404087825 */ /* 0x004fe200078e0006 */
[-C--:B------:R-:W-:Y:S02]  /*3830*/  ISETP.GE.AND P6, PT, R13, R0.reuse, PT ;  /* 0x000000000d00720c */ /* 0x080fe40003fc6270 */
[----:B------:R-:W-:Y:S01]  /*3840*/  ISETP.GE.AND P5, PT, R17, R0, PT ;  /* 0x000000001100720c */ /* 0x000fe20003fa6270 */
[----:B------:R-:W-:-:S02]  /*3850*/  IMAD.SHL.U32 R13, R3, 0x4, RZ ;  /* 0x00000004030d7824 */ /* 0x000fc400078e00ff */
[----:B------:R-:W-:Y:S02]  /*3860*/  @!P0 IMAD.IADD R5, R4, 0x1, R3 ;  /* 0x0000000104058824 */ /* 0x000fe400078e0203 */
[----:B------:R-:W-:Y:S02]  /*3870*/  VIADD R17, R3, 0xc0 ;  /* 0x000000c003117836 */ /* 0x000fe40000000000 */
[----:B------:R-:W-:Y:S01]  /*3880*/  @P2 LOP3.LUT R50, R50, 0x40, RZ, 0xfc, !PT ;  /* 0x0000004032322812 */ /* 0x000fe200078efcff */
[----:B------:R-:W-:Y:S01]  /*3890*/  @!P0 IMAD.WIDE.U32 R14, R5, 0x4, R14 ;  /* 0x00000004050e8825 */ /* 0x000fe200078e000e */
[----:B------:R-:W-:Y:S02]  /*38a0*/  IADD3 R12, P2, PT, R10, R13, RZ ;  /* 0x0000000d0a0c7210 */ /* 0x000fe40007f5e0ff */
[----:B------:R-:W-:Y:S01]  /*38b0*/  LOP3.LUT R50, R50, 0xffffffdf, RZ, 0xc0, !PT ;  /* 0xffffffdf32327812 */ /* 0x000fe200078ec0ff */
[----:B------:R-:W-:Y:S01]  /*38c0*/  VIADD R5, R3, 0xa0 ;  /* 0x000000a003057836 */ /* 0x000fe20000000000 */
[----:B------:R-:W-:-:S02]  /*38d0*/  ISETP.GE.AND P3, PT, R17, R0, PT ;  /* 0x000000001100720c */ /* 0x000fc40003f66270 */
[----:B------:R-:W-:Y:S02]  /*38e0*/  @P1 LOP3.LUT R50, R50, 0x20, RZ, 0xfc, !PT ;  /* 0x0000002032321812 */ /* 0x000fe400078efcff */
[----:B0-----:R-:W-:Y:S01]  /*38f0*/  IADD3 R10, P1, PT, R13, R8, RZ ;  /* 0x000000080d0a7210 */ /* 0x001fe20007f3e0ff */
[----:B------:R-:W-:Y:S01]  /*3900*/  IMAD.X R13, RZ, RZ, R11, P2 ;  /* 0x000000ffff0d7224 */ /* 0x000fe200010e060b */
[----:B------:R-:W-:Y:S02]  /*3910*/  LOP3.LUT R50, R50, 0xffffffef, RZ, 0xc0, !PT ;  /* 0xffffffef32327812 */ /* 0x000fe400078ec0ff */
[----:B------:R-:W-:Y:S01]  /*3920*/  ISETP.GE.AND P4, PT, R5, R0, PT ;  /* 0x000000000500720c */ /* 0x000fe20003f86270 */
[----:B------:R-:W-:Y:S01]  /*3930*/  IMAD.X R11, RZ, RZ, R9, P1 ;  /* 0x000000ffff0b7224 */ /* 0x000fe200008e0609 */
[----:B------:R-:W-:-:S04]  /*3940*/  @P6 LOP3.LUT R50, R50, 0x10, RZ, 0xfc, !PT ;  /* 0x0000001032326812 */ /* 0x000fc800078efcff */
[----:B------:R-:W-:-:S04]  /*3950*/  LOP3.LUT R50, R50, 0xfffffff7, RZ, 0xc0, !PT ;  /* 0xfffffff732327812 */ /* 0x000fc800078ec0ff */
[----:B------:R-:W-:-:S04]  /*3960*/  @P5 LOP3.LUT R50, R50, 0x8, RZ, 0xfc, !PT ;  /* 0x0000000832325812 */ /* 0x000fc800078efcff */
[C---:B------:R-:W-:Y:S02]  /*3970*/  LOP3.LUT P1, RZ, R50.reuse, 0x40, RZ, 0xc0, !PT ;  /* 0x0000004032ff7812 */ /* 0x040fe4000782c0ff */
[C---:B------:R-:W-:Y:S02]  /*3980*/  LOP3.LUT P2, RZ, R50.reuse, 0x20, RZ, 0xc0, !PT ;  /* 0x0000002032ff7812 */ /* 0x040fe4000784c0ff */
[----:B------:R-:W-:Y:S01]  /*3990*/  LOP3.LUT R50, R50, 0xfffffffb, RZ, 0xc0, !PT ;  /* 0xfffffffb32327812 */ /* 0x000fe200078ec0ff */
[----:B------:R-:W-:-:S03]  /*39a0*/  VIADD R5, R3, 0xe0 ;  /* 0x000000e003057836 */ /* 0x000fc60000000000 */
[----:B------:R-:W-:-:S04]  /*39b0*/  @P4 LOP3.LUT R50, R50, 0x4, RZ, 0xfc, !PT ;  /* 0x0000000432324812 */ /* 0x000fc800078efcff */
[----:B------:R-:W-:-:S04]  /*39c0*/  LOP3.LUT R50, R50, 0xfffffffd, RZ, 0xc0, !PT ;  /* 0xfffffffd32327812 */ /* 0x000fc800078ec0ff */
[----:B------:R-:W-:Y:S01]  /*39d0*/  @P3 LOP3.LUT R50, R50, 0x2, RZ, 0xfc, !PT ;  /* 0x0000000232323812 */ /* 0x000fe200078efcff */
[C---:B------:R-:W-:Y:S02]  /*39e0*/  VIADD R17, R3.reuse, 0x100 ;  /* 0x0000010003117836 */ /* 0x040fe40000000000 */
[C---:B------:R-:W-:Y:S01]  /*39f0*/  VIADD R19, R3.reuse, 0x120 ;  /* 0x0000012003137836 */ /* 0x040fe20000000000 */
[----:B------:R-:W-:Y:S01]  /*3a00*/  LOP3.LUT R50, R50, 0xfffffffe, RZ, 0xc0, !PT ;  /* 0xfffffffe32327812 */ /* 0x000fe200078ec0ff */
[C---:B------:R-:W-:Y:S02]  /*3a10*/  VIADD R21, R3.reuse, 0x140 ;  /* 0x0000014003157836 */ /* 0x040fe40000000000 */
[C---:B------:R-:W-:Y:S02]  /*3a20*/  VIADD R23, R3.reuse, 0x160 ;  /* 0x0000016003177836 */ /* 0x040fe40000000000 */
[C---:B------:R-:W-:Y:S02]  /*3a30*/  VIADD R25, R3.reuse, 0x180 ;  /* 0x0000018003197836 */ /* 0x040fe40000000000 */
[----:B------:R-:W-:-:S02]  /*3a40*/  VIADD R27, R3, 0x1a0 ;  /* 0x000001a0031b7836 */ /* 0x000fc40000000000 */
[----:B---3--:R-:W-:Y:S02]  /*3a50*/  IMAD.MOV.U32 R16, RZ, RZ, R18 ;  /* 0x000000ffff107224 */ /* 0x008fe400078e0012 */
[----:B------:R0:W2:Y:S02]  /*3a60*/  @!P0 LDG.E R18, desc[UR6][R14.64] ;  /* 0x000000060e128981 */ /* 0x0000a4000c1e1900 */
[--C-:B------:R-:W-:Y:S02]  /*3a70*/  IMAD.MOV.U32 R22, RZ, RZ, R16.reuse ;  /* 0x000000ffff167224 */ /* 0x100fe400078e0010 */
[--C-:B------:R-:W-:Y:S02]  /*3a80*/  IMAD.MOV.U32 R24, RZ, RZ, R16.reuse ;  /* 0x000000ffff187224 */ /* 0x100fe400078e0010 */
[--C-:B------:R-:W-:Y:S02]  /*3a90*/  IMAD.MOV.U32 R26, RZ, RZ, R16.reuse ;  /* 0x000000ffff1a7224 */ /* 0x100fe400078e0010 */
[----:B------:R-:W3:Y:S01]  /*3aa0*/  @!P1 LDG.E R22, desc[UR6][R12.64+0x80] ;  /* 0x000080060c169981 */ /* 0x000ee2000c1e1900 */
[----:B------:R-:W-:Y:S01]  /*3ab0*/  ISETP.GE.AND P1, PT, R5, R0, PT ;  /* 0x000000000500720c */ /* 0x000fe20003f26270 */
[----:B0-----:R-:W-:-:S02]  /*3ac0*/  IMAD.MOV.U32 R14, RZ, RZ, R16 ;  /* 0x000000ffff0e7224 */ /* 0x001fc400078e0010 */
[--C-:B------:R-:W-:Y:S01]  /*3ad0*/  IMAD.MOV.U32 R28, RZ, RZ, R16.reuse ;  /* 0x000000ffff1c7224 */ /* 0x100fe200078e0010 */
[----:B------:R-:W4:Y:S01]  /*3ae0*/  @!P2 LDG.E R24, desc[UR6][R12.64+0x100] ;  /* 0x000100060c18a981 */ /* 0x000f22000c1e1900 */
[--C-:B------:R-:W-:Y:S02]  /*3af0*/  IMAD.MOV.U32 R30, RZ, RZ, R16.reuse ;  /* 0x000000ffff1e7224 */ /* 0x100fe400078e0010 */
[--C-:B------:R-:W-:Y:S01]  /*3b00*/  IMAD.MOV.U32 R32, RZ, RZ, R16.reuse ;  /* 0x000000ffff207224 */ /* 0x100fe200078e0010 */
[----:B------:R-:W5:Y:S01]  /*3b10*/  @!P6 LDG.E R26, desc[UR6][R12.64+0x180] ;  /* 0x000180060c1ae981 */ /* 0x000f62000c1e1900 */
[-C--:B------:R-:W-:Y:S01]  /*3b20*/  ISETP.GE.AND P2, PT, R19, R0.reuse, PT ;  /* 0x000000001300720c */ /* 0x080fe20003f46270 */
[--C-:B------:R-:W-:Y:S01]  /*3b30*/  IMAD.MOV.U32 R34, RZ, RZ, R16.reuse ;  /* 0x000000ffff227224 */ /* 0x100fe200078e0010 */
[-C--:B------:R-:W-:Y:S01]  /*3b40*/  ISETP.GE.AND P6, PT, R27, R0.reuse, PT ;  /* 0x000000001b00720c */ /* 0x080fe20003fc6270 */
[----:B------:R-:W5:Y:S01]  /*3b50*/  @!P5 LDG.E R14, desc[UR6][R12.64+0x200] ;  /* 0x000200060c0ed981 */ /* 0x000f62000c1e1900 */
[----:B------:R-:W-:Y:S01]  /*3b60*/  @P1 LOP3.LUT R50, R50, 0x1, RZ, 0xfc, !PT ;  /* 0x0000000132321812 */ /* 0x000fe200078efcff */
        /* <DEDUP_REMOVED lines=10> */
[----:B------:R-:W-:Y:S02]  /*3c10*/  IMAD.MOV.U32 R44, RZ, RZ, R16 ;  /* 0x000000ffff2c7224 */ /* 0x000fe400078e0010 */
[----:B------:R-:W5:Y:S04]  /*3c20*/  @!P2 LDG.E R36, desc[UR6][R12.64+0x480] ;  /* 0x000480060c24a981 */ /* 0x000f68000c1e1900 */
[----:B------:R-:W5:Y:S04]  /*3c30*/  @!P4 LDG.E R42, desc[UR6][R12.64+0x580] ;  /* 0x000580060c2ac981 */ /* 0x000f68000c1e1900 */
[----:B------:R-:W5:Y:S04]  /*3c40*/  @!P3 LDG.E R38, desc[UR6][R12.64+0x500] ;  /* 0x000500060c26b981 */ /* 0x000f68000c1e1900 */
[----:B------:R-:W5:Y:S04]  /*3c50*/  @!P1 LDG.E R34, desc[UR6][R12.64+0x400] ;  /* 0x000400060c229981 */ /* 0x000f68000c1e1900 */
[----:B------:R-:W5:Y:S04]  /*3c60*/  @!P5 LDG.E R44, desc[UR6][R12.64+0x600] ;  /* 0x000600060c2cd981 */ /* 0x000f68000c1e1900 */
[----:B------:R-:W5:Y:S01]  /*3c70*/  @!P6 LDG.E R16, desc[UR6][R12.64+0x680] ;  /* 0x000680060c10e981 */ /* 0x000f62000c1e1900 */
[----:B------:R-:W0:Y:S01]  /*3c80*/  S2R R20, SR_LANEID ;  /* 0x0000000000147919 */ /* 0x000e220000000000 */
[----:B------:R-:W1:Y:S01]  /*3c90*/  S2UR UR5, SR_CgaCtaId ;  /* 0x00000000000579c3 */ /* 0x000e620000008800 */
[----:B------:R-:W-:Y:S01]  /*3ca0*/  SHF.R.U32.HI R5, RZ, 0x5, R2 ;  /* 0x00000005ff057819 */ /* 0x000fe20000011602 */
[----:B------:R-:W-:-:S02]  /*3cb0*/  UMOV UR4, 0x400 ;  /* 0x0000040000047882 */ /* 0x000fc40000000000 */
[----:B-1----:R-:W-:Y:S02]  /*3cc0*/  ULEA UR4, UR5, UR4, 0x18 ;  /* 0x0000000405047291 */ /* 0x002fe4000f8ec0ff */
[----:B0-----:R-:W-:-:S05]  /*3cd0*/  IMAD R21, R5, 0x1c0, R20 ;  /* 0x000001c005157824 */ /* 0x001fca00078e0214 */
[----:B------:R-:W-:-:S05]  /*3ce0*/  LEA R21, R21, UR4, 0x2 ;  /* 0x0000000415157c11 */ /* 0x000fca000f8e10ff */
[----:B--2---:R-:W-:Y:S04]  /*3cf0*/  STS [R21], R18 ;  /* 0x0000001215007388 */ /* 0x004fe80000000800 */
[----:B---3--:R0:W-:Y:S04]  /*3d00*/  STS [R21+0x80], R22 ;  /* 0x0000801615007388 */ /* 0x0081e80000000800 */
[----:B----4-:R-:W-:Y:S01]  /*3d10*/  STS [R21+0x100], R24 ;  /* 0x0001001815007388 */ /* 0x010fe20000000800 */
[----:B0-----:R-:W-:-:S03]  /*3d20*/  IMAD R22, R20, 0x34, R21 ;  /* 0x0000003414167824 */ /* 0x001fc600078e0215 */
[----:B-----5:R-:W-:Y:S04]  /*3d30*/  STS [R21+0x180], R26 ;  /* 0x0001801a15007388 */ /* 0x020fe80000000800 */
[----:B------:R-:W-:Y:S04]  /*3d40*/  STS [R21+0x200], R14 ;  /* 0x0002000e15007388 */ /* 0x000fe80000000800 */
[----:B------:R-:W-:Y:S04]  /*3d50*/  STS [R21+0x280], R28 ;  /* 0x0002801c15007388 */ /* 0x000fe80000000800 */
[----:B------:R-:W-:Y:S04]  /*3d60*/  STS [R21+0x300], R30 ;  /* 0x0003001e15007388 */ /* 0x000fe80000000800 */
[----:B------:R-:W-:Y:S04]  /*3d70*/  STS [R21+0x380], R32 ;  /* 0x0003802015007388 */ /* 0x000fe80000000800 */
[----:B------:R-:W-:Y:S04]  /*3d80*/  STS [R21+0x480], R36 ;  /* 0x0004802415007388 */ /* 0x000fe80000000800 */
[----:B------:R0:W-:Y:S04]  /*3d90*/  STS [R21+0x580], R42 ;  /* 0x0005802a15007388 */ /* 0x0001e80000000800 */
        /* <DEDUP_REMOVED lines=26> */
[----:B------:R-:W-:-:S04]  /*3f40*/  @!P0 IMAD.IADD R3, R4, 0x1, R3 ;  /* 0x0000000104038824 */ /* 0x000fc800078e0203 */
[----:B------:R-:W-:-:S04]  /*3f50*/  @!P0 IMAD.WIDE.U32 R6, R3, 0x4, R6 ;  /* 0x0000000403068825 */ /* 0x000fc800078e0006 */
[----:B0-----:R-:W-:Y:S02]  /*3f60*/  IMAD.MOV.U32 R42, RZ, RZ, R12 ;  /* 0x000000ffff2a7224 */ /* 0x001fe400078e000c */
[----:B------:R0:W4:Y:S02]  /*3f70*/  @!P0 LDG.E R12, desc[UR6][R6.64] ;  /* 0x00000006060c8981 */ /* 0x000124000c1e1900 */
[----:B------:R-:W-:-:S06]  /*3f80*/  IMAD.MOV.U32 R4, RZ, RZ, R42 ;  /* 0x000000ffff047224 */ /* 0x000fcc00078e002a */
[----:B------:R-:W5:Y:S01]  /*3f90*/  @!P1 LDG.E R4, desc[UR6][R10.64+0x80] ;  /* 0x000080060a049981 */ /* 0x000f62000c1e1900 */
[----:B------:R-:W-:Y:S01]  /*3fa0*/  ISETP.NE.AND P1, PT, R47, RZ, PT ;  /* 0x000000ff2f00720c */ /* 0x000fe20003f25270 */
[--C-:B------:R-:W-:Y:S02]  /*3fb0*/  IMAD.MOV.U32 R14, RZ, RZ, R42.reuse ;  /* 0x000000ffff0e7224 */ /* 0x100fe400078e002a */
[----:B-1----:R-:W-:-:S10]  /*3fc0*/  IMAD.MOV.U32 R16, RZ, RZ, R42 ;  /* 0x000000ffff107224 */ /* 0x002fd400078e002a */
        /* <DEDUP_REMOVED lines=8> */
[----:B0-----:R-:W-:-:S12]  /*4050*/  IMAD.MOV.U32 R6, RZ, RZ, R42 ;  /* 0x000000ffff067224 */ /* 0x001fd800078e002a */
[----:B------:R-:W3:Y:S01]  /*4060*/  @!P1 LDG.E R18, desc[UR6][R10.64+0x280] ;  /* 0x000280060a129981 */ /* 0x000ee2000c1e1900 */
[----:B------:R-:W-:Y:S02]  /*4070*/  ISETP.NE.AND P1, PT, R46, RZ, PT ;  /* 0x000000ff2e00720c */ /* 0x000fe40003f25270 */
[----:B------:R-:W-:Y:S01]  /*4080*/  LOP3.LUT P0, RZ, R50, 0x1, RZ, 0xc0, !PT ;  /* 0x0000000132ff7812 */ /* 0x000fe2000780c0ff */
[--C-:B------:R-:W-:Y:S02]  /*4090*/  IMAD.MOV.U32 R24, RZ, RZ, R42.reuse ;  /* 0x000000ffff187224 */ /* 0x100fe400078e002a */
[----:B------:R-:W-:-:S08]  /*40a0*/  IMAD.MOV.U32 R26, RZ, RZ, R42 ;  /* 0x000000ffff1a7224 */ /* 0x000fd000078e002a */
[----:B------:R-:W3:Y:S01]  /*40b0*/  @!P1 LDG.E R6, desc[UR6][R10.64+0x300] ;  /* 0x000300060a069981 */ /* 0x000ee2000c1e1900 */
[----:B------:R-:W-:Y:S01]  /*40c0*/  ISETP.NE.AND P1, PT, R45, RZ, PT ;  /* 0x000000ff2d00720c */ /* 0x000fe20003f25270 */
[--C-:B------:R-:W-:Y:S02]  /*40d0*/  IMAD.MOV.U32 R44, RZ, RZ, R42.reuse ;  /* 0x000000ffff2c7224 */ /* 0x100fe400078e002a */
[--C-:B------:R-:W-:Y:S01]  /*40e0*/  IMAD.MOV.U32 R46, RZ, RZ, R42.reuse ;  /* 0x000000ffff2e7224 */ /* 0x100fe200078e002a */
[----:B------:R-:W3:Y:S01]  /*40f0*/  @!P0 LDG.E R24, desc[UR6][R10.64+0x380] ;  /* 0x000380060a188981 */ /* 0x000ee2000c1e1900 */
[--C-:B------:R-:W-:Y:S02]  /*4100*/  IMAD.MOV.U32 R48, RZ, RZ, R42.reuse ;  /* 0x000000ffff307224 */ /* 0x100fe400078e002a */
[----:B------:R-:W-:Y:S01]  /*4110*/  IMAD.MOV.U32 R52, RZ, RZ, R42 ;  /* 0x000000ffff347224 */ /* 0x000fe200078e002a */
[----:B------:R-:W3:Y:S04]  /*4120*/  @!P2 LDG.E R44, desc[UR6][R10.64+0x480] ;  /* 0x000480060a2ca981 */ /* 0x000ee8000c1e1900 */
[----:B------:R-:W3:Y:S04]  /*4130*/  @!P3 LDG.E R46, desc[UR6][R10.64+0x500] ;  /* 0x000500060a2eb981 */ /* 0x000ee8000c1e1900 */
[----:B------:R-:W3:Y:S04]  /*4140*/  @!P1 LDG.E R26, desc[UR6][R10.64+0x400] ;  /* 0x000400060a1a9981 */ /* 0x000ee8000c1e1900 */
[----:B------:R-:W3:Y:S04]  /*4150*/  @!P4 LDG.E R48, desc[UR6][R10.64+0x580] ;  /* 0x000580060a30c981 */ /* 0x000ee8000c1e1900 */
[----:B------:R-:W3:Y:S04]  /*4160*/  @!P5 LDG.E R52, desc[UR6][R10.64+0x600] ;  /* 0x000600060a34d981 */ /* 0x000ee8000c1e1900 */
[----:B------:R-:W3:Y:S01]  /*4170*/  @!P6 LDG.E R42, desc[UR6][R10.64+0x680] ;  /* 0x000680060a2ae981 */ /* 0x000ee2000c1e1900 */
[----:B------:R-:W-:-:S02]  /*4180*/  ISETP.NE.AND P3, PT, R2, RZ, PT ;  /* 0x000000ff0200720c */ /* 0x000fc40003f65270 */
[----:B--2---:R-:W-:Y:S02]  /*4190*/  ISETP.NE.AND P1, PT, R29, R30, PT ;  /* 0x0000001e1d00720c */ /* 0x004fe40003f25270 */
[----:B------:R-:W-:Y:S01]  /*41a0*/  ISETP.NE.AND P0, PT, R28, R29, PT ;  /* 0x0000001d1c00720c */ /* 0x000fe20003f05270 */
[----:B------:R-:W-:Y:S01]  /*41b0*/  IMAD.MOV.U32 R3, RZ, RZ, 0x1 ;  /* 0x00000001ff037424 */ /* 0x000fe200078e00ff */
[----:B------:R-:W-:Y:S01]  /*41c0*/  LOP3.LUT R50, R50, 0xffffffbf, RZ, 0xc0, !PT ;  /* 0xffffffbf32327812 */ /* 0x000fe200078ec0ff */
[----:B----4-:R-:W-:Y:S04]  /*41d0*/  STS [R21], R12 ;  /* 0x0000000c15007388 */ /* 0x010fe80000000800 */
[----:B-----5:R0:W-:Y:S04]  /*41e0*/  STS [R21+0x80], R4 ;  /* 0x0000800415007388 */ /* 0x0201e80000000800 */
        /* <DEDUP_REMOVED lines=20> */
[C---:B0-----:R-:W-:Y:S01]  /*4330*/  LEA R4, R2.reuse, UR4, 0x2 ;  /* 0x0000000402047c11 */ /* 0x041fe2000f8e10ff */
[----:B------:R-:W-:Y:S06]  /*4340*/  BAR.SYNC.DEFER_BLOCKING 0x0 ;  /* 0x0000000000007b1d */ /* 0x000fec0000010000 */
[----:B------:R-:W-:Y:S02]  /*4350*/  STS [R4+0x870], R37 ;  /* 0x0008702504007388 */ /* 0x000fe40000000800 */
[----:B------:R-:W-:Y:S06]  /*4360*/  BAR.SYNC.DEFER_BLOCKING 0x0 ;  /* 0x0000000000007b1d */ /* 0x000fec0000010000 */
[----:B------:R-:W0:Y:S01]  /*4370*/  @P3 LDS R7, [R4+0x86c] ;  /* 0x00086c0004073984 */ /* 0x000e220000000800 */
[----:B-1----:R-:W-:-:S04]  /*4380*/  IMAD R21, R2, 0xe, RZ ;  /* 0x0000000e02157824 */ /* 0x002fc800078e02ff */
[C---:B------:R-:W-:Y:S01]  /*4390*/  VIADD R9, R21.reuse, 0x1 ;  /* 0x0000000115097836 */ /* 0x040fe20000000000 */
[----:B------:R-:W-:Y:S01]  /*43a0*/  BAR.SYNC.DEFER_BLOCKING 0x0 ;  /* 0x0000000000007b1d */ /* 0x000fe20000010000 */
[----:B------:R-:W-:-:S03]  /*43b0*/  ISETP.GE.U32.AND P4, PT, R21, R0, PT ;  /* 0x000000001500720c */ /* 0x000fc60003f86070 */
[----:B------:R-:W-:-:S04]  /*43c0*/  ISETP.GE.U32.OR P0, PT, R9, R0, P0 ;  /* 0x000000000900720c */ /* 0x000fc80000706470 */
[----:B------:R-:W-:Y:S01]  /*43d0*/  SEL R6, RZ, 0x1, !P0 ;  /* 0x00000001ff067807 */ /* 0x000fe20004000000 */
[----:B------:R-:W-:Y:S01]  /*43e0*/  VIADD R9, R21, 0x5 ;  /* 0x0000000515097836 */ /* 0x000fe20000000000 */
[----:B0-----:R-:W-:Y:S01]  /*43f0*/  @P3 ISETP.NE.AND P2, PT, R7, R28, PT ;  /* 0x0000001c0700320c */ /* 0x001fe20003f45270 */
[----:B------:R-:W-:-:S05]  /*4400*/  VIADD R7, R21, 0x2 ;  /* 0x0000000215077836 */ /* 0x000fca0000000000 */
[-C--:B------:R-:W-:Y:S01]  /*4410*/  ISETP.GE.U32.OR P6, PT, R7, R0.reuse, P1 ;  /* 0x000000000700720c */ /* 0x080fe20000fc6470 */
[----:B------:R-:W-:Y:S01]  /*4420*/  VIADD R7, R21, 0x3 ;  /* 0x0000000315077836 */ /* 0x000fe20000000000 */
[----:B------:R-:W-:Y:S02]  /*4430*/  ISETP.NE.AND P1, PT, R30, R31, PT ;  /* 0x0000001f1e00720c */ /* 0x000fe40003f25270 */
[----:B------:R-:W-:Y:S02]  /*4440*/  @P3 SEL R3, RZ, 0x1, !P2 ;  /* 0x00000001ff033807 */ /* 0x000fe40005000000 */
[----:B------:R-:W-:Y:S01]  /*4450*/  ISETP.GE.U32.OR P5, PT, R7, R0, P1 ;  /* 0x000000000700720c */ /* 0x000fe20000fa6470 */
[----:B------:R-:W-:Y:S01]  /*4460*/  VIADD R7, R21, 0x4 ;  /* 0x0000000415077836 */ /* 0x000fe20000000000 */
[----:B------:R-:W-:Y:S02]  /*4470*/  SEL R3, R3, 0x1, !P4 ;  /* 0x0000000103037807 */ /* 0x000fe40006000000 */
[----:B------:R-:W-:-:S03]  /*4480*/  ISETP.NE.AND P1, PT, R31, R32, PT ;  /* 0x000000201f00720c */ /* 0x000fc60003f25270 */
[----:B------:R-:W-:Y:S01]  /*4490*/  @P6 LOP3.LUT R50, R50, 0x40, RZ, 0xfc, !PT ;  /* 0x0000004032326812 */ /* 0x000fe200078efcff */
[----:B------:R-:W-:Y:S01]  /*44a0*/  IMAD.IADD R8, R3, 0x1, R6 ;  /* 0x0000000103087824 */ /* 0x000fe200078e0206 */
[-C--:B------:R-:W-:Y:S02]  /*44b0*/  ISETP.GE.U32.OR P2, PT, R7, R0.reuse, P1 ;  /* 0x000000000700720c */ /* 0x080fe40000f46470 */
[----:B------:R-:W-:Y:S01]  /*44c0*/  LOP3.LUT R50, R50, 0xffffffdf, RZ, 0xc0, !PT ;  /* 0xffffffdf32327812 */ /* 0x000fe200078ec0ff */
[----:B------:R-:W-:Y:S01]  /*44d0*/  VIADD R6, R8, 0x1 ;  /* 0x0000000108067836 */ /* 0x000fe20000000000 */
[----:B------:R-:W-:Y:S01]  /*44e0*/  ISETP.NE.AND P1, PT, R32, R33, PT ;  /* 0x000000212000720c */ /* 0x000fe20003f25270 */
[----:B------:R-:W-:Y:S01]  /*44f0*/  @!P6 IMAD.MOV R6, RZ, RZ, R8 ;  /* 0x000000ffff06e224 */ /* 0x000fe200078e0208 */
[----:B------:R-:W-:Y:S02]  /*4500*/  @P5 LOP3.LUT R50, R50, 0x20, RZ, 0xfc, !PT ;  /* 0x0000002032325812 */ /* 0x000fe400078efcff */
[----:B------:R-:W-:Y:S01]  /*4510*/  ISETP.GE.U32.OR P3, PT, R9, R0, P1 ;  /* 0x000000000900720c */ /* 0x000fe20000f66470 */
[----:B------:R-:W-:Y:S01]  /*4520*/  VIADD R7, R6, 0x1 ;  /* 0x0000000106077836 */ /* 0x000fe20000000000 */
[----:B------:R-:W-:Y:S01]  /*4530*/  LOP3.LUT R50, R50, 0xffffffef, RZ, 0xc0, !PT ;  /* 0xffffffef32327812 */ /* 0x000fe200078ec0ff */
[----:B------:R-:W-:Y:S01]  /*4540*/  @!P5 IMAD.MOV R7, RZ, RZ, R6 ;  /* 0x000000ffff07d224 */ /* 0x000fe200078e0206 */
[----:B------:R-:W-:Y:S01]  /*4550*/  ISETP.NE.AND P1, PT, R33, R34, PT ;  /* 0x000000222100720c */ /* 0x000fe20003f25270 */
[----:B------:R-:W-:Y:S01]  /*4560*/  VIADD R9, R21, 0x6 ;  /* 0x0000000615097836 */ /* 0x000fe20000000000 */
[----:B------:R-:W-:Y:S01]  /*4570*/  @P2 LOP3.LUT R50, R50, 0x10, RZ, 0xfc, !PT ;  /* 0x0000001032322812 */ /* 0x000fe200078efcff */
[----:B------:R-:W-:-:S02]  /*4580*/  VIADD R8, R7, 0x1 ;  /* 0x0000000107087836 */ /* 0x000fc40000000000 */
[----:B------:R-:W-:Y:S01]  /*4590*/  @!P2 IMAD.MOV R8, RZ, RZ, R7 ;  /* 0x000000ffff08a224 */ /* 0x000fe200078e0207 */
[-C--:B------:R-:W-:Y:S02]  /*45a0*/  ISETP.GE.U32.OR P2, PT, R9, R0.reuse, P1 ;  /* 0x000000000900720c */ /* 0x080fe40000f46470 */
[----:B------:R-:W-:Y:S01]  /*45b0*/  LOP3.LUT R50, R50, 0xfffffff7, RZ, 0xc0, !PT ;  /* 0xfffffff732327812 */ /* 0x000fe200078ec0ff */
[----:B------:R-:W-:Y:S01]  /*45c0*/  VIADD R23, R21, 0x7 ;  /* 0x0000000715177836 */ /* 0x000fe20000000000 */
[----:B------:R-:W-:Y:S01]  /*45d0*/  ISETP.NE.AND P1, PT, R34, R35, PT ;  /* 0x000000232200720c */ /* 0x000fe20003f25270 */
[----:B------:R-:W-:Y:S01]  /*45e0*/  VIADD R9, R8, 0x1 ;  /* 0x0000000108097836 */ /* 0x000fe20000000000 */
[----:B------:R-:W-:Y:S01]  /*45f0*/  @P3 LOP3.LUT R50, R50, 0x8, RZ, 0xfc, !PT ;  /* 0x0000000832323812 */ /* 0x000fe200078efcff */
[----:B------:R-:W-:Y:S01]  /*4600*/  @!P3 IMAD.MOV R9, RZ, RZ, R8 ;  /* 0x000000ffff09b224 */ /* 0x000fe200078e0208 */
[----:B------:R-:W-:Y:S02]  /*4610*/  ISETP.GE.U32.OR P3, PT, R23, R0, P1 ;  /* 0x000000001700720c */ /* 0x000fe40000f66470 */
[----:B------:R-:W-:Y:S01]  /*4620*/  LOP3.LUT R50, R50, 0xfffffffb, RZ, 0xc0, !PT ;  /* 0xfffffffb32327812 */ /* 0x000fe200078ec0ff */
[----:B------:R-:W-:Y:S01]  /*4630*/  VIADD R23, R21, 0x8 ;  /* 0x0000000815177836 */ /* 0x000fe20000000000 */
[----:B------:R-:W-:Y:S01]  /*4640*/  ISETP.NE.AND P1, PT, R35, R40, PT ;  /* 0x000000282300720c */ /* 0x000fe20003f25270 */
[----:B------:R-:W-:Y:S01]  /*4650*/  VIADD R42, R9, 0x1 ;  /* 0x00000001092a7836 */ /* 0x000fe20000000000 */
[----:B------:R-:W-:Y:S01]  /*4660*/  @P2 LOP3.LUT R50, R50, 0x4, RZ, 0xfc, !PT ;  /* 0x0000000432322812 */ /* 0x000fe200078efcff */
[----:B------:R-:W-:Y:S01]  /*4670*/  @!P2 IMAD.MOV R42, RZ, RZ, R9 ;  /* 0x000000ffff2aa224 */ /* 0x000fe200078e0209 */
[----:B------:R-:W-:-:S02]  /*4680*/  ISETP.GE.U32.OR P2, PT, R23, R0, P1 ;  /* 0x000000001700720c */ /* 0x000fc40000f46470 */
[----:B------:R-:W-:Y:S01]  /*4690*/  LOP3.LUT R50, R50, 0xfffffffd, RZ, 0xc0, !PT ;  /* 0xfffffffd32327812 */ /* 0x000fe200078ec0ff */
[----:B------:R-:W-:-:S03]  /*46a0*/  VIADD R43, R42, 0x1 ;  /* 0x000000012a2b7836 */ /* 0x000fc60000000000 */
[----:B------:R-:W-:Y:S01]  /*46b0*/  @P3 LOP3.LUT R50, R50, 0x2, RZ, 0xfc, !PT ;  /* 0x0000000232323812 */ /* 0x000fe200078efcff */
[----:B------:R-:W-:Y:S01]  /*46c0*/  VIADD R23, R21, 0x9 ;  /* 0x0000000915177836 */ /* 0x000fe20000000000 */
[----:B------:R-:W-:Y:S01]  /*46d0*/  ISETP.NE.AND P1, PT, R40, R41, PT ;  /* 0x000000292800720c */ /* 0x000fe20003f25270 */
[----:B------:R-:W-:Y:S01]  /*46e0*/  @!P3 IMAD.MOV R43, RZ, RZ, R42 ;  /* 0x000000ffff2bb224 */ /* 0x000fe200078e022a */
[----:B------:R-:W-:Y:S02]  /*46f0*/  LOP3.LUT R50, R50, 0xfffffffe, RZ, 0xc0, !PT ;  /* 0xfffffffe32327812 */ /* 0x000fe400078ec0ff */
[----:B------:R-:W-:Y:S01]  /*4700*/  ISETP.GE.U32.OR P1, PT, R23, R0, P1 ;  /* 0x000000001700720c */ /* 0x000fe20000f26470 */
[----:B------:R-:W-:Y:S01]  /*4710*/  VIADD R44, R43, 0x1 ;  /* 0x000000012b2c7836 */ /* 0x000fe20000000000 */
[----:B------:R-:W-:Y:S01]  /*4720*/  @P2 LOP3.LUT R50, R50, 0x1, RZ, 0xfc, !PT ;  /* 0x0000000132322812 */ /* 0x000fe200078efcff */
[----:B------:R-:W-:Y:S01]  /*4730*/  @!P2 IMAD.MOV R44, RZ, RZ, R43 ;  /* 0x000000ffff2ca224 */ /* 0x000fe200078e022b */
[----:B------:R-:W-:Y:S01]  /*4740*/  ISETP.NE.AND P2, PT, R41, R38, PT ;  /* 0x000000262900720c */ /* 0x000fe20003f45270 */
[----:B------:R-:W-:Y:S01]  /*4750*/  VIADD R23, R21, 0xa ;  /* 0x0000000a15177836 */ /* 0x000fe20000000000 */
[----:B------:R-:W-:-:S04]  /*4760*/  ISETP.NE.AND P3, PT, R38, R39, PT ;  /* 0x000000272600720c */ /* 0x000fc80003f65270 */
[----:B------:R-:W-:Y:S01]  /*4770*/  ISETP.GE.U32.OR P2, PT, R23, R0, P2 ;  /* 0x000000001700720c */ /* 0x000fe20001746470 */
[----:B------:R-:W-:Y:S01]  /*4780*/  VIADD R23, R21, 0xb ;  /* 0x0000000b15177836 */ /* 0x000fe20000000000 */
[----:B------:R-:W-:Y:S01]  /*4790*/  ISETP.NE.AND P4, PT, R39, R36, PT ;  /* 0x000000242700720c */ /* 0x000fe20003f85270 */
[----:B------:R-:W-:-:S03]  /*47a0*/  VIADD R45, R44, 0x1 ;  /* 0x000000012c2d7836 */ /* 0x000fc60000000000 */
[-C--:B------:R-:W-:Y:S01]  /*47b0*/  ISETP.GE.U32.OR P3, PT, R23, R0.reuse, P3 ;  /* 0x000000001700720c */ /* 0x080fe20001f66470 */
[C---:B------:R-:W-:Y:S02]  /*47c0*/  VIADD R23, R21.reuse, 0xc ;  /* 0x0000000c15177836 */ /* 0x040fe40000000000 */
[----:B------:R-:W-:Y:S01]  /*47d0*/  @!P1 IMAD.MOV R45, RZ, RZ, R44 ;  /* 0x000000ffff2d9224 */ /* 0x000fe200078e022c */
[----:B------:R-:W-:Y:S01]  /*47e0*/  ISETP.NE.AND P5, PT, R36, R37, PT ;  /* 0x000000252400720c */ /* 0x000fe20003fa5270 */
[----:B------:R-:W-:Y:S01]  /*47f0*/  VIADD R21, R21, 0xd ;  /* 0x0000000d15157836 */ /* 0x000fe20000000000 */
[-C--:B------:R-:W-:Y:S01]  /*4800*/  ISETP.GE.U32.OR P4, PT, R23, R0.reuse, P4 ;  /* 0x000000001700720c */ /* 0x080fe20002786470 */
[----:B------:R-:W-:Y:S02]  /*4810*/  VIADD R46, R45, 0x1 ;  /* 0x000000012d2e7836 */ /* 0x000fe40000000000 */
[----:B------:R-:W-:Y:S01]  /*4820*/  @!P2 IMAD.MOV R46, RZ, RZ, R45 ;  /* 0x000000ffff2ea224 */ /* 0x000fe200078e022d */
[----:B------:R-:W-:-:S03]  /*4830*/  ISETP.GE.U32.OR P5, PT, R21, R0, P5 ;  /* 0x000000001500720c */ /* 0x000fc60002fa6470 */
[----:B------:R-:W-:Y:S02]  /*4840*/  VIADD R47, R46, 0x1 ;  /* 0x000000012e2f7836 */ /* 0x000fe40000000000 */
[----:B------:R-:W-:-:S04]  /*4850*/  @!P3 IMAD.MOV R47, RZ, RZ, R46 ;  /* 0x000000ffff2fb224 */ /* 0x000fc800078e022e */
[----:B------:R-:W-:Y:S02]  /*4860*/  VIADD R48, R47, 0x1 ;  /* 0x000000012f307836 */ /* 0x000fe40000000000 */
[----:B------:R-:W-:-:S04]  /*4870*/  @!P4 IMAD.MOV R48, RZ, RZ, R47 ;  /* 0x000000ffff30c224 */ /* 0x000fc800078e022f */
[----:B------:R-:W-:Y:S02]  /*4880*/  VIADD R21, R48, 0x1 ;  /* 0x0000000130157836 */ /* 0x000fe40000000000 */
[----:B------:R-:W-:-:S05]  /*4890*/  @!P5 IMAD.MOV R21, RZ, RZ, R48 ;  /* 0x000000ffff15d224 */ /* 0x000fca00078e0230 */
        /* <DEDUP_REMOVED lines=10> */
[----:B------:R-:W-:-:S13]  /*4940*/  ISETP.NE.AND P6, PT, R20, 0x1f, PT ;  /* 0x0000001f1400780c */ /* 0x000fda0003fc5270 */
[----:B------:R-:W-:-:S05]  /*4950*/  @!P6 LEA R59, R5, UR4, 0x2 ;  /* 0x00000004053bec11 */ /* 0x000fca000f8e10ff */
[----:B------:R-:W-:Y:S01]  /*4960*/  @!P6 STS [R59], R60 ;  /* 0x0000003c3b00e388 */ /* 0x000fe20000000800 */
[----:B------:R-:W-:Y:S01]  /*4970*/  IMAD.IADD R49, R60, 0x1, -R21 ;  /* 0x000000013c317824 */ /* 0x000fe200078e0a15 */
[----:B------:R-:W-:Y:S01]  /*4980*/  BAR.SYNC.DEFER_BLOCKING 0x0 ;  /* 0x0000000000007b1d */ /* 0x000fe20000010000 */
[----:B------:R-:W-:-:S05]  /*4990*/  ISETP.NE.AND P6, PT, R20, RZ, PT ;  /* 0x000000ff1400720c */ /* 0x000fca0003fc5270 */
[----:B------:R-:W0:Y:S01]  /*49a0*/  LDS.128 R20, [UR4] ;  /* 0x00000004ff147984 */ /* 0x000e220008000c00 */
[----:B------:R-:W-:Y:S02]  /*49b0*/  SEL R49, R49, RZ, P6 ;  /* 0x000000ff31317207 */ /* 0x000fe40003000000 */
[----:B------:R-:W-:Y:S01]  /*49c0*/  ISETP.NE.AND P6, PT, R5, 0x2, PT ;  /* 0x000000020500780c */ /* 0x000fe20003fc5270 */
[----:B0-----:R-:W-:-:S04]  /*49d0*/  IMAD.IADD R21, R20, 0x1, R21 ;  /* 0x0000000114157824 */ /* 0x001fc800078e0215 */
[----:B------:R-:W-:Y:S01]  /*49e0*/  IMAD.IADD R22, R22, 0x1, R21 ;  /* 0x0000000116167824 */ /* 0x000fe200078e0215 */
[----:B------:R-:W-:Y:S02]  /*49f0*/  SEL R20, R21, R20, !P6 ;  /* 0x0000001415147207 */ /* 0x000fe40007000000 */
[----:B------:R-:W-:Y:S01]  /*4a00*/  ISETP.NE.AND P6, PT, R5, 0x3, PT ;  /* 0x000000030500780c */ /* 0x000fe20003fc5270 */
[----:B------:R-:W-:-:S03]  /*4a10*/  IMAD.IADD R57, R23, 0x1, R22 ;  /* 0x0000000117397824 */ /* 0x000fc600078e0216 */
[----:B------:R-:W-:Y:S02]  /*4a20*/  SEL R20, R22, R20, !P6 ;  /* 0x0000001416147207 */ /* 0x000fe40007000000 */
[----:B------:R-:W-:-:S04]  /*4a30*/  ISETP.NE.AND P6, PT, R5, 0x4, PT ;  /* 0x000000040500780c */ /* 0x000fc80003fc5270 */
[----:B------:R-:W-:Y:S02]  /*4a40*/  SEL R58, R57, R20, !P6 ;  /* 0x00000014393a7207 */ /* 0x000fe40007000000 */
[----:B------:R-:W0:Y:S01]  /*4a50*/  LDS.128 R20, [UR4+0x10] ;  /* 0x00001004ff147984 */ /* 0x000e220008000c00 */
[----:B------:R-:W-:Y:S01]  /*4a60*/  ISETP.NE.AND P6, PT, R5, 0x5, PT ;  /* 0x000000050500780c */ /* 0x000fe20003fc5270 */
[----:B0-----:R-:W-:-:S04]  /*4a70*/  IMAD.IADD R20, R57, 0x1, R20 ;  /* 0x0000000139147824 */ /* 0x001fc800078e0214 */
[----:B------:R-:W-:Y:S01]  /*4a80*/  IMAD.IADD R21, R21, 0x1, R20 ;  /* 0x0000000115157824 */ /* 0x000fe200078e0214 */
[----:B------:R-:W-:Y:S02]  /*4a90*/  SEL R58, R20, R58, !P6 ;  /* 0x0000003a143a7207 */ /* 0x000fe40007000000 */
[----:B------:R-:W-:Y:S01]  /*4aa0*/  ISETP.NE.AND P6, PT, R5, 0x6, PT ;  /* 0x000000060500780c */ /* 0x000fe20003fc5270 */
[----:B------:R-:W-:-:S03]  /*4ab0*/  IMAD.IADD R22, R22, 0x1, R21 ;  /* 0x0000000116167824 */ /* 0x000fc600078e0215 */
[----:B------:R-:W-:Y:S02]  /*4ac0*/  SEL R58, R21, R58, !P6 ;  /* 0x0000003a153a7207 */ /* 0x000fe40007000000 */
[----:B------:R-:W-:Y:S01]  /*4ad0*/  ISETP.NE.AND P6, PT, R5, 0x7, PT ;  /* 0x000000070500780c */ /* 0x000fe20003fc5270 */
[----:B------:R-:W-:-:S03]  /*4ae0*/  IMAD.IADD R57, R23, 0x1, R22 ;  /* 0x0000000117397824 */ /* 0x000fc600078e0216 */
        /* <DEDUP_REMOVED lines=15> */
[----:B------:R-:W-:Y:S01]  /*4be0*/  BAR.SYNC.DEFER_BLOCKING 0x0 ;  /* 0x0000000000007b1d */ /* 0x000fe20000010000 */
[----:B------:R-:W-:-:S04]  /*4bf0*/  ISETP.NE.AND P6, PT, R5, 0xc, PT ;  /* 0x0000000c0500780c */ /* 0x000fc80003fc5270 */
[----:B------:R-:W-:Y:S02]  /*4c00*/  SEL R58, R57, R58, !P6 ;  /* 0x0000003a393a7207 */ /* 0x000fe40007000000 */
[----:B------:R-:W-:Y:S02]  /*4c10*/  ISETP.NE.AND P6, PT, R5, 0xd, PT ;  /* 0x0000000d0500780c */ /* 0x000fe40003fc5270 */
[----:B------:R-:W-:Y:S02]  /*4c20*/  P2R R51, PR, RZ, 0x2 ;  /* 0x00000002ff337803 */ /* 0x000fe40000000000 */
[----:B------:R-:W-:-:S04]  /*4c30*/  LOP3.LUT P1, RZ, R50, 0x2, RZ, 0xc0, !PT ;  /* 0x0000000232ff7812 */ /* 0x000fc8000782c0ff */
[----:B------:R-:W-:Y:S02]  /*4c40*/  P2R R52, PR, RZ, 0x2 ;  /* 0x00000002ff347803 */ /* 0x000fe40000000000 */
[----:B------:R-:W-:Y:S01]  /*4c50*/  LOP3.LUT P1, RZ, R50, 0x4, RZ, 0xc0, !PT ;  /* 0x0000000432ff7812 */ /* 0x000fe2000782c0ff */
[----:B0-----:R-:W-:-:S04]  /*4c60*/  IMAD.IADD R20, R57, 0x1, R20 ;  /* 0x0000000139147824 */ /* 0x001fc800078e0214 */
[----:B------:R-:W-:Y:S01]  /*4c70*/  IMAD.IADD R21, R21, 0x1, R20 ;  /* 0x0000000115157824 */ /* 0x000fe200078e0214 */
[----:B------:R-:W-:Y:S02]  /*4c80*/  SEL R58, R20, R58, !P6 ;  /* 0x0000003a143a7207 */ /* 0x000fe40007000000 */
[----:B------:R-:W-:Y:S01]  /*4c90*/  ISETP.NE.AND P6, PT, R5, 0xe, PT ;  /* 0x0000000e0500780c */ /* 0x000fe20003fc5270 */
[----:B------:R-:W-:-:S03]  /*4ca0*/  IMAD.IADD R57, R22, 0x1, R21 ;  /* 0x0000000116397824 */ /* 0x000fc600078e0215 */
[----:B------:R-:W-:Y:S02]  /*4cb0*/  SEL R58, R21, R58, !P6 ;  /* 0x0000003a153a7207 */ /* 0x000fe40007000000 */
[----:B------:R-:W-:Y:S02]  /*4cc0*/  ISETP.NE.AND P6, PT, R5, 0xf, PT ;  /* 0x0000000f0500780c */ /* 0x000fe40003fc5270 */
[----:B------:R-:W-:Y:S02]  /*4cd0*/  P2R R53, PR, RZ, 0x2 ;  /* 0x00000002ff357803 */ /* 0x000fe40000000000 */
[----:B------:R-:W-:Y:S02]  /*4ce0*/  SEL R58, R57, R58, !P6 ;  /* 0x0000003a393a7207 */ /* 0x000fe40007000000 */
[----:B------:R-:W-:Y:S02]  /*4cf0*/  ISETP.GE.U32.AND P6, PT, R2, 0x20, PT ;  /* 0x000000200200780c */ /* 0x000fe40003fc6070 */
[----:B------:R-:W-:-:S02]  /*4d00*/  LOP3.LUT P1, RZ, R50, 0x8, RZ, 0xc0, !PT ;  /* 0x0000000832ff7812 */ /* 0x000fc4000782c0ff */
[----:B------:R-:W-:Y:S02]  /*4d10*/  SEL R58, R58, RZ, P6 ;  /* 0x000000ff3a3a7207 */ /* 0x000fe40003000000 */
[----:B------:R-:W-:Y:S02]  /*4d20*/  P2R R54, PR, RZ, 0x2 ;  /* 0x00000002ff367803 */ /* 0x000fe40000000000 */
[----:B------:R-:W-:Y:S01]  /*4d30*/  LOP3.LUT P1, RZ, R50, 0x10, RZ, 0xc0, !PT ;  /* 0x0000001032ff7812 */ /* 0x000fe2000782c0ff */
[----:B------:R-:W-:-:S03]  /*4d40*/  IMAD.IADD R5, R58, 0x1, R49 ;  /* 0x000000013a057824 */ /* 0x000fc600078e0231 */
[----:B------:R-:W-:Y:S02]  /*4d50*/  P2R R55, PR, RZ, 0x2 ;  /* 0x00000002ff377803 */ /* 0x000fe40000000000 */
[C---:B------:R-:W-:Y:S02]  /*4d60*/  LOP3.LUT P1, RZ, R50.reuse, 0x20, RZ, 0xc0, !PT ;  /* 0x0000002032ff7812 */ /* 0x040fe4000782c0ff */
[----:B------:R-:W-:Y:S02]  /*4d70*/  LEA R5, R5, UR4, 0x2 ;  /* 0x0000000405057c11 */ /* 0x000fe4000f8e10ff */
[C---:B------:R-:W-:Y:S02]  /*4d80*/  ISETP.NE.AND P6, PT, R3.reuse, RZ, PT ;  /* 0x000000ff0300720c */ /* 0x040fe40003fc5270 */
[----:B------:R-:W-:Y:S02]  /*4d90*/  P2R R56, PR, RZ, 0x2 ;  /* 0x00000002ff387803 */ /* 0x000fe40000000000 */
[----:B------:R-:W-:Y:S01]  /*4da0*/  LOP3.LUT P1, RZ, R50, 0x40, RZ, 0xc0, !PT ;  /* 0x0000004032ff7812 */ /* 0x000fe2000782c0ff */
[----:B------:R-:W-:-:S04]  /*4db0*/  IMAD R20, R3, 0x4, R5 ;  /* 0x0000000403147824 */ /* 0x000fc800078e0205 */
[----:B------:R-:W-:Y:S02]  /*4dc0*/  VIADD R21, R20, 0x4 ;  /* 0x0000000414157836 */ /* 0x000fe40000000000 */
[----:B------:R-:W-:Y:S02]  /*4dd0*/  @!P0 IMAD.MOV R21, RZ, RZ, R20 ;  /* 0x000000ffff158224 */ /* 0x000fe400078e0214 */
[----:B------:R-:W-:Y:S04]  /*4de0*/  @P6 STS [R5], R28 ;  /* 0x0000001c05006388 */ /* 0x000fe80000000800 */
[----:B------:R0:W-:Y:S04]  /*4df0*/  @P0 STS [R20], R29 ;  /* 0x0000001d14000388 */ /* 0x0001e80000000800 */
[----:B------:R1:W-:Y:S01]  /*4e00*/  @P1 STS [R21], R30 ;  /* 0x0000001e15001388 */ /* 0x0003e20000000800 */
[----:B------:R-:W-:Y:S01]  /*4e10*/  ISETP.NE.AND P1, PT, R56, RZ, PT ;  /* 0x000000ff3800720c */ /* 0x000fe20003f25270 */
[----:B------:R-:W-:-:S02]  /*4e20*/  IMAD R6, R6, 0x4, R5 ;  /* 0x0000000406067824 */ /* 0x000fc400078e0205 */
[----:B------:R-:W-:-:S10]  /*4e30*/  IMAD R7, R7, 0x4, R5 ;  /* 0x0000000407077824 */ /* 0x000fd400078e0205 */
[----:B------:R1:W-:Y:S01]  /*4e40*/  @P1 STS [R6], R31 ;  /* 0x0000001f06001388 */ /* 0x0003e20000000800 */
[----:B------:R-:W-:Y:S01]  /*4e50*/  ISETP.NE.AND P1, PT, R55, RZ, PT ;  /* 0x000000ff3700720c */ /* 0x000fe20003f25270 */
[----:B------:R-:W-:-:S12]  /*4e60*/  IMAD R8, R8, 0x4, R5 ;  /* 0x0000000408087824 */ /* 0x000fd800078e0205 */
[----:B------:R1:W-:Y:S01]  /*4e70*/  @P1 STS [R7], R32 ;  /* 0x0000002007001388 */ /* 0x0003e20000000800 */
[----:B------:R-:W-:Y:S01]  /*4e80*/  ISETP.NE.AND P1, PT, R54, RZ, PT ;  /* 0x000000ff3600720c */ /* 0x000fe20003f25270 */
[----:B------:R-:W-:-:S12]  /*4e90*/  IMAD R9, R9, 0x4, R5 ;  /* 0x0000000409097824 */ /* 0x000fd800078e0205 */
[----:B------:R1:W-:Y:S01]  /*4ea0*/  @P1 STS [R8], R33 ;  /* 0x0000002108001388 */ /* 0x0003e20000000800 */
[----:B------:R-:W-:Y:S02]  /*4eb0*/  ISETP.NE.AND P1, PT, R53, RZ, PT ;  /* 0x000000ff3500720c */ /* 0x000fe40003f25270 */
[----:B------:R-:W-:Y:S01]  /*4ec0*/  LOP3.LUT P6, RZ, R50, 0x1, RZ, 0xc0, !PT ;  /* 0x0000000132ff7812 */ /* 0x000fe200078cc0ff */
[----:B------:R-:W-:-:S10]  /*4ed0*/  IMAD R42, R42, 0x4, R5 ;  /* 0x000000042a2a7824 */ /* 0x000fd400078e0205 */
[----:B------:R1:W-:Y:S01]  /*4ee0*/  @P1 STS [R9], R34 ;  /* 0x0000002209001388 */ /* 0x0003e20000000800 */
[----:B------:R-:W-:Y:S02]  /*4ef0*/  ISETP.NE.AND P1, PT, R52, RZ, PT ;  /* 0x000000ff3400720c */ /* 0x000fe40003f25270 */
[----:B------:R-:W-:Y:S01]  /*4f00*/  IADD3 R23, PT, PT, R57, R0, R23 ;  /* 0x0000000039177210 */ /* 0x000fe20007ffe017 */
[----:B------:R-:W-:-:S04]  /*4f10*/  IMAD R43, R43, 0x4, R5 ;  /* 0x000000042b2b7824 */ /* 0x000fc800078e0205 */
[----:B0-----:R-:W-:-:S06]  /*4f20*/  VIADD R29, R23, 0xffffe400 ;  /* 0xffffe400171d7836 */ /* 0x001fcc0000000000 */
[----:B------:R1:W-:Y:S01]  /*4f30*/  @P1 STS [R42], R35 ;  /* 0x000000232a001388 */ /* 0x0003e20000000800 */
[----:B------:R-:W-:-:S03]  /*4f40*/  ISETP.NE.AND P1, PT, R51, RZ, PT ;  /* 0x000000ff3300720c */ /* 0x000fc60003f25270 */
[----:B------:R1:W-:Y:S01]  /*4f50*/  @P6 STS [R43], R40 ;  /* 0x000000282b006388 */ /* 0x0003e20000000800 */
[----:B------:R-:W-:Y:S01]  /*4f60*/  ISETP.GE.AND P6, PT, R2, R29, PT ;  /* 0x0000001d0200720c */ /* 0x000fe20003fc6270 */
[--C-:B------:R-:W-:Y:S02]  /*4f70*/  IMAD R44, R44, 0x4, R5.reuse ;  /* 0x000000042c2c7824 */ /* 0x100fe400078e0205 */
[--C-:B------:R-:W-:Y:S02]  /*4f80*/  IMAD R45, R45, 0x4, R5.reuse ;  /* 0x000000042d2d7824 */ /* 0x100fe400078e0205 */
[--C-:B------:R-:W-:Y:S02]  /*4f90*/  IMAD R46, R46, 0x4, R5.reuse ;  /* 0x000000042e2e7824 */ /* 0x100fe400078e0205 */
[--C-:B------:R-:W-:Y:S02]  /*4fa0*/  IMAD R47, R47, 0x4, R5.reuse ;  /* 0x000000042f2f7824 */ /* 0x100fe400078e0205 */
[----:B------:R-:W-:Y:S01]  /*4fb0*/  IMAD R48, R48, 0x4, R5 ;  /* 0x0000000430307824 */ /* 0x000fe200078e0205 */
[----:B------:R1:W-:Y:S04]  /*4fc0*/  @P1 STS [R44], R41 ;  /* 0x000000292c001388 */ /* 0x0003e80000000800 */
[----:B------:R1:W-:Y:S01]  /*4fd0*/  @P2 STS [R45], R38 ;  /* 0x000000262d002388 */ /* 0x0003e20000000800 */
[----:B------:R-:W-:Y:S03]  /*4fe0*/  BSSY.RECONVERGENT B0, `(.L_x_397) ;  /* 0x0000015000007945 */ /* 0x000fe60003800200 */
[----:B------:R1:W-:Y:S04]  /*4ff0*/  @P3 STS [R46], R39 ;  /* 0x000000272e003388 */ /* 0x0003e80000000800 */
[----:B------:R1:W-:Y:S04]  /*5000*/  @P4 STS [R47], R36 ;  /* 0x000000242f004388 */ /* 0x0003e80000000800 */
[----:B------:R1:W-:Y:S01]  /*5010*/  @P5 STS [R48], R37 ;  /* 0x0000002530005388 */ /* 0x0003e20000000800 */
[----:B------:R-:W-:Y:S06]  /*5020*/  BAR.SYNC.DEFER_BLOCKING 0x0 ;  /* 0x0000000000007b1d */ /* 0x000fec0000010000 */
[----:B------:R-:W-:Y:S05]  /*5030*/  @P6 BRA `(.L_x_398) ;  /* 0x00000000003c6947 */ /* 0x000fea0003800000 */
[----:B------:R-:W0:Y:S01]  /*5040*/  LDC.64 R22, c[0x0][0x390] ;  /* 0x0000e400ff167b82 */ /* 0x000e220000000a00 */
[----:B------:R-:W-:Y:S02]  /*5050*/  IMAD.MOV.U32 R0, RZ, RZ, R2 ;  /* 0x000000ffff007224 */ /* 0x000fe400078e0002 */
[----:B0-----:R-:W-:-:S04]  /*5060*/  IMAD.WIDE.U32 R22, R2, 0x4, R22 ;  /* 0x0000000402167825 */ /* 0x001fc800078e0016 */
[----:B------:R-:W-:Y:S02]  /*5070*/  IMAD.MOV.U32 R28, RZ, RZ, R22 ;  /* 0x000000ffff1c7224 */ /* 0x000fe400078e0016 */
[----:B-1----:R-:W-:-:S07]  /*5080*/  IMAD.MOV.U32 R33, RZ, RZ, R23 ;  /* 0x000000ffff217224 */ /* 0x002fce00078e0017 */
.L_x_399:
        /* <DEDUP_REMOVED lines=10> */
.L_x_398:
[----:B------:R-:W-:Y:S05]  /*5130*/  BSYNC.RECONVERGENT B0 ;  /* 0x0000000000007941 */ /* 0x000fea0003800200 */
.L_x_397:
[----:B------:R-:W-:Y:S08]  /*5140*/  BAR.SYNC.DEFER_BLOCKING 0x0 ;  /* 0x0000000000007b1d */ /* 0x000ff00000010000 */
[----:B------:R-:W-:Y:S01]  /*5150*/  BAR.SYNC.DEFER_BLOCKING 0x0 ;  /* 0x0000000000007b1d */ /* 0x000fe20000010000 */
[----:B------:R-:W-:Y:S02]  /*5160*/  ISETP.NE.AND P6, PT, R3, RZ, PT ;  /* 0x000000ff0300720c */ /* 0x000fe40003fc5270 */
[----:B------:R-:W-:-:S02]  /*5170*/  P2R R0, PR, RZ, 0x2 ;  /* 0x00000002ff007803 */ /* 0x000fc40000000000 */
[C---:B------:R-:W-:Y:S01]  /*5180*/  LOP3.LUT P1, RZ, R50.reuse, 0x40, RZ, 0xc0, !PT ;  /* 0x0000004032ff7812 */ /* 0x040fe2000782c0ff */
[----:B------:R-:W-:Y:S01]  /*5190*/  BSSY.RECONVERGENT B0, `(.L_x_400) ;  /* 0x000002c000007945 */ /* 0x000fe20003800200 */
[----:B------:R-:W-:Y:S02]  /*51a0*/  P2R R4, PR, RZ, 0x4 ;  /* 0x00000004ff047803 */ /* 0x000fe40000000000 */
[C---:B------:R-:W-:Y:S02]  /*51b0*/  LOP3.LUT P2, RZ, R50.reuse, 0x20, RZ, 0xc0, !PT ;  /* 0x0000002032ff7812 */ /* 0x040fe4000784c0ff */
[----:B0-----:R-:W-:Y:S02]  /*51c0*/  P2R R22, PR, RZ, 0x8 ;  /* 0x00000008ff167803 */ /* 0x001fe40000000000 */
[----:B------:R-:W-:Y:S02]  /*51d0*/  LOP3.LUT P3, RZ, R50, 0x10, RZ, 0xc0, !PT ;  /* 0x0000001032ff7812 */ /* 0x000fe4000786c0ff */
[----:B------:R-:W-:-:S02]  /*51e0*/  P2R R23, PR, RZ, 0x10 ;  /* 0x00000010ff177803 */ /* 0x000fc40000000000 */
[C---:B------:R-:W-:Y:S02]  /*51f0*/  LOP3.LUT P4, RZ, R50.reuse, 0x8, RZ, 0xc0, !PT ;  /* 0x0000000832ff7812 */ /* 0x040fe4000788c0ff */
[----:B------:R-:W-:Y:S02]  /*5200*/  P2R R28, PR, RZ, 0x20 ;  /* 0x00000020ff1c7803 */ /* 0x000fe40000000000 */
[C---:B------:R-:W-:Y:S01]  /*5210*/  LOP3.LUT P5, RZ, R50.reuse, 0x4, RZ, 0xc0, !PT ;  /* 0x0000000432ff7812 */ /* 0x040fe200078ac0ff */
[----:B------:R0:W-:Y:S01]  /*5220*/  @P6 STS [R5], R10 ;  /* 0x0000000a05006388 */ /* 0x0001e20000000800 */
[----:B------:R-:W-:-:S03]  /*5230*/  LOP3.LUT P6, RZ, R50, 0x1, RZ, 0xc0, !PT ;  /* 0x0000000132ff7812 */ /* 0x000fc600078cc0ff */
[----:B------:R0:W-:Y:S01]  /*5240*/  @P0 STS [R20], R11 ;  /* 0x0000000b14000388 */ /* 0x0001e20000000800 */
[----:B------:R-:W-:-:S03]  /*5250*/  LOP3.LUT P0, RZ, R50, 0x2, RZ, 0xc0, !PT ;  /* 0x0000000232ff7812 */ /* 0x000fc6000780c0ff */
        /* <DEDUP_REMOVED lines=23> */
.L_x_402:
[----:B------:R0:W2:Y:S01]  /*53d0*/  LDS R3, [R0] ;  /* 0x0000000000037984 */ /* 0x0000a20000000800 */
[----:B------:R-:W-:-:S05]  /*53e0*/  VIADD R2, R2, 0x200 ;  /* 0x0000020002027836 */ /* 0x000fca0000000000 */
[----:B------:R-:W-:Y:S01]  /*53f0*/  ISETP.GE.AND P0, PT, R2, R29, PT ;  /* 0x0000001d0200720c */ /* 0x000fe20003f06270 */
[----:B0-----:R-:W-:Y:S01]  /*5400*/  VIADD R0, R0, 0x800 ;  /* 0x0000080000007836 */ /* 0x001fe20000000000 */
[----:B--2---:R0:W-:Y:S02]  /*5410*/  STG.E desc[UR6][R4.64], R3 ;  /* 0x0000000304007986 */ /* 0x0041e4000c101906 */
[----:B0-----:R-:W-:-:S05]  /*5420*/  IADD3 R4, P1, PT, R4, 0x800, RZ ;  /* 0x0000080004047810 */ /* 0x001fca0007f3e0ff */
[----:B------:R-:W-:-:S04]  /*5430*/  IMAD.X R5, RZ, RZ, R5, P1 ;  /* 0x000000ffff057224 */ /* 0x000fc800008e0605 */
[----:B------:R-:W-:Y:S05]  /*5440*/  @!P0 BRA `(.L_x_402) ;  /* 0xfffffffc00e08947 */ /* 0x000fea000383ffff */
.L_x_401:
[----:B------:R-:W-:Y:S05]  /*5450*/  BSYNC.RECONVERGENT B0 ;  /* 0x0000000000007941 */ /* 0x000fea0003800200 */
.L_x_400:
[----:B------:R-:W-:Y:S06]  /*5460*/  BAR.SYNC.DEFER_BLOCKING 0x0 ;  /* 0x0000000000007b1d */ /* 0x000fec0000010000 */
[----:B------:R-:W-:Y:S05]  /*5470*/  BRA `(.L_x_403) ;  /* 0x0000002400ac7947 */ /* 0x000fea0003800000 */
.L_x_396:
[----:B------:R-:W0:Y:S01]  /*5480*/  LDC.64 R6, c[0x0][0x380] ;  /* 0x0000e000ff067b82 */ /* 0x000e220000000a00 */
[----:B------:R-:W1:Y:S07]  /*5490*/  S2R R38, SR_TID.X ;  /* 0x0000000000267919 */ /* 0x000e6e0000002100 */
[----:B------:R-:W2:Y:S01]  /*54a0*/  LDC.64 R20, c[0x0][0x388] ;  /* 0x0000e200ff147b82 */ /* 0x000ea20000000a00 */
[----:B0-----:R-:W-:-:S05]  /*54b0*/  IMAD.WIDE.U32 R2, R4, 0x4, R6 ;  /* 0x0000000404027825 */ /* 0x001fca00078e0006 */
[----:B------:R0:W3:Y:S01]  /*54c0*/  LDG.E R9, desc[UR6][R2.64] ;  /* 0x0000000602097981 */ /* 0x0000e2000c1e1900 */
[----:B--2---:R-:W-:Y:S01]  /*54d0*/  IMAD.WIDE.U32 R20, R4, 0x4, R20 ;  /* 0x0000000404147825 */ /* 0x004fe200078e0014 */
[C---:B-1----:R-:W-:Y:S02]  /*54e0*/  LOP3.LUT R39, R38.reuse, 0x1f, RZ, 0xc0, !PT ;  /* 0x0000001f26277812 */ /* 0x042fe400078ec0ff */
[----:B------:R-:W-:-:S05]  /*54f0*/  LOP3.LUT R8, R38, 0x3e0, RZ, 0xc0, !PT ;  /* 0x000003e026087812 */ /* 0x000fca00078ec0ff */
[----:B------:R-:W-:-:S04]  /*5500*/  IMAD R39, R8, 0xe, R39 ;  /* 0x0000000e08277824 */ /* 0x000fc800078e0227 */
[C---:B------:R-:W-:Y:S02]  /*5510*/  IMAD.SHL.U32 R23, R39.reuse, 0x4, RZ ;  /* 0x0000000427177824 */ /* 0x040fe400078e00ff */
[C---:B------:R-:W-:Y:S02]  /*5520*/  VIADD R33, R39.reuse, 0x20 ;  /* 0x0000002027217836 */ /* 0x040fe40000000000 */
[C---:B------:R-:W-:Y:S01]  /*5530*/  VIADD R31, R39.reuse, 0x40 ;  /* 0x00000040271f7836 */ /* 0x040fe20000000000 */
[----:B0-----:R-:W-:Y:S01]  /*5540*/  IADD3 R2, P1, PT, R2, R23, RZ ;  /* 0x0000001702027210 */ /* 0x001fe20007f3e0ff */
[----:B------:R-:W-:Y:S01]  /*5550*/  VIADD R25, R39, 0x60 ;  /* 0x0000006027197836 */ /* 0x000fe20000000000 */
[----:B------:R-:W-:Y:S01]  /*5560*/  IADD3 R22, P0, PT, R23, R20, RZ ;  /* 0x0000001417167210 */ /* 0x000fe20007f1e0ff */
[----:B------:R-:W-:Y:S01]  /*5570*/  VIADD R5, R39, 0x80 ;  /* 0x0000008027057836 */ /* 0x000fe20000000000 */
[-C--:B------:R-:W-:Y:S01]  /*5580*/  ISETP.GE.AND P6, PT, R31, R0.reuse, PT ;  /* 0x000000001f00720c */ /* 0x080fe20003fc6270 */
[----:B------:R-:W-:Y:S01]  /*5590*/  VIADD R27, R39, 0xa0 ;  /* 0x000000a0271b7836 */ /* 0x000fe20000000000 */
[-C--:B------:R-:W-:Y:S01]  /*55a0*/  ISETP.GE.AND P5, PT, R25, R0.reuse, PT ;  /* 0x000000001900720c */ /* 0x080fe20003fa6270 */
[----:B------:R-:W-:Y:S01]  /*55b0*/  VIADD R29, R39, 0xc0 ;  /* 0x000000c0271d7836 */ /* 0x000fe20000000000 */
[-C--:B------:R-:W-:Y:S01]  /*55c0*/  ISETP.GE.AND P4, PT, R5, R0.reuse, PT ;  /* 0x000000000500720c */ /* 0x080fe20003f86270 */
[----:B------:R-:W-:Y:S01]  /*55d0*/  IMAD.X R3, RZ, RZ, R3, P1 ;  /* 0x000000ffff037224 */ /* 0x000fe200008e0603 */
[-C--:B------:R-:W-:Y:S01]  /*55e0*/  ISETP.GE.AND P3, PT, R27, R0.reuse, PT ;  /* 0x000000001b00720c */ /* 0x080fe20003f66270 */
[----:B------:R-:W-:Y:S01]  /*55f0*/  IMAD.X R23, RZ, RZ, R21, P0 ;  /* 0x000000ffff177224 */ /* 0x000fe200000e0615 */
[-C--:B------:R-:W-:Y:S01]  /*5600*/  ISETP.GE.AND P2, PT, R29, R0.reuse, PT ;  /* 0x000000001d00720c */ /* 0x080fe20003f46270 */
[C---:B------:R-:W-:Y:S01]  /*5610*/  VIADD R35, R39.reuse, 0xe0 ;  /* 0x000000e027237836 */ /* 0x040fe20000000000 */
[CC--:B------:R-:W-:Y:S01]  /*5620*/  ISETP.GE.AND P0, PT, R39.reuse, R0.reuse, PT ;  /* 0x000000002700720c */ /* 0x0c0fe20003f06270 */
[----:B------:R-:W-:Y:S01]  /*5630*/  VIADD R37, R39, 0x100 ;  /* 0x0000010027257836 */ /* 0x000fe20000000000 */
[----:B------:R-:W-:Y:S01]  /*5640*/  ISETP.GE.AND P1, PT, R33, R0, PT ;  /* 0x000000002100720c */ /* 0x000fe20003f26270 */
[----:B------:R-:W-:-:S02]  /*5650*/  VIADD R59, R39, 0x120 ;  /* 0x00000120273b7836 */ /* 0x000fc40000000000 */
[C---:B------:R-:W-:Y:S02]  /*5660*/  VIADD R61, R39.reuse, 0x140 ;  /* 0x00000140273d7836 */ /* 0x040fe40000000000 */
[C---:B------:R-:W-:Y:S02]  /*5670*/  VIADD R8, R39.reuse, 0x160 ;  /* 0x0000016027087836 */ /* 0x040fe40000000000 */
[C---:B------:R-:W-:Y:S02]  /*5680*/  VIADD R10, R39.reuse, 0x180 ;  /* 0x00000180270a7836 */ /* 0x040fe40000000000 */
[----:B------:R-:W-:Y:S02]  /*5690*/  VIADD R12, R39, 0x1a0 ;  /* 0x000001a0270c7836 */ /* 0x000fe40000000000 */
[----:B---3--:R-:W-:Y:S02]  /*56a0*/  IMAD.MOV.U32 R41, RZ, RZ, R9 ;  /* 0x000000ffff297224 */ /* 0x008fe400078e0009 */
[----:B------:R-:W2:Y:S02]  /*56b0*/  @!P0 LDG.E R9, desc[UR6][R2.64] ;  /* 0x0000000602098981 */ /* 0x000ea4000c1e1900 */
[----:B------:R-:W-:-:S02]  /*56c0*/  IMAD.MOV.U32 R11, RZ, RZ, R41 ;  /* 0x000000ffff0b7224 */ /* 0x000fc400078e0029 */
[--C-:B------:R-:W-:Y:S02]  /*56d0*/  IMAD.MOV.U32 R13, RZ, RZ, R41.reuse ;  /* 0x000000ffff0d7224 */ /* 0x100fe400078e0029 */
[--C-:B------:R-:W-:Y:S02]  /*56e0*/  IMAD.MOV.U32 R15, RZ, RZ, R41.reuse ;  /* 0x000000ffff0f7224 */ /* 0x100fe400078e0029 */
[--C-:B------:R-:W-:Y:S01]  /*56f0*/  IMAD.MOV.U32 R17, RZ, RZ, R41.reuse ;  /* 0x000000ffff117224 */ /* 0x100fe200078e0029 */
[----:B------:R-:W3:Y:S01]  /*5700*/  @!P1 LDG.E R11, desc[UR6][R2.64+0x80] ;  /* 0x00008006020b9981 */ /* 0x000ee2000c1e1900 */
[--C-:B------:R-:W-:Y:S02]  /*5710*/  IMAD.MOV.U32 R19, RZ, RZ, R41.reuse ;  /* 0x000000ffff137224 */ /* 0x100fe400078e0029 */
[--C-:B------:R-:W-:Y:S01]  /*5720*/  IMAD.MOV.U32 R43, RZ, RZ, R41.reuse ;  /* 0x000000ffff2b7224 */ /* 0x100fe200078e0029 */
[----:B------:R-:W4:Y:S01]  /*5730*/  @!P6 LDG.E R13, desc[UR6][R2.64+0x100] ;  /* 0x00010006020de981 */ /* 0x000f22000c1e1900 */
        /* <DEDUP_REMOVED lines=53> */
[----:B------:R-:W1:Y:S01]  /*5a90*/  LDS.64 R18, [R35+0x30] ;  /* 0x0000300023127984 */ /* 0x000e620000000a00 */
[----:B------:R-:W-:Y:S06]  /*5aa0*/  BAR.SYNC.DEFER_BLOCKING 0x0 ;  /* 0x0000000000007b1d */ /* 0x000fec0000010000 */
[----:B0-----:R-:W2:Y:S01]  /*5ab0*/  LDG.E R41, desc[UR6][R20.64] ;  /* 0x0000000614297981 */ /* 0x001ea2000c1e1900 */
[----:B------:R-:W-:-:S02]  /*5ac0*/  P2R R24, PR, RZ, 0x1 ;  /* 0x00000001ff187803 */ /* 0x000fc40000000000 */
[-C--:B------:R-:W-:Y:S02]  /*5ad0*/  ISETP.GE.AND P0, PT, R39, R0.reuse, PT ;  /* 0x000000002700720c */ /* 0x080fe40003f06270 */
[----:B------:R-:W-:Y:S02]  /*5ae0*/  P2R R26, PR, RZ, 0x2 ;  /* 0x00000002ff1a7803 */ /* 0x000fe40000000000 */
[----:B------:R-:W-:Y:S01]  /*5af0*/  ISETP.GE.AND P1, PT, R33, R0, PT ;  /* 0x000000002100720c */ /* 0x000fe20003f26270 */
[----:B--2---:R-:W-:-:S08]  /*5b00*/  IMAD.MOV.U32 R39, RZ, RZ, R41 ;  /* 0x000000ffff277224 */ /* 0x004fd000078e0029 */
[----:B------:R-:W2:Y:S01]  /*5b10*/  @!P0 LDG.E R41, desc[UR6][R22.64] ;  /* 0x0000000616298981 */ /* 0x000ea2000c1e1900 */
[----:B------:R-:W-:Y:S01]  /*5b20*/  ISETP.GE.AND P0, PT, R31, R0, PT ;  /* 0x000000001f00720c */ /* 0x000fe20003f06270 */
[--C-:B------:R-:W-:Y:S02]  /*5b30*/  IMAD.MOV.U32 R33, RZ, RZ, R39.reuse ;  /* 0x000000ffff217224 */ /* 0x100fe400078e0027 */
[----:B------:R-:W-:-:S04]  /*5b40*/  IMAD.MOV.U32 R31, RZ, RZ, R39 ;  /* 0x000000ffff1f7224 */ /* 0x000fc800078e0027 */
[----:B------:R-:W3:Y:S01]  /*5b50*/  @!P1 LDG.E R33, desc[UR6][R22.64+0x80] ;  /* 0x0000800616219981 */ /* 0x000ee2000c1e1900 */
[----:B------:R-:W-:-:S05]  /*5b60*/  ISETP.GE.AND P1, PT, R25, R0, PT ;  /* 0x000000001900720c */ /* 0x000fca0003f26270 */
[----:B------:R-:W4:Y:S01]  /*5b70*/  @!P0 LDG.E R31, desc[UR6][R22.64+0x100] ;  /* 0x00010006161f8981 */ /* 0x000f22000c1e1900 */
[----:B------:R-:W-:Y:S01]  /*5b80*/  ISETP.GE.AND P0, PT, R5, R0, PT ;  /* 0x000000000500720c */ /* 0x000fe20003f06270 */
[--C-:B------:R-:W-:Y:S02]  /*5b90*/  IMAD.MOV.U32 R25, RZ, RZ, R39.reuse ;  /* 0x000000ffff197224 */ /* 0x100fe400078e0027 */
[----:B------:R-:W-:-:S04]  /*5ba0*/  IMAD.MOV.U32 R5, RZ, RZ, R39 ;  /* 0x000000ffff057224 */ /* 0x000fc800078e0027 */
[----:B------:R-:W5:Y:S01]  /*5bb0*/  @!P1 LDG.E R25, desc[UR6][R22.64+0x180] ;  /* 0x0001800616199981 */ /* 0x000f62000c1e1900 */
[----:B------:R-:W-:-:S05]  /*5bc0*/  ISETP.GE.AND P1, PT, R27, R0, PT ;  /* 0x000000001b00720c */ /* 0x000fca0003f26270 */
[----:B------:R-:W5:Y:S01]  /*5bd0*/  @!P0 LDG.E R5, desc[UR6][R22.64+0x200] ;  /* 0x0002000616058981 */ /* 0x000f62000c1e1900 */
[----:B------:R-:W-:Y:S01]  /*5be0*/  ISETP.GE.AND P0, PT, R29, R0, PT ;  /* 0x000000001d00720c */ /* 0x000fe20003f06270 */
[--C-:B------:R-:W-:Y:S02]  /*5bf0*/  IMAD.MOV.U32 R27, RZ, RZ, R39.reuse ;  /* 0x000000ffff1b7224 */ /* 0x100fe400078e0027 */
[----:B------:R-:W-:-:S04]  /*5c00*/  IMAD.MOV.U32 R29, RZ, RZ, R39 ;  /* 0x000000ffff1d7224 */ /* 0x000fc800078e0027 */
[----:B------:R-:W5:Y:S01]  /*5c10*/  @!P1 LDG.E R27, desc[UR6][R22.64+0x280] ;  /* 0x00028006161b9981 */ /* 0x000f62000c1e1900 */
[----:B------:R-:W-:-:S05]  /*5c20*/  ISETP.NE.AND P1, PT, R26, RZ, PT ;  /* 0x000000ff1a00720c */ /* 0x000fca0003f25270 */
[----:B------:R-:W5:Y:S01]  /*5c30*/  @!P0 LDG.E R29, desc[UR6][R22.64+0x300] ;  /* 0x00030006161d8981 */ /* 0x000f62000c1e1900 */
[----:B------:R-:W-:Y:S01]  /*5c40*/  ISETP.NE.AND P0, PT, R24, RZ, PT ;  /* 0x000000ff1800720c */ /* 0x000fe20003f05270 */
[--C-:B------:R-:W-:Y:S02]  /*5c50*/  IMAD.MOV.U32 R43, RZ, RZ, R39.reuse ;  /* 0x000000ffff2b7224 */ /* 0x100fe400078e0027 */
[--C-:B------:R-:W-:Y:S02]  /*5c60*/  IMAD.MOV.U32 R47, RZ, RZ, R39.reuse ;  /* 0x000000ffff2f7224 */ /* 0x100fe400078e0027 */
[--C-:B------:R-:W-:Y:S02]  /*5c70*/  IMAD.MOV.U32 R49, RZ, RZ, R39.reuse ;  /* 0x000000ffff317224 */ /* 0x100fe400078e0027 */
[--C-:B------:R-:W-:Y:S02]  /*5c80*/  IMAD.MOV.U32 R51, RZ, RZ, R39.reuse ;  /* 0x000000ffff337224 */ /* 0x100fe400078e0027 */
[--C-:B------:R-:W-:Y:S01]  /*5c90*/  IMAD.MOV.U32 R53, RZ, RZ, R39.reuse ;  /* 0x000000ffff357224 */ /* 0x100fe200078e0027 */
[----:B------:R-:W5:Y:S01]  /*5ca0*/  @!P1 LDG.E R47, desc[UR6][R22.64+0x400] ;  /* 0x00040006162f9981 */ /* 0x000f62000c1e1900 */
[----:B------:R-:W-:-:S03]  /*5cb0*/  IMAD.MOV.U32 R55, RZ, RZ, R39 ;  /* 0x000000ffff377224 */ /* 0x000fc600078e0027 */
[----:B------:R-:W5:Y:S04]  /*5cc0*/  @!P0 LDG.E R43, desc[UR6][R22.64+0x380] ;  /* 0x00038006162b8981 */ /* 0x000f68000c1e1900 */
[----:B------:R-:W5:Y:S04]  /*5cd0*/  @!P2 LDG.E R49, desc[UR6][R22.64+0x480] ;  /* 0x000480061631a981 */ /* 0x000f68000c1e1900 */
[----:B------:R-:W5:Y:S04]  /*5ce0*/  @!P3 LDG.E R51, desc[UR6][R22.64+0x500] ;  /* 0x000500061633b981 */ /* 0x000f68000c1e1900 */
[----:B------:R-:W5:Y:S04]  /*5cf0*/  @!P4 LDG.E R53, desc[UR6][R22.64+0x580] ;  /* 0x000580061635c981 */ /* 0x000f68000c1e1900 */
[----:B------:R-:W5:Y:S04]  /*5d00*/  @!P5 LDG.E R55, desc[UR6][R22.64+0x600] ;  /* 0x000600061637d981 */ /* 0x000f68000c1e1900 */
[----:B------:R-:W5:Y:S01]  /*5d10*/  @!P6 LDG.E R39, desc[UR6][R22.64+0x680] ;  /* 0x000680061627e981 */ /* 0x000f62000c1e1900 */
[----:B------:R-:W-:-:S04]  /*5d20*/  VIADD R21, R4, 0xffffffff ;  /* 0xffffffff04157836 */ /* 0x000fc80000000000 */
[----:B------:R-:W-:Y:S01]  /*5d30*/  IMAD.WIDE.U32 R6, R21, 0x4, R6 ;  /* 0x0000000415067825 */ /* 0x000fe200078e0006 */
[----:B--2---:R-:W-:Y:S04]  /*5d40*/  STS [R34], R41 ;  /* 0x0000002922007388 */ /* 0x004fe80000000800 */
[----:B---3--:R-:W-:Y:S04]  /*5d50*/  STS [R34+0x80], R33 ;  /* 0x0000802122007388 */ /* 0x008fe80000000800 */
[----:B----4-:R-:W-:Y:S04]  /*5d60*/  STS [R34+0x100], R31 ;  /* 0x0001001f22007388 */ /* 0x010fe80000000800 */
[----:B-----5:R-:W-:Y:S04]  /*5d70*/  STS [R34+0x180], R25 ;  /* 0x0001801922007388 */ /* 0x020fe80000000800 */
[----:B------:R0:W-:Y:S04]  /*5d80*/  STS [R34+0x200], R5 ;  /* 0x0002000522007388 */ /* 0x0001e80000000800 */
        /* <DEDUP_REMOVED lines=18> */
[----:B0-----:R0:W3:Y:S01]  /*5eb0*/  LDG.E R5, desc[UR6][R6.64] ;  /* 0x0000000606057981 */ /* 0x0010e2000c1e1900 */
[----:B--2---:R-:W-:-:S05]  /*5ec0*/  LEA R34, R38, UR4, 0x2 ;  /* 0x0000000426227c11 */ /* 0x004fca000f8e10ff */
[----:B-1----:R-:W-:Y:S01]  /*5ed0*/  STS [R34+0x870], R19 ;  /* 0x0008701322007388 */ /* 0x002fe20000000800 */
[----:B------:R-:W-:Y:S01]  /*5ee0*/  BAR.SYNC.DEFER_BLOCKING 0x0 ;  /* 0x0000000000007b1d */ /* 0x000fe20000010000 */
[C---:B------:R-:W-:Y:S01]  /*5ef0*/  ISETP.NE.AND P0, PT, R38.reuse, RZ, PT ;  /* 0x000000ff2600720c */ /* 0x040fe20003f05270 */
[----:B------:R-:W-:Y:S01]  /*5f00*/  IMAD R39, R38, 0xe, RZ ;  /* 0x0000000e26277824 */ /* 0x000fe200078e02ff */
[----:B------:R-:W-:Y:S02]  /*5f10*/  ISETP.NE.AND P1, PT, R2, R3, PT ;  /* 0x000000030200720c */ /* 0x000fe40003f25270 */
[----:B------:R-:W-:Y:S01]  /*5f20*/  LOP3.LUT R50, R50, 0xffffffef, RZ, 0xc0, !PT ;  /* 0xffffffef32327812 */ /* 0x000fe200078ec0ff */
[----:B------:R-:W-:Y:S01]  /*5f30*/  IMAD.MOV.U32 R4, RZ, RZ, 0x2 ;  /* 0x00000002ff047424 */ /* 0x000fe200078e00ff */
[----:B------:R-:W-:-:S07]  /*5f40*/  ISETP.NE.AND P6, PT, R18, R19, PT ;  /* 0x000000131200720c */ /* 0x000fce0003fc5270 */
[----:B---3--:R-:W1:Y:S01]  /*5f50*/  @P0 LDS R5, [R34+0x86c] ;  /* 0x00086c0022050984 */ /* 0x008e620000000800 */
[----:B------:R-:W-:Y:S01]  /*5f60*/  BAR.SYNC.DEFER_BLOCKING 0x0 ;  /* 0x0000000000007b1d */ /* 0x000fe20000010000 */
[----:B-1----:R-:W-:Y:S01]  /*5f70*/  ISETP.NE.AND P0, PT, R5, R2, PT ;  /* 0x000000020500720c */ /* 0x002fe20003f05270 */
[----:B------:R-:W-:-:S03]  /*5f80*/  VIADD R5, R39, 0x1 ;  /* 0x0000000127057836 */ /* 0x000fc60000000000 */
[-C--:B------:R-:W-:Y:S02]  /*5f90*/  ISETP.GE.U32.OR P0, PT, R39, R0.reuse, P0 ;  /* 0x000000002700720c */ /* 0x080fe40000706470 */
[----:B------:R-:W-:Y:S01]  /*5fa0*/  ISETP.GE.U32.OR P2, PT, R5, R0, P1 ;  /* 0x000000000500720c */ /* 0x000fe20000f46470 */
[----:B------:R-:W-:Y:S01]  /*5fb0*/  VIADD R5, R39, 0x2 ;  /* 0x0000000227057836 */ /* 0x000fe20000000000 */
[----:B------:R-:W-:Y:S02]  /*5fc0*/  ISETP.NE.AND P1, PT, R3, R8, PT ;  /* 0x000000080300720c */ /* 0x000fe40003f25270 */
[----:B0-----:R-:W-:Y:S02]  /*5fd0*/  SEL R6, RZ, 0x1, !P0 ;  /* 0x00000001ff067807 */ /* 0x001fe40004000000 */
[----:B------:R-:W-:Y:S01]  /*5fe0*/  ISETP.GE.U32.OR P3, PT, R5, R0, P1 ;  /* 0x000000000500720c */ /* 0x000fe20000f66470 */
[----:B------:R-:W-:Y:S01]  /*5ff0*/  VIADD R5, R39, 0x3 ;  /* 0x0000000327057836 */ /* 0x000fe20000000000 */
[----:B------:R-:W-:-:S03]  /*6000*/  ISETP.NE.AND P1, PT, R8, R9, PT ;  /* 0x000000090800720c */ /* 0x000fc60003f25270 */
[----:B------:R-:W-:Y:S02]  /*6010*/  @!P0 IMAD.MOV R4, RZ, RZ, 0x1 ;  /* 0x00000001ff048424 */ /* 0x000fe400078e02ff */
        /* <DEDUP_REMOVED lines=32> */
[----:B------:R-:W-:Y:S02]  /*6220*/  VIADD R5, R39, 0x8 ;  /* 0x0000000827057836 */ /* 0x000fe40000000000 */
[----:B------:R-:W-:-:S03]  /*6230*/  VIADD R6, R4, 0x1 ;  /* 0x0000000104067836 */ /* 0x000fc60000000000 */
[-C--:B------:R-:W-:Y:S01]  /*6240*/  ISETP.GE.U32.OR P4, PT, R5, R0.reuse, P3 ;  /* 0x000000000500720c */ /* 0x080fe20001f86470 */
[----:B------:R-:W-:Y:S01]  /*6250*/  @!P1 IMAD.MOV R6, RZ, RZ, R4 ;  /* 0x000000ffff069224 */ /* 0x000fe200078e0204 */
[----:B------:R-:W-:Y:S01]  /*6260*/  ISETP.NE.AND P3, PT, R14, R15, PT ;  /* 0x0000000f0e00720c */ /* 0x000fe20003f65270 */
[----:B------:R-:W-:Y:S02]  /*6270*/  VIADD R5, R39, 0x9 ;  /* 0x0000000927057836 */ /* 0x000fe40000000000 */
[----:B------:R-:W-:Y:S01]  /*6280*/  VIADD R4, R6, 0x1 ;  /* 0x0000000106047836 */ /* 0x000fe20000000000 */
[----:B------:R-:W-:Y:S01]  /*6290*/  LOP3.LUT R50, R50, 0xffffff7f, RZ, 0xc0, !PT ;  /* 0xffffff7f32327812 */ /* 0x000fe200078ec0ff */
[----:B------:R-:W-:Y:S01]  /*62a0*/  @!P2 IMAD.MOV R4, RZ, RZ, R6 ;  /* 0x000000ffff04a224 */ /* 0x000fe200078e0206 */
[----:B------:R-:W-:Y:S01]  /*62b0*/  ISETP.GE.U32.OR P3, PT, R5, R0, P3 ;  /* 0x000000000500720c */ /* 0x000fe20001f66470 */
[----:B------:R-:W-:Y:S02]  /*62c0*/  VIADD R5, R39, 0xa ;  /* 0x0000000a27057836 */ /* 0x000fe40000000000 */
[----:B------:R-:W-:-:S02]  /*62d0*/  VIADD R35, R4, 0x1 ;  /* 0x0000000104237836 */ /* 0x000fc40000000000 */
[----:B------:R-:W-:Y:S01]  /*62e0*/  @P4 LOP3.LUT R50, R50, 0x80, RZ, 0xfc, !PT ;  /* 0x0000008032324812 */ /* 0x000fe200078efcff */
[----:B------:R-:W-:Y:S01]  /*62f0*/  @!P4 IMAD.MOV R35, RZ, RZ, R4 ;  /* 0x000000ffff23c224 */ /* 0x000fe200078e0204 */
[----:B------:R-:W-:-:S04]  /*6300*/  ISETP.NE.AND P4, PT, R15, R16, PT ;  /* 0x000000100f00720c */ /* 0x000fc80003f85270 */
[----:B------:R-:W-:Y:S01]  /*6310*/  ISETP.GE.U32.OR P5, PT, R5, R0, P4 ;  /* 0x000000000500720c */ /* 0x000fe200027a6470 */
[----:B------:R-:W-:Y:S01]  /*6320*/  VIADD R4, R35, 0x1 ;  /* 0x0000000123047836 */ /* 0x000fe20000000000 */
[----:B------:R-:W-:Y:S01]  /*6330*/  ISETP.NE.AND P4, PT, R16, R17, PT ;  /* 0x000000111000720c */ /* 0x000fe20003f85270 */
[----:B------:R-:W-:Y:S01]  /*6340*/  VIADD R5, R39, 0xb ;  /* 0x0000000b27057836 */ /* 0x000fe20000000000 */
[----:B------:R-:W-:Y:S01]  /*6350*/  LOP3.LUT R50, R50, 0xffffffbf, RZ, 0xc0, !PT ;  /* 0xffffffbf32327812 */ /* 0x000fe200078ec0ff */
[----:B------:R-:W-:-:S03]  /*6360*/  @!P3 IMAD.MOV R4, RZ, RZ, R35 ;  /* 0x000000ffff04b224 */ /* 0x000fc600078e0223 */
[----:B------:R-:W-:Y:S01]  /*6370*/  ISETP.GE.U32.OR P4, PT, R5, R0, P4 ;  /* 0x000000000500720c */ /* 0x000fe20002786470 */
[----:B------:R-:W-:Y:S02]  /*6380*/  VIADD R34, R4, 0x1 ;  /* 0x0000000104227836 */ /* 0x000fe40000000000 */
[----:B------:R-:W-:Y:S02]  /*6390*/  VIADD R5, R39, 0xc ;  /* 0x0000000c27057836 */ /* 0x000fe40000000000 */
[----:B------:R-:W-:Y:S01]  /*63a0*/  @P5 LOP3.LUT R50, R50, 0x40, RZ, 0xfc, !PT ;  /* 0x0000004032325812 */ /* 0x000fe200078efcff */
[----:B------:R-:W-:Y:S01]  /*63b0*/  @!P5 IMAD.MOV R34, RZ, RZ, R4 ;  /* 0x000000ffff22d224 */ /* 0x000fe200078e0204 */
[----:B------:R-:W-:Y:S01]  /*63c0*/  ISETP.NE.AND P5, PT, R17, R18, PT ;  /* 0x000000121100720c */ /* 0x000fe20003fa5270 */
[----:B------:R-:W-:-:S03]  /*63d0*/  VIADD R39, R39, 0xd ;  /* 0x0000000d27277836 */ /* 0x000fc60000000000 */
[-C--:B------:R-:W-:Y:S02]  /*63e0*/  ISETP.GE.U32.OR P5, PT, R5, R0.reuse, P5 ;  /* 0x000000000500720c */ /* 0x080fe40002fa6470 */
[----:B------:R-:W-:Y:S01]  /*63f0*/  ISETP.GE.U32.OR P6, PT, R39, R0, P6 ;  /* 0x000000002700720c */ /* 0x000fe200037c6470 */
[----:B------:R-:W-:Y:S02]  /*6400*/  VIADD R4, R34, 0x1 ;  /* 0x0000000122047836 */ /* 0x000fe40000000000 */
[----:B------:R-:W-:-:S04]  /*6410*/  @!P4 IMAD.MOV R4, RZ, RZ, R34 ;  /* 0x000000ffff04c224 */ /* 0x000fc800078e0222 */
[----:B------:R-:W-:-:S04]  /*6420*/  VIADD R5, R4, 0x1 ;  /* 0x0000000104057836 */ /* 0x000fc80000000000 */
[----:B------:R-:W-:Y:S01]  /*6430*/  @!P5 IMAD.MOV R5, RZ, RZ, R4 ;  /* 0x000000ffff05d224 */ /* 0x000fe200078e0204 */
[----:B------:R-:W-:-:S03]  /*6440*/  LOP3.LUT R50, R50, 0xffffffdf, RZ, 0xc0, !PT ;  /* 0xffffffdf32327812 */ /* 0x000fc600078ec0ff */
[----:B------:R-:W-:Y:S02]  /*6450*/  VIADD R39, R5, 0x1 ;  /* 0x0000000105277836 */ /* 0x000fe40000000000 */
[----:B------:R-:W-:Y:S01]  /*6460*/  @!P6 IMAD.MOV R39, RZ, RZ, R5 ;  /* 0x000000ffff27e224 */ /* 0x000fe200078e0205 */
[----:B------:R-:W-:-:S04]  /*6470*/  @P6 LOP3.LUT R50, R50, 0x20, RZ, 0xfc, !PT ;  /* 0x0000002032326812 */ /* 0x000fc800078efcff */
        /* <DEDUP_REMOVED lines=13> */
[----:B------:R-:W-:Y:S06]  /*6550*/  BAR.SYNC.DEFER_BLOCKING 0x0 ;  /* 0x0000000000007b1d */ /* 0x000fec0000010000 */
[----:B------:R-:W0:Y:S01]  /*6560*/  LDS.128 R4, [UR4] ;  /* 0x00000004ff047984 */ /* 0x000e220008000c00 */
[----:B------:R-:W-:Y:S01]  /*6570*/  IMAD.IADD R39, R42, 0x1, -R39 ;  /* 0x000000012a277824 */ /* 0x000fe200078e0a27 */
[----:B------:R-:W-:-:S04]  /*6580*/  ISETP.NE.AND P6, PT, R37, RZ, PT ;  /* 0x000000ff2500720c */ /* 0x000fc80003fc5270 */
        /* <DEDUP_REMOVED lines=9> */
[C---:B------:R-:W-:Y:S02]  /*6620*/  SEL R42, R43.reuse, R4, !P6 ;  /* 0x000000042b2a7207 */ /* 0x040fe40007000000 */
        /* <DEDUP_REMOVED lines=36> */
[----:B------:R-:W-:-:S03]  /*6870*/  ISETP.GE.U32.AND P6, PT, R38, 0x20, PT ;  /* 0x000000202600780c */ /* 0x000fc60003fc6070 */
[----:B------:R-:W-:-:S05]  /*6880*/  IMAD.IADD R42, R42, 0x1, R41 ;  /* 0x000000012a2a7824 */ /* 0x000fca00078e0229 */
[----:B------:R-:W-:Y:S02]  /*6890*/  SEL R39, R39, R42, !P6 ;  /* 0x0000002a27277207 */ /* 0x000fe40007000000 */
[----:B------:R-:W-:Y:S01]  /*68a0*/  ISETP.GT.U32.AND P6, PT, R38, 0x1f, PT ;  /* 0x0000001f2600780c */ /* 0x000fe20003fc4070 */
[----:B------:R-:W-:-:S12]  /*68b0*/  IMAD.IADD R7, R7, 0x1, R6 ;  /* 0x0000000107077824 */ /* 0x000fd800078e0206 */
[----:B------:R-:W-:Y:S05]  /*68c0*/  @P6 BRA `(.L_x_404) ;  /* 0x0000000800146947 */ /* 0x000fea0003800000 */
        /* <DEDUP_REMOVED lines=13> */
.L_x_405:
[----:B------:R-:W-:Y:S05]  /*69a0*/  NANOSLEEP 0x415 ;  /* 0x000004150000795d */ /* 0x000fea0003800000 */
[----:B------:R-:W-:Y:S01]  /*69b0*/  NOP ;  /* 0x0000000000007918 */ /* 0x000fe20000000000 */
.L_x_406:
[----:B------:R-:W-:-:S05]  /*69c0*/  IMAD.WIDE R42, R45, 0x8, R42 ;  /* 0x000000082d2a7825 */ /* 0x000fca00078e022a */
[----:B------:R-:W3:Y:S01]  /*69d0*/  LD.E.64.STRONG.GPU R40, desc[UR6][R42.64+0x100] ;  /* 0x000100062a287980 */ /* 0x000ee2000c10fb00 */
[----:B------:R-:W-:Y:S01]  /*69e0*/  UMOV UR5, 0xffffffff ;  /* 0xffffffff00057882 */ /* 0x000fe20000000000 */
[----:B---3--:R-:W-:Y:S02]  /*69f0*/  ISETP.NE.AND P6, PT, R40, 0x63, PT ;  /* 0x000000632800780c */ /* 0x008fe40003fc5270 */
[----:B------:R-:W-:Y:S11]  /*6a00*/  BRA.DIV UR5, `(.L_x_407) ;  /* 0x0000001a05e07947 */ /* 0x000ff6000b800000 */
[----:B------:R-:W-:-:S13]  /*6a10*/  VOTE.ANY P6, !P6 ;  /* 0x0000000000ff7806 */ /* 0x000fda00070c0100 */
.L_x_457:
[----:B------:R-:W-:Y:S05]  /*6a20*/  @!P6 BRA `(.L_x_408) ;  /* 0x00000000001ce947 */ /* 0x000fea0003800000 */
.L_x_410:
[----:B------:R-:W3:Y:S01]  /*6a30*/  LD.E.64.STRONG.GPU R40, desc[UR6][R42.64+0x100] ;  /* 0x000100062a287980 */ /* 0x000ee2000c10fb00 */
[----:B------:R-:W-:Y:S05]  /*6a40*/  YIELD ;  /* 0x0000000000007946 */ /* 0x000fea0003800000 */
[----:B------:R-:W-:Y:S01]  /*6a50*/  UMOV UR5, 0xffffffff ;  /* 0xffffffff00057882 */ /* 0x000fe20000000000 */
[----:B---3--:R-:W-:Y:S02]  /*6a60*/  ISETP.NE.AND P6, PT, R40, 0x63, PT ;  /* 0x000000632800780c */ /* 0x008fe40003fc5270 */
[----:B------:R-:W-:Y:S11]  /*6a70*/  BRA.DIV UR5, `(.L_x_409) ;  /* 0x0000001a05e47947 */ /* 0x000ff6000b800000 */
[----:B------:R-:W-:-:S13]  /*6a80*/  VOTE.ANY P6, !P6 ;  /* 0x0000000000ff7806 */ /* 0x000fda00070c0100 */
.L_x_460:
[----:B------:R-:W-:Y:S05]  /*6a90*/  @P6 BRA `(.L_x_410) ;  /* 0xfffffffc00e46947 */ /* 0x000fea000383ffff */
.L_x_408:
        /* <DEDUP_REMOVED lines=13> */
[----:B0-----:R-:W-:-:S05]  /*6b70*/  SEL R44, R43, RZ, !P6 ;  /* 0x000000ff2b2c7207 */ /* 0x001fca0007000000 */
[----:B------:R-:W-:Y:S02]  /*6b80*/  IMAD.IADD R48, R44, 0x1, R41 ;  /* 0x000000012c307824 */ /* 0x000fe400078e0229 */
[----:B------:R-:W-:-:S03]  /*6b90*/  VIADD R44, R37, 0x2 ;  /* 0x00000002252c7836 */ /* 0x000fc60000000000 */
[----:B------:R-:W0:Y:S02]  /*6ba0*/  SHFL.DOWN PT, R43, R48, 0x2, R53 ;  /* 0x08400000302b7989 */ /* 0x000e2400000e0035 */
[----:B------:R-:W-:-:S04]  /*6bb0*/  ISETP.GT.AND P6, PT, R44, R53, PT ;  /* 0x000000352c00720c */ /* 0x000fc80003fc4270 */
        /* <DEDUP_REMOVED lines=11> */
[----:B0-----:R-:W-:-:S03]  /*6c70*/  IADD3 R49, P6, PT, R42, 0x100, RZ ;  /* 0x000001002a317810 */ /* 0x001fc60007fde0ff */
[----:B------:R-:W-:Y:S02]  /*6c80*/  IMAD.IADD R42, R60, 0x1, R41 ;  /* 0x000000013c2a7824 */ /* 0x000fe400078e0229 */
[----:B------:R-:W-:Y:S01]  /*6c90*/  IMAD.X R54, RZ, RZ, R43, P6 ;  /* 0x000000ffff367224 */ /* 0x000fe200030e062b */
[----:B------:R-:W-:Y:S02]  /*6ca0*/  ISETP.GT.AND P6, PT, R48, R53, PT ;  /* 0x000000353000720c */ /* 0x000fe40003fc4270 */
[----:B------:R-:W0:Y:S02]  /*6cb0*/  SHFL.DOWN PT, R41, R42, 0x10, R53 ;  /* 0x0a0000002a297989 */ /* 0x000e2400000e0035 */
[----:B0-----:R-:W-:Y:S02]  /*6cc0*/  SEL R41, R41, RZ, !P6 ;  /* 0x000000ff29297207 */ /* 0x001fe40007000000 */
[----:B------:R-:W-:-:S03]  /*6cd0*/  ISETP.NE.AND P6, PT, R40, 0x65, PT ;  /* 0x000000652800780c */ /* 0x000fc60003fc5270 */
[----:B------:R-:W-:-:S10]  /*6ce0*/  IMAD.IADD R52, R42, 0x1, R41 ;  /* 0x000000012a347824 */ /* 0x000fd400078e0229 */
[----:B------:R-:W-:-:S13]  /*6cf0*/  VOTE.ALL P6, P6 ;  /* 0x0000000000ff7806 */ /* 0x000fda00030c0000 */
.L_x_469:
[----:B------:R-:W-:Y:S05]  /*6d00*/  @!P6 BRA `(.L_x_412) ;  /* 0x0000000000c4e947 */ /* 0x000fea0003800000 */
.L_x_418:
        /* <DEDUP_REMOVED lines=9> */
.L_x_472:
[----:B------:R-:W-:Y:S05]  /*6da0*/  @!P6 BRA `(.L_x_414) ;  /* 0x00000000001ce947 */ /* 0x000fea0003800000 */
.L_x_416:
[----:B------:R-:W2:Y:S01]  /*6db0*/  LD.E.64.STRONG.GPU R42, desc[UR6][R40.64+-0x100] ;  /* 0xffff0006282a7980 */ /* 0x000ea2000c10fb00 */
[----:B------:R-:W-:Y:S05]  /*6dc0*/  YIELD ;  /* 0x0000000000007946 */ /* 0x000fea0003800000 */
[----:B------:R-:W-:Y:S01]  /*6dd0*/  UMOV UR5, 0xffffffff ;  /* 0xffffffff00057882 */ /* 0x000fe20000000000 */
[----:B--2---:R-:W-:Y:S02]  /*6de0*/  ISETP.NE.AND P6, PT, R42, 0x63, PT ;  /* 0x000000632a00780c */ /* 0x004fe40003fc5270 */
[----:B------:R-:W-:Y:S11]  /*6df0*/  BRA.DIV UR5, `(.L_x_415) ;  /* 0x0000001e05707947 */ /* 0x000ff6000b800000 */
[----:B------:R-:W-:-:S13]  /*6e00*/  VOTE.ANY P6, !P6 ;  /* 0x0000000000ff7806 */ /* 0x000fda00070c0100 */
.L_x_475:
[----:B------:R-:W-:Y:S05]  /*6e10*/  @P6 BRA `(.L_x_416) ;  /* 0xfffffffc00e46947 */ /* 0x000fea000383ffff */
.L_x_414:
[----:B------:R-:W-:Y:S01]  /*6e20*/  UMOV UR5, 0xffffffff ;  /* 0xffffffff00057882 */ /* 0x000fe20000000000 */
[----:B------:R-:W-:Y:S02]  /*6e30*/  ISETP.NE.AND P6, PT, R42, 0x65, PT ;  /* 0x000000652a00780c */ /* 0x000fe40003fc5270 */
[----:B------:R-:W-:Y:S11]  /*6e40*/  BRA.DIV UR5, `(.L_x_417) ;  /* 0x0000001e057c7947 */ /* 0x000ff6000b800000 */
[----:B------:R-:W-:Y:S01]  /*6e50*/  VOTE.ANY R51, PT, !P6 ;  /* 0x0000000000337806 */ /* 0x000fe200070e0100 */
[----:B------:R-:W-:-:S03]  /*6e60*/  VIADD R45, R45, 0xffffffe0 ;  /* 0xffffffe02d2d7836 */ /* 0x000fc60000000000 */
[----:B------:R-:W-:-:S05]  /*6e70*/  LOP3.LUT R51, R51, 0x80000000, R6, 0xec, !PT ;  /* 0x8000000033337812 */ /* 0x000fca00078eec06 */
        /* <DEDUP_REMOVED lines=22> */
[----:B------:R-:W-:Y:S02]  /*6fe0*/  ISETP.NE.AND P6, PT, R42, 0x65, PT ;  /* 0x000000652a00780c */ /* 0x000fe40003fc5270 */
[----:B------:R-:W-:-:S11]  /*6ff0*/  IADD3 R52, PT, PT, R55, R40, R52 ;  /* 0x0000002837347210 */ /* 0x000fd60007ffe034 */
[----:B------:R-:W-:-:S13]  /*7000*/  VOTE.ALL P6, P6 ;  /* 0x0000000000ff7806 */ /* 0x000fda00030c0000 */
.L_x_484:
[----:B------:R-:W-:Y:S05]  /*7010*/  @P6 BRA `(.L_x_418) ;  /* 0xfffffffc003c6947 */ /* 0x000fea000383ffff */
.L_x_412:
[----:B------:R-:W-:-:S13]  /*7020*/  ISETP.NE.AND P6, PT, R38, RZ, PT ;  /* 0x000000ff2600720c */ /* 0x000fda0003fc5270 */
[----:B------:R-:W0:Y:S01]  /*7030*/  @!P6 S2R R41, SR_CgaCtaId ;  /* 0x000000000029e919 */ /* 0x000e220000008800 */
[----:B------:R-:W-:Y:S01]  /*7040*/  @!P6 MOV R40, 0x400 ;  /* 0x000004000028e802 */ /* 0x000fe20000000f00 */
[----:B------:R-:W-:Y:S02]  /*7050*/  @!P6 IMAD.IADD R7, R7, 0x1, R52 ;  /* 0x000000010707e824 */ /* 0x000fe400078e0234 */
[----:B------:R-:W-:-:S05]  /*7060*/  @!P6 IMAD.MOV.U32 R6, RZ, RZ, 0x65 ;  /* 0x00000065ff06e424 */ /* 0x000fca00078e00ff */
[----:B------:R1:W-:Y:S01]  /*7070*/  @!P6 ST.E.64.STRONG.GPU desc[UR6][R4.64+0x100], R6 ;  /* 0x000100060400e985 */ /* 0x0003e2000c10fb06 */
[----:B0-----:R-:W-:-:S05]  /*7080*/  @!P6 LEA R40, R41, R40, 0x18 ;  /* 0x000000282928e211 */ /* 0x001fca00078ec0ff */
[----:B------:R1:W-:Y:S04]  /*7090*/  @!P6 STS [R40+0x68], R7 ;  /* 0x000068072800e388 */ /* 0x0003e80000000800 */
[----:B------:R1:W-:Y:S01]  /*70a0*/  @!P6 STS [R40+0x64], R52 ;  /* 0x000064342800e388 */ /* 0x0003e20000000800 */
[----:B------:R-:W-:-:S13]  /*70b0*/  ISETP.NE.AND P6, PT, R37, RZ, PT ;  /* 0x000000ff2500720c */ /* 0x000fda0003fc5270 */
[----:B------:R-:W0:Y:S01]  /*70c0*/  @!P6 S2R R42, SR_CgaCtaId ;  /* 0x00000000002ae919 */ /* 0x000e220000008800 */
[----:B------:R-:W-:-:S04]  /*70d0*/  @!P6 MOV R37, 0x400 ;  /* 0x000004000025e802 */ /* 0x000fc80000000f00 */
[----:B0-----:R-:W-:Y:S01]  /*70e0*/  @!P6 LEA R37, R42, R37, 0x18 ;  /* 0x000000252a25e211 */ /* 0x001fe200078ec0ff */
[----:B------:R-:W-:Y:S02]  /*70f0*/  IMAD.MOV.U32 R42, RZ, RZ, R39 ;  /* 0x000000ffff2a7224 */ /* 0x000fe400078e0027 */
[----:B------:R-:W-:Y:S02]  /*7100*/  @!P6 IMAD.MOV.U32 R42, RZ, RZ, R52 ;  /* 0x000000ffff2ae224 */ /* 0x000fe400078e0034 */
[----:B------:R1:W-:Y:S05]  /*7110*/  @!P6 STS [R37+0x50], R52 ;  /* 0x000050342500e388 */ /* 0x0003ea0000000800 */
.L_x_404:
[----:B------:R-:W-:Y:S05]  /*7120*/  WARPSYNC.ALL ;  /* 0x0000000000007948 */ /* 0x000fea0003800000 */
[----:B------:R-:W-:Y:S01]  /*7130*/  ISETP.NE.AND P6, PT, R38, RZ, PT ;  /* 0x000000ff2600720c */ /* 0x000fe20003fc5270 */
[----:B------:R-:W0:Y:S08]  /*7140*/  S2UR UR5, SR_CgaCtaId ;  /* 0x00000000000579c3 */ /* 0x000e300000008800 */
[----:B------:R-:W-:Y:S01]  /*7150*/  BAR.SYNC.DEFER_BLOCKING 0x0 ;  /* 0x0000000000007b1d */ /* 0x000fe20000010000 */
[----:B------:R-:W-:-:S02]  /*7160*/  P2R R39, PR, RZ, 0x8 ;  /* 0x00000008ff277803 */ /* 0x000fc40000000000 */
[----:B------:R-:W-:Y:S02]  /*7170*/  P2R R43, PR, RZ, 0x10 ;  /* 0x00000010ff2b7803 */ /* 0x000fe40000000000 */
[C---:B------:R-:W-:Y:S01]  /*7180*/  LOP3.LUT P3, RZ, R50.reuse, 0x10, RZ, 0xc0, !PT ;  /* 0x0000001032ff7812 */ /* 0x040fe2000786c0ff */
[----:B------:R-:W-:Y:S01]  /*7190*/  UMOV UR4, 0x400 ;  /* 0x0000040000047882 */ /* 0x000fe20000000000 */
[C---:B------:R-:W-:Y:S01]  /*71a0*/  LOP3.LUT P4, RZ, R50.reuse, 0x8, RZ, 0xc0, !PT ;  /* 0x0000000832ff7812 */ /* 0x040fe2000788c0ff */
[----:B------:R-:W-:Y:S01]  /*71b0*/  BSSY.RECONVERGENT B0, `(.L_x_419) ;  /* 0x0000065000007945 */ /* 0x000fe20003800200 */
[----:B------:R-:W-:Y:S02]  /*71c0*/  SEL R44, RZ, 0x1, !P0 ;  /* 0x00000001ff2c7807 */ /* 0x000fe40004000000 */
[----:B------:R-:W-:Y:S02]  /*71d0*/  P2R R41, PR, RZ, 0x20 ;  /* 0x00000020ff297803 */ /* 0x000fe40000000000 */
[----:B------:R-:W-:-:S02]  /*71e0*/  LOP3.LUT P5, RZ, R50, 0x2, RZ, 0xc0, !PT ;  /* 0x0000000232ff7812 */ /* 0x000fc400078ac0ff */
[----:B------:R-:W-:Y:S02]  /*71f0*/  P2R R45, PR, RZ, 0x1 ;  /* 0x00000001ff2d7803 */ /* 0x000fe40000000000 */
[----:B------:R-:W-:Y:S01]  /*7200*/  IADD3 R0, PT, PT, -R0, 0x1c00, RZ ;  /* 0x00001c0000007810 */ /* 0x000fe20007ffe1ff */
[----:B0-----:R-:W-:-:S09]  /*7210*/  ULEA UR4, UR5, UR4, 0x18 ;  /* 0x0000000405047291 */ /* 0x001fd2000f8ec0ff */
[----:B-1----:R-:W0:Y:S02]  /*7220*/  LDS R4, [UR4+0x50] ;  /* 0x00005004ff047984 */ /* 0x002e240008000800 */
[----:B0-----:R-:W-:Y:S02]  /*7230*/  SEL R37, R4, RZ, P6 ;  /* 0x000000ff04257207 */ /* 0x001fe40003000000 */
[----:B------:R-:W0:Y:S01]  /*7240*/  LDS.128 R4, [UR4+0x60] ;  /* 0x00006004ff047984 */ /* 0x000e220008000c00 */
[----:B------:R-:W-:Y:S02]  /*7250*/  BAR.SYNC.DEFER_BLOCKING 0x0 ;  /* 0x0000000000007b1d */ /* 0x000fe40000010000 */
[----:B------:R-:W-:Y:S01]  /*7260*/  IMAD.IADD R37, R37, 0x1, R42 ;  /* 0x0000000125257824 */ /* 0x000fe200078e022a */
[----:B------:R-:W-:-:S03]  /*7270*/  LOP3.LUT P6, RZ, R50, 0x4, RZ, 0xc0, !PT ;  /* 0x0000000432ff7812 */ /* 0x000fc600078cc0ff */
[--C-:B------:R-:W-:Y:S02]  /*7280*/  IMAD.IADD R40, R35, 0x1, R37.reuse ;  /* 0x0000000123287824 */ /* 0x100fe400078e0225 */
[----:B------:R-:W-:Y:S02]  /*7290*/  IMAD.IADD R48, R36, 0x1, R37 ;  /* 0x0000000124307824 */ /* 0x000fe400078e0225 */
[----:B------:R-:W-:Y:S02]  /*72a0*/  VIADD R36, R44, 0x1 ;  /* 0x000000012c247836 */ /* 0x000fe40000000000 */
[----:B------:R-:W-:Y:S02]  /*72b0*/  VIADD R42, R48, 0x1 ;  /* 0x00000001302a7836 */ /* 0x000fe40000000000 */
[----:B------:R-:W-:Y:S02]  /*72c0*/  @!P3 IMAD.MOV R36, RZ, RZ, R44 ;  /* 0x000000ffff24b224 */ /* 0x000fe400078e022c */
[----:B------:R-:W-:-:S02]  /*72d0*/  @!P4 IMAD.MOV R42, RZ, RZ, R48 ;  /* 0x000000ffff2ac224 */ /* 0x000fc400078e0230 */
[C---:B------:R-:W-:Y:S02]  /*72e0*/  IMAD.IADD R36, R37.reuse, 0x1, R36 ;  /* 0x0000000125247824 */ /* 0x040fe400078e0224 */
[----:B------:R-:W-:Y:S02]  /*72f0*/  IMAD.IADD R34, R34, 0x1, R37 ;  /* 0x0000000122227824 */ /* 0x000fe400078e0225 */
[--C-:B0-----:R-:W-:Y:S01]  /*7300*/  IMAD.IADD R35, R37, 0x1, -R5.reuse ;  /* 0x0000000125237824 */ /* 0x101fe200078e0a05 */
[----:B------:R-:W-:Y:S01]  /*7310*/  IADD3 R4, PT, PT, -R5, R37, R44 ;  /* 0x0000002505047210 */ /* 0x000fe20007ffe12c */
[----:B------:R-:W-:Y:S02]  /*7320*/  VIADD R44, R42, 0x1 ;  /* 0x000000012a2c7836 */ /* 0x000fe40000000000 */
[----:B------:R-:W-:Y:S01]  /*7330*/  @!P6 IMAD.MOV R44, RZ, RZ, R42 ;  /* 0x000000ffff2ce224 */ /* 0x000fe200078e022a */
[----:B------:R-:W-:Y:S01]  /*7340*/  LEA R35, R35, UR4, 0x2 ;  /* 0x0000000423237c11 */ /* 0x000fe2000f8e10ff */
[----:B------:R-:W-:Y:S01]  /*7350*/  IMAD.IADD R37, R36, 0x1, -R5 ;  /* 0x0000000124257824 */ /* 0x000fe200078e0a05 */
[----:B------:R-:W-:Y:S01]  /*7360*/  LEA R4, R4, UR4, 0x2 ;  /* 0x0000000404047c11 */ /* 0x000fe2000f8e10ff */
[----:B------:R-:W-:-:S02]  /*7370*/  VIADD R46, R44, 0x1 ;  /* 0x000000012c2e7836 */ /* 0x000fc40000000000 */
[----:B------:R0:W-:Y:S01]  /*7380*/  @P0 STS [R35], R2 ;  /* 0x0000000223000388 */ /* 0x0001e20000000800 */
[----:B------:R-:W-:Y:S01]  /*7390*/  LOP3.LUT P0, RZ, R50, 0x100, RZ, 0xc0, !PT ;  /* 0x0000010032ff7812 */ /* 0x000fe2000780c0ff */
[--C-:B------:R-:W-:Y:S01]  /*73a0*/  IMAD.IADD R36, R48, 0x1, -R5.reuse ;  /* 0x0000000130247824 */ /* 0x100fe200078e0a05 */
[----:B------:R-:W-:Y:S01]  /*73b0*/  LEA R37, R37, UR4, 0x2 ;  /* 0x0000000425257c11 */ /* 0x000fe2000f8e10ff */
[----:B------:R1:W-:Y:S01]  /*73c0*/  @P3 STS [R4], R3 ;  /* 0x0000000304003388 */ /* 0x0003e20000000800 */
[----:B------:R-:W-:Y:S01]  /*73d0*/  ISETP.NE.AND P3, PT, R39, RZ, PT ;  /* 0x000000ff2700720c */ /* 0x000fe20003f65270 */
[----:B------:R-:W-:Y:S01]  /*73e0*/  @!P5 IMAD.MOV R46, RZ, RZ, R44 ;  /* 0x000000ffff2ed224 */ /* 0x000fe200078e022c */
[----:B------:R-:W-:Y:S01]  /*73f0*/  LEA R36, R36, UR4, 0x2 ;  /* 0x0000000424247c11 */ /* 0x000fe2000f8e10ff */
[--C-:B------:R-:W-:Y:S02]  /*7400*/  IMAD.IADD R39, R42, 0x1, -R5.reuse ;  /* 0x000000012a277824 */ /* 0x100fe400078e0a05 */
[----:B------:R-:W-:-:S02]  /*7410*/  IMAD.IADD R44, R44, 0x1, -R5 ;  /* 0x000000012c2c7824 */ /* 0x000fc400078e0a05 */
[----:B------:R-:W-:Y:S01]  /*7420*/  VIADD R42, R46, 0x1 ;  /* 0x000000012e2a7836 */ /* 0x000fe20000000000 */
[----:B------:R-:W-:Y:S01]  /*7430*/  LEA R39, R39, UR4, 0x2 ;  /* 0x0000000427277c11 */ /* 0x000fe2000f8e10ff */
[----:B------:R-:W-:Y:S01]  /*7440*/  @!P1 IMAD.MOV R42, RZ, RZ, R46 ;  /* 0x000000ffff2a9224 */ /* 0x000fe200078e022e */
[----:B0-----:R-:W-:Y:S01]  /*7450*/  LEA R2, R44, UR4, 0x2 ;  /* 0x000000042c027c11 */ /* 0x001fe2000f8e10ff */
[----:B------:R0:W-:Y:S01]  /*7460*/  @P0 STS [R37], R8 ;  /* 0x0000000825000388 */ /* 0x0001e20000000800 */
[--C-:B-1----:R-:W-:Y:S01]  /*7470*/  IMAD.IADD R3, R46, 0x1, -R5.reuse ;  /* 0x000000012e037824 */ /* 0x102fe200078e0a05 */
[----:B------:R-:W-:Y:S01]  /*7480*/  LOP3.LUT P0, RZ, R50, 0x40, RZ, 0xc0, !PT ;  /* 0x0000004032ff7812 */ /* 0x000fe2000780c0ff */
[----:B------:R-:W-:Y:S01]  /*7490*/  VIADD R44, R42, 0x1 ;  /* 0x000000012a2c7836 */ /* 0x000fe20000000000 */
[----:B------:R1:W-:Y:S01]  /*74a0*/  @P4 STS [R36], R9 ;  /* 0x0000000924004388 */ /* 0x0003e20000000800 */
[----:B------:R-:W-:Y:S01]  /*74b0*/  @!P2 IMAD.MOV R44, RZ, RZ, R42 ;  /* 0x000000ffff2ca224 */ /* 0x000fe200078e022a */
[----:B------:R-:W-:Y:S01]  /*74c0*/  LEA R3, R3, UR4, 0x2 ;  /* 0x0000000403037c11 */ /* 0x000fe2000f8e10ff */
[----:B------:R-:W-:Y:S01]  /*74d0*/  VIADD R46, R34, 0x1 ;  /* 0x00000001222e7836 */ /* 0x000fe20000000000 */
[----:B------:R2:W-:Y:S01]  /*74e0*/  @P6 STS [R39], R10 ;  /* 0x0000000a27006388 */ /* 0x0005e20000000800 */
[----:B------:R-:W-:Y:S01]  /*74f0*/  ISETP.NE.AND P4, PT, R43, RZ, PT ;  /* 0x000000ff2b00720c */ /* 0x000fe20003f85270 */
[--C-:B0-----:R-:W-:Y:S01]  /*7500*/  IMAD.IADD R8, R42, 0x1, -R5.reuse ;  /* 0x000000012a087824 */ /* 0x101fe200078e0a05 */
[C---:B------:R-:W-:Y:S01]  /*7510*/  LOP3.LUT P6, RZ, R50.reuse, 0x20, RZ, 0xc0, !PT ;  /* 0x0000002032ff7812 */ /* 0x040fe200078cc0ff */
[----:B------:R0:W-:Y:S01]  /*7520*/  @P5 STS [R2], R11 ;  /* 0x0000000b02005388 */ /* 0x0001e20000000800 */
[----:B------:R-:W-:Y:S01]  /*7530*/  LOP3.LUT P5, RZ, R50, 0x80, RZ, 0xc0, !PT ;  /* 0x0000008032ff7812 */ /* 0x000fe200078ac0ff */
[----:B-1----:R-:W-:Y:S01]  /*7540*/  IMAD.IADD R9, R44, 0x1, -R5 ;  /* 0x000000012c097824 */ /* 0x002fe200078e0a05 */
[----:B------:R-:W-:Y:S01]  /*7550*/  LEA R8, R8, UR4, 0x2 ;  /* 0x0000000408087c11 */ /* 0x000fe2000f8e10ff */
[----:B------:R0:W-:Y:S01]  /*7560*/  @P1 STS [R3], R12 ;  /* 0x0000000c03001388 */ /* 0x0001e20000000800 */
[----:B------:R-:W-:-:S02]  /*7570*/  VIADD R48, R40, 0x1 ;  /* 0x0000000128307836 */ /* 0x000fc40000000000 */
[----:B------:R-:W-:Y:S01]  /*7580*/  LEA R9, R9, UR4, 0x2 ;  /* 0x0000000409097c11 */ /* 0x000fe2000f8e10ff */
[----:B------:R0:W-:Y:S01]  /*7590*/  @P2 STS [R8], R13 ;  /* 0x0000000d08002388 */ /* 0x0001e20000000800 */
[----:B------:R-:W-:Y:S02]  /*75a0*/  @!P3 IMAD.MOV R48, RZ, RZ, R40 ;  /* 0x000000ffff30b224 */ /* 0x000fe400078e0228 */
[----:B------:R-:W-:Y:S02]  /*75b0*/  @!P4 IMAD.MOV R46, RZ, RZ, R34 ;  /* 0x000000ffff2ec224 */ /* 0x000fe400078e0222 */
[--C-:B------:R-:W-:Y:S01]  /*75c0*/  IMAD.IADD R40, R40, 0x1, -R5.reuse ;  /* 0x0000000128287824 */ /* 0x100fe200078e0a05 */
[----:B------:R0:W-:Y:S01]  /*75d0*/  @P5 STS [R9], R14 ;  /* 0x0000000e09005388 */ /* 0x0001e20000000800 */
[----:B------:R-:W-:Y:S01]  /*75e0*/  ISETP.NE.AND P5, PT, R41, RZ, PT ;  /* 0x000000ff2900720c */ /* 0x000fe20003fa5270 */
[----:B--2---:R-:W-:Y:S02]  /*75f0*/  VIADD R10, R46, 0x1 ;  /* 0x000000012e0a7836 */ /* 0x004fe40000000000 */
[--C-:B------:R-:W-:Y:S01]  /*7600*/  IMAD.IADD R48, R48, 0x1, -R5.reuse ;  /* 0x0000000130307824 */ /* 0x100fe200078e0a05 */
[----:B------:R-:W-:Y:S01]  /*7610*/  LEA R40, R40, UR4, 0x2 ;  /* 0x0000000428287c11 */ /* 0x000fe2000f8e10ff */
[----:B------:R-:W-:-:S02]  /*7620*/  IMAD.IADD R34, R34, 0x1, -R5 ;  /* 0x0000000122227824 */ /* 0x000fc400078e0a05 */
[----:B------:R-:W-:Y:S01]  /*7630*/  IMAD.IADD R7, R7, 0x1, -R0 ;  /* 0x0000000107077824 */ /* 0x000fe200078e0a00 */
[----:B------:R-:W-:Y:S01]  /*7640*/  LEA R41, R48, UR4, 0x2 ;  /* 0x0000000430297c11 */ /* 0x000fe2000f8e10ff */
[----:B------:R0:W-:Y:S01]  /*7650*/  @P3 STS [R40], R15 ;  /* 0x0000000f28003388 */ /* 0x0001e20000000800 */
[----:B------:R-:W-:-:S03]  /*7660*/  LEA R34, R34, UR4, 0x2 ;  /* 0x0000000422227c11 */ /* 0x000fc6000f8e10ff */
[----:B------:R-:W-:Y:S01]  /*7670*/  @!P5 IMAD.MOV R10, RZ, RZ, R46 ;  /* 0x000000ffff0ad224 */ /* 0x000fe200078e022e */
[----:B------:R0:W-:Y:S01]  /*7680*/  @P0 STS [R41], R16 ;  /* 0x0000001029000388 */ /* 0x0001e20000000800 */
[--C-:B------:R-:W-:Y:S01]  /*7690*/  IMAD.IADD R46, R46, 0x1, -R5.reuse ;  /* 0x000000012e2e7824 */ /* 0x100fe200078e0a05 */
[----:B------:R-:W-:Y:S01]  /*76a0*/  ISETP.NE.AND P0, PT, R45, RZ, PT ;  /* 0x000000ff2d00720c */ /* 0x000fe20003f05270 */
[----:B------:R-:W-:Y:S01]  /*76b0*/  IMAD.IADD R10, R10, 0x1, -R5 ;  /* 0x000000010a0a7824 */ /* 0x000fe200078e0a05 */
[----:B------:R0:W-:Y:S02]  /*76c0*/  @P4 STS [R34], R17 ;  /* 0x0000001122004388 */ /* 0x0001e40000000800 */
[----:B------:R-:W-:Y:S02]  /*76d0*/  LEA R43, R46, UR4, 0x2 ;  /* 0x000000042e2b7c11 */ /* 0x000fe4000f8e10ff */
[----:B------:R-:W-:-:S03]  /*76e0*/  LEA R42, R10, UR4, 0x2 ;  /* 0x000000040a2a7c11 */ /* 0x000fc6000f8e10ff */
[----:B------:R0:W-:Y:S04]  /*76f0*/  @P5 STS [R43], R18 ;  /* 0x000000122b005388 */ /* 0x0001e80000000800 */
[----:B------:R0:W-:Y:S01]  /*7700*/  @P6 STS [R42], R19 ;  /* 0x000000132a006388 */ /* 0x0001e20000000800 */
[----:B------:R-:W-:Y:S01]  /*7710*/  BAR.SYNC.DEFER_BLOCKING 0x0 ;  /* 0x0000000000007b1d */ /* 0x000fe20000010000 */
[----:B------:R-:W-:-:S13]  /*7720*/  ISETP.GE.AND P6, PT, R38, R7, PT ;  /* 0x000000072600720c */ /* 0x000fda0003fc6270 */
[----:B0-----:R-:W-:Y:S05]  /*7730*/  @P6 BRA `(.L_x_420) ;  /* 0x0000000000306947 */ /* 0x001fea0003800000 */
[----:B------:R-:W0:Y:S01]  /*7740*/  LDC.64 R10, c[0x0][0x390] ;  /* 0x0000e400ff0a7b82 */ /* 0x000e220000000a00 */
[C---:B------:R-:W-:Y:S01]  /*7750*/  IMAD.IADD R15, R38.reuse, 0x1, R5 ;  /* 0x00000001260f7824 */ /* 0x040fe200078e0205 */
[----:B------:R-:W-:Y:S01]  /*7760*/  LEA R14, R38, UR4, 0x2 ;  /* 0x00000004260e7c11 */ /* 0x000fe2000f8e10ff */
[----:B------:R-:W-:-:S07]  /*7770*/  IMAD.MOV.U32 R16, RZ, RZ, R38 ;  /* 0x000000ffff107224 */ /* 0x000fce00078e0026 */
.L_x_421:
        /* <DEDUP_REMOVED lines=8> */
.L_x_420:
[----:B------:R-:W-:Y:S05]  /*7800*/  BSYNC.RECONVERGENT B0 ;  /* 0x0000000000007941 */ /* 0x000fea0003800200 */
.L_x_419:
[----:B------:R-:W-:Y:S01]  /*7810*/  BAR.SYNC.DEFER_BLOCKING 0x0 ;  /* 0x0000000000007b1d */ /* 0x000fe20000010000 */
[----:B------:R-:W-:-:S07]  /*7820*/  P2R R10, PR, RZ, 0x4 ;  /* 0x00000004ff0a7803 */ /* 0x000fce0000000000 */
[----:B------:R-:W-:Y:S01]  /*7830*/  BAR.SYNC.DEFER_BLOCKING 0x0 ;  /* 0x0000000000007b1d */ /* 0x000fe20000010000 */
[C---:B------:R-:W-:Y:S02]  /*7840*/  LOP3.LUT P2, RZ, R50.reuse, 0x10, RZ, 0xc0, !PT ;  /* 0x0000001032ff7812 */ /* 0x040fe4000784c0ff */
[----:B------:R-:W-:Y:S02]  /*7850*/  P2R R11, PR, RZ, 0x8 ;  /* 0x00000008ff0b7803 */ /* 0x000fe40000000000 */
[C---:B------:R-:W-:Y:S01]  /*7860*/  LOP3.LUT P3, RZ, R50.reuse, 0x100, RZ, 0xc0, !PT ;  /* 0x0000010032ff7812 */ /* 0x040fe2000786c0ff */
[----:B------:R-:W-:Y:S01]  /*7870*/  BSSY.RECONVERGENT B0, `(.L_x_422) ;  /* 0x0000029000007945 */ /* 0x000fe20003800200 */
[----:B-1----:R-:W-:Y:S02]  /*7880*/  P2R R12, PR, RZ, 0x10 ;  /* 0x00000010ff0c7803 */ /* 0x002fe40000000000 */
[----:B------:R-:W-:Y:S02]  /*7890*/  LOP3.LUT P4, RZ, R50, 0x8, RZ, 0xc0, !PT ;  /* 0x0000000832ff7812 */ /* 0x000fe4000788c0ff */
[----:B------:R-:W-:-:S02]  /*78a0*/  P2R R13, PR, RZ, 0x20 ;  /* 0x00000020ff0d7803 */ /* 0x000fc40000000000 */
[C---:B------:R-:W-:Y:S02]  /*78b0*/  LOP3.LUT P5, RZ, R50.reuse, 0x4, RZ, 0xc0, !PT ;  /* 0x0000000432ff7812 */ /* 0x040fe400078ac0ff */
[C---:B------:R-:W-:Y:S01]  /*78c0*/  LOP3.LUT P6, RZ, R50.reuse, 0x20, RZ, 0xc0, !PT ;  /* 0x0000002032ff7812 */ /* 0x040fe200078cc0ff */
        /* <DEDUP_REMOVED lines=12> */
[----:B------:R0:W-:Y:S01]  /*7990*/  @P1 STS [R3], R26 ;  /* 0x0000001a03001388 */ /* 0x0001e20000000800 */
[----:B------:R-:W-:-:S03]  /*79a0*/  LOP3.LUT P1, RZ, R50, 0x40, RZ, 0xc0, !PT ;  /* 0x0000004032ff7812 */ /* 0x000fc6000782c0ff */
[----:B------:R0:W-:Y:S01]  /*79b0*/  @P2 STS [R8], R27 ;  /* 0x0000001b08002388 */ /* 0x0001e20000000800 */
[----:B------:R-:W-:-:S13]  /*79c0*/  LOP3.LUT P2, RZ, R50, 0x80, RZ, 0xc0, !PT ;  /* 0x0000008032ff7812 */ /* 0x000fda000784c0ff */
        /* <DEDUP_REMOVED lines=11> */
.L_x_424:
        /* <DEDUP_REMOVED lines=8> */
.L_x_423:
[----:B------:R-:W-:Y:S05]  /*7b00*/  BSYNC.RECONVERGENT B0 ;  /* 0x0000000000007941 */ /* 0x000fea0003800200 */
.L_x_422:
[----:B------:R-:W-:Y:S01]  /*7b10*/  BAR.SYNC.DEFER_BLOCKING 0x0 ;  /* 0x0000000000007b1d */ /* 0x000fe20000010000 */
[----:B0-----:R-:W-:-:S07]  /*7b20*/  IMAD.IADD R29, R6, 0x1, -R0 ;  /* 0x00000001061d7824 */ /* 0x001fce00078e0a00 */
.L_x_403:
[----:B------:R-:W2:Y:S02]  /*7b30*/  S2R R0, SR_TID.X ;  /* 0x0000000000007919 */ /* 0x000ea40000002100 */
[----:B--2---:R-:W-:-:S13]  /*7b40*/  ISETP.NE.AND P0, PT, R0, RZ, PT ;  /* 0x000000ff0000720c */ /* 0x004fda0003f05270 */
[----:B------:R-:W-:Y:S05]  /*7b50*/  @P0 EXIT ;  /* 0x000000000000094d */ /* 0x000fea0003800000 */
[----:B-1----:R-:W1:Y:S02]  /*7b60*/  LDC.64 R2, c[0x0][0x3a0] ;  /* 0x0000e800ff027b82 */ /* 0x002e640000000a00 */
[----:B-1----:R-:W-:Y:S01]  /*7b70*/  STG.E desc[UR6][R2.64], R29 ;  /* 0x0000001d02007986 */ /* 0x002fe2000c101906 */
[----:B------:R-:W-:Y:S05]  /*7b80*/  EXIT ;  /* 0x000000000000794d */ /* 0x000fea0003800000 */
.L_x_378:
[----:B------:R-:W-:Y:S01]  /*7b90*/  BSSY B0, `(.L_x_425) ;  /* 0x0000006000007945 */ /* 0x000fe20003800000 */
[----:B------:R-:W-:Y:S01]  /*7ba0*/  PLOP3.LUT P6, PT, P6, PT, PT, 0x8, 0x80 ;  /* 0x000000000080781c */ /* 0x000fe200037ce170 */
[----:B------:R-:W-:-:S12]  /*7bb0*/  IMAD.MOV.U32 R51, RZ, RZ, -0x1 ;  /* 0xffffffffff337424 */ /* 0x000fd800078e00ff */
[----:B--2---:R-:W-:Y:S05]  /*7bc0*/  WARPSYNC.COLLECTIVE R51, `(.L_x_426) ;  /* 0x0000000033087348 */ /* 0x004fea0003c00000 */
[----:B------:R-:W-:Y:S01]  /*7bd0*/  VOTE.ANY P6, P6 ;  /* 0x0000000000ff7806 */ /* 0x000fe200030c0100 */
[----:B--2---:R-:W-:-:S12]  /*7be0*/  ENDCOLLECTIVE ;  /* 0x000000000000791b */ /* 0x004fd80003800000 */
.L_x_426:
[----:B------:R-:W-:Y:S05]  /*7bf0*/  BSYNC B0 ;  /* 0x0000000000007941 */ /* 0x000fea0003800000 */
.L_x_425:
[----:B------:R-:W-:Y:S05]  /*7c00*/  BRA `(.L_x_427) ;  /* 0xffffffa800347947 */ /* 0x000fea000383ffff */
.L_x_380:
[----:B------:R-:W-:Y:S01]  /*7c10*/  BSSY B0, `(.L_x_428) ;  /* 0x0000006000007945 */ /* 0x000fe20003800000 */
[----:B------:R-:W-:Y:S01]  /*7c20*/  PLOP3.LUT P6, PT, P6, PT, PT, 0x8, 0x80 ;  /* 0x000000000080781c */ /* 0x000fe200037ce170 */
[----:B------:R-:W-:-:S12]  /*7c30*/  IMAD.MOV.U32 R51, RZ, RZ, -0x1 ;  /* 0xffffffffff337424 */ /* 0x000fd800078e00ff */
[----:B--2---:R-:W-:Y:S05]  /*7c40*/  WARPSYNC.COLLECTIVE R51, `(.L_x_429) ;  /* 0x0000000033087348 */ /* 0x004fea0003c00000 */
[----:B------:R-:W-:Y:S01]  /*7c50*/  VOTE.ANY P6, P6 ;  /* 0x0000000000ff7806 */ /* 0x000fe200030c0100 */
[----:B--2---:R-:W-:-:S12]  /*7c60*/  ENDCOLLECTIVE ;  /* 0x000000000000791b */ /* 0x004fd80003800000 */
.L_x_429:
[----:B------:R-:W-:Y:S05]  /*7c70*/  BSYNC B0 ;  /* 0x0000000000007941 */ /* 0x000fea0003800000 */
.L_x_428:
[----:B------:R-:W-:Y:S05]  /*7c80*/  BRA `(.L_x_430) ;  /* 0xffffffa800307947 */ /* 0x000fea000383ffff */
.L_x_382:
[----:B--2---:R-:W0:Y:S01]  /*7c90*/  S2R R6, SR_GEMASK ;  /* 0x0000000000067919 */ /* 0x004e220000003c00 */
[----:B------:R-:W-:Y:S01]  /*7ca0*/  BSSY B0, `(.L_x_431) ;  /* 0x0000007000007945 */ /* 0x000fe20003800000 */
[----:B------:R-:W-:Y:S01]  /*7cb0*/  ISETP.NE.AND P2, PT, R4, 0x65, PT ;  /* 0x000000650400780c */ /* 0x000fe20003f45270 */
[----:B------:R-:W-:Y:S01]  /*7cc0*/  IMAD.MOV.U32 R51, RZ, RZ, -0x1 ;  /* 0xffffffffff337424 */ /* 0x000fe200078e00ff */
[----:B------:R-:W-:-:S13]  /*7cd0*/  PLOP3.LUT P6, PT, P6, PT, PT, 0x8, 0x80 ;  /* 0x000000000080781c */ /* 0x000fda00037ce170 */
[----:B0-----:R-:W-:Y:S05]  /*7ce0*/  WARPSYNC.COLLECTIVE R51, `(.L_x_432) ;  /* 0x0000000033087348 */ /* 0x001fea0003c00000 */
[----:B------:R-:W-:Y:S01]  /*7cf0*/  VOTE.ANY R51, PT, P6 ;  /* 0x0000000000337806 */ /* 0x000fe200030e0100 */
[----:B0-----:R-:W-:Y:S06]  /*7d00*/  ENDCOLLECTIVE ;  /* 0x000000000000791b */ /* 0x001fec0003800000 */
.L_x_432:
[----:B------:R-:W-:Y:S05]  /*7d10*/  BSYNC B0 ;  /* 0x0000000000007941 */ /* 0x000fea0003800000 */
.L_x_431:
[----:B------:R-:W-:Y:S01]  /*7d20*/  LOP3.LUT R51, R51, 0x80000000, R6, 0xec, !PT ;  /* 0x8000000033337812 */ /* 0x000fe200078eec06 */
[----:B------:R-:W-:Y:S02]  /*7d30*/  IMAD.MOV.U32 R58, RZ, RZ, R5 ;  /* 0x000000ffff3a7224 */ /* 0x000fe400078e0005 */
[----:B------:R-:W-:Y:S02]  /*7d40*/  IMAD.MOV.U32 R56, RZ, RZ, 0x1 ;  /* 0x00000001ff387424 */ /* 0x000fe400078e00ff */
[----:B------:R-:W-:-:S05]  /*7d50*/  VIADD R4, R51, 0xffffffff ;  /* 0xffffffff33047836 */ /* 0x000fca0000000000 */
[----:B------:R-:W-:Y:S01]  /*7d60*/  LOP3.LUT R4, R51, R4, RZ, 0xc, !PT ;  /* 0x0000000433047212 */ /* 0x000fe200078e0cff */
[----:B------:R-:W-:-:S03]  /*7d70*/  IMAD.MOV.U32 R51, RZ, RZ, -0x1 ;  /* 0xffffffffff337424 */ /* 0x000fc600078e00ff */
[----:B------:R0:W1:Y:S02]  /*7d80*/  POPC R53, R4 ;  /* 0x0000000400357309 */ /* 0x0000640000000000 */
[----:B0-----:R-:W-:-:S07]  /*7d90*/  VIADD R4, R44, 0x4 ;  /* 0x000000042c047836 */ /* 0x001fce0000000000 */
[----:B-1----:R-:W-:Y:S05]  /*7da0*/  WARPSYNC.COLLECTIVE R51, `(.L_x_433) ;  /* 0x0000000033087348 */ /* 0x002fea0003c00000 */
[----:B-1----:R0:W1:Y:S02]  /*7db0*/  SHFL.DOWN P6, R40, R58, R56, R53 ;  /* 0x080000383a287389 */ /* 0x00206400000c0035 */
[----:B01----:R-:W-:Y:S05]  /*7dc0*/  ENDCOLLECTIVE ;  /* 0x000000000000791b */ /* 0x003fea0003800000 */
.L_x_433:
[----:B------:R-:W-:Y:S01]  /*7dd0*/  ISETP.GE.AND P3, PT, R44, R53, PT ;  /* 0x000000352c00720c */ /* 0x000fe20003f66270 */
[----:B------:R-:W-:-:S03]  /*7de0*/  IMAD.MOV.U32 R56, RZ, RZ, 0x2 ;  /* 0x00000002ff387424 */ /* 0x000fc600078e00ff */
[----:B------:R-:W-:-:S05]  /*7df0*/  SEL R40, R40, RZ, !P3 ;  /* 0x000000ff28287207 */ /* 0x000fca0005800000 */
[----:B------:R-:W-:Y:S02]  /*7e00*/  IMAD.IADD R46, R40, 0x1, R5 ;  /* 0x00000001282e7824 */ /* 0x000fe400078e0205 */
[----:B------:R-:W-:Y:S02]  /*7e10*/  VIADD R40, R44, 0x2 ;  /* 0x000000022c287836 */ /* 0x000fe40000000000 */
[----:B------:R-:W-:-:S03]  /*7e20*/  IMAD.MOV.U32 R58, RZ, RZ, R46 ;  /* 0x000000ffff3a7224 */ /* 0x000fc600078e002e */
[----:B------:R-:W-:-:S13]  /*7e30*/  ISETP.GT.AND P3, PT, R40, R53, PT ;  /* 0x000000352800720c */ /* 0x000fda0003f64270 */
[----:B------:R-:W-:Y:S05]  /*7e40*/  WARPSYNC.COLLECTIVE R51, `(.L_x_434) ;  /* 0x0000000033087348 */ /* 0x000fea0003c00000 */
[----:B------:R0:W1:Y:S02]  /*7e50*/  SHFL.DOWN P6, R40, R58, R56, R53 ;  /* 0x080000383a287389 */ /* 0x00006400000c0035 */
[----:B01----:R-:W-:Y:S05]  /*7e60*/  ENDCOLLECTIVE ;  /* 0x000000000000791b */ /* 0x003fea0003800000 */
.L_x_434:
[----:B------:R-:W-:Y:S01]  /*7e70*/  IMAD.MOV.U32 R56, RZ, RZ, 0x4 ;  /* 0x00000004ff387424 */ /* 0x000fe200078e00ff */
[----:B------:R-:W-:Y:S02]  /*7e80*/  SEL R5, R40, RZ, !P3 ;  /* 0x000000ff28057207 */ /* 0x000fe40005800000 */
[----:B------:R-:W-:Y:S01]  /*7e90*/  ISETP.GT.AND P3, PT, R4, R53, PT ;  /* 0x000000350400720c */ /* 0x000fe20003f64270 */
[----:B------:R-:W-:Y:S02]  /*7ea0*/  VIADD R4, R44, 0x8 ;  /* 0x000000082c047836 */ /* 0x000fe40000000000 */
[----:B------:R-:W-:-:S04]  /*7eb0*/  IMAD.IADD R48, R46, 0x1, R5 ;  /* 0x000000012e307824 */ /* 0x000fc800078e0205 */
[----:B------:R-:W-:-:S07]  /*7ec0*/  IMAD.MOV.U32 R58, RZ, RZ, R48 ;  /* 0x000000ffff3a7224 */ /* 0x000fce00078e0030 */
[----:B------:R-:W-:Y:S05]  /*7ed0*/  WARPSYNC.COLLECTIVE R51, `(.L_x_435) ;  /* 0x0000000033087348 */ /* 0x000fea0003c00000 */
[----:B------:R0:W1:Y:S02]  /*7ee0*/  SHFL.DOWN P6, R40, R58, R56, R53 ;  /* 0x080000383a287389 */ /* 0x00006400000c0035 */
[----:B01----:R-:W-:Y:S05]  /*7ef0*/  ENDCOLLECTIVE ;  /* 0x000000000000791b */ /* 0x003fea0003800000 */
.L_x_435:
        /* <DEDUP_REMOVED lines=9> */
.L_x_436:
[----:B------:R-:W-:Y:S01]  /*7f90*/  IMAD.MOV.U32 R56, RZ, RZ, 0x10 ;  /* 0x00000010ff387424 */ /* 0x000fe200078e00ff */
[----:B------:R-:W-:Y:S02]  /*7fa0*/  SEL R5, R40, RZ, !P3 ;  /* 0x000000ff28057207 */ /* 0x000fe40005800000 */
[----:B------:R-:W-:-:S03]  /*7fb0*/  ISETP.GT.AND P3, PT, R4, R53, PT ;  /* 0x000000350400720c */ /* 0x000fc60003f64270 */
[----:B------:R-:W-:-:S04]  /*7fc0*/  IMAD.IADD R52, R50, 0x1, R5 ;  /* 0x0000000132347824 */ /* 0x000fc800078e0205 */
[----:B------:R-:W-:-:S07]  /*7fd0*/  IMAD.MOV.U32 R58, RZ, RZ, R52 ;  /* 0x000000ffff3a7224 */ /* 0x000fce00078e0034 */
[----:B------:R-:W-:Y:S05]  /*7fe0*/  WARPSYNC.COLLECTIVE R51, `(.L_x_437) ;  /* 0x0000000033087348 */ /* 0x000fea0003c00000 */
[----:B------:R0:W1:Y:S02]  /*7ff0*/  SHFL.DOWN P6, R40, R58, R56, R53 ;  /* 0x080000383a287389 */ /* 0x00006400000c0035 */
[----:B01----:R-:W-:Y:S05]  /*8000*/  ENDCOLLECTIVE ;  /* 0x000000000000791b */ /* 0x003fea0003800000 */
.L_x_437:
[----:B------:R-:W-:Y:S02]  /*8010*/  SEL R5, R40, RZ, !P3 ;  /* 0x000000ff28057207 */ /* 0x000fe40005800000 */
[----:B------:R-:W-:-:S03]  /*8020*/  PLOP3.LUT P6, PT, P2, PT, PT, 0x80, 0x8 ;  /* 0x000000000008781c */ /* 0x000fc600017cf070 */
[----:B------:R-:W-:Y:S02]  /*8030*/  IMAD.IADD R46, R52, 0x1, R5 ;  /* 0x00000001342e7824 */ /* 0x000fe400078e0205 */
[----:B------:R-:W0:Y:S08]  /*8040*/  LDC.64 R4, c[0x0][0x3a8] ;  /* 0x0000ea00ff047b82 */ /* 0x000e300000000a00 */
[----:B0-----:R-:W-:Y:S05]  /*8050*/  WARPSYNC.COLLECTIVE R51, `(.L_x_438) ;  /* 0x0000000033087348 */ /* 0x001fea0003c00000 */
[----:B------:R-:W-:Y:S01]  /*8060*/  VOTE.ALL P6, P6 ;  /* 0x0000000000ff7806 */ /* 0x000fe200030c0000 */
[----:B0-----:R-:W-:-:S12]  /*8070*/  ENDCOLLECTIVE ;  /* 0x000000000000791b */ /* 0x001fd80003800000 */
.L_x_438:
[----:B------:R-:W-:-:S05]  /*8080*/  IADD3 R50, P3, PT, R4, 0x100, RZ ;  /* 0x0000010004327810 */ /* 0x000fca0007f7e0ff */
[----:B------:R-:W-:Y:S01]  /*8090*/  IMAD.X R55, RZ, RZ, R5, P3 ;  /* 0x000000ffff377224 */ /* 0x000fe200018e0605 */
[----:B------:R-:W-:Y:S07]  /*80a0*/  BRA `(.L_x_439) ;  /* 0xffffffa400c47947 */ /* 0x000fee000383ffff */
.L_x_384:
[----:B------:R-:W-:Y:S01]  /*80b0*/  BSSY B0, `(.L_x_440) ;  /* 0x0000006000007945 */ /* 0x000fe20003800000 */
[----:B------:R-:W-:Y:S01]  /*80c0*/  PLOP3.LUT P6, PT, P6, PT, PT, 0x8, 0x80 ;  /* 0x000000000080781c */ /* 0x000fe200037ce170 */
[----:B------:R-:W-:-:S12]  /*80d0*/  IMAD.MOV.U32 R51, RZ, RZ, -0x1 ;  /* 0xffffffffff337424 */ /* 0x000fd800078e00ff */
[----:B------:R-:W-:Y:S05]  /*80e0*/  WARPSYNC.COLLECTIVE R51, `(.L_x_441) ;  /* 0x0000000033087348 */ /* 0x000fea0003c00000 */
[----:B------:R-:W-:Y:S01]  /*80f0*/  VOTE.ANY P6, P6 ;  /* 0x0000000000ff7806 */ /* 0x000fe200030c0100 */
[----:B------:R-:W-:-:S12]  /*8100*/  ENDCOLLECTIVE ;  /* 0x000000000000791b */ /* 0x000fd80003800000 */
.L_x_441:
[----:B------:R-:W-:Y:S05]  /*8110*/  BSYNC B0 ;  /* 0x0000000000007941 */ /* 0x000fea0003800000 */
.L_x_440:
[----:B------:R-:W-:Y:S05]  /*8120*/  BRA `(.L_x_442) ;  /* 0xffffffa400cc7947 */ /* 0x000fea000383ffff */
.L_x_386:
[----:B------:R-:W-:Y:S01]  /*8130*/  BSSY B0, `(.L_x_443) ;  /* 0x0000006000007945 */ /* 0x000fe20003800000 */
[----:B------:R-:W-:Y:S01]  /*8140*/  PLOP3.LUT P6, PT, P6, PT, PT, 0x8, 0x80 ;  /* 0x000000000080781c */ /* 0x000fe200037ce170 */
[----:B------:R-:W-:-:S12]  /*8150*/  IMAD.MOV.U32 R51, RZ, RZ, -0x1 ;  /* 0xffffffffff337424 */ /* 0x000fd800078e00ff */
[----:B------:R-:W-:Y:S05]  /*8160*/  WARPSYNC.COLLECTIVE R51, `(.L_x_444) ;  /* 0x0000000033087348 */ /* 0x000fea0003c00000 */
[----:B------:R-:W-:Y:S01]  /*8170*/  VOTE.ANY P6, P6 ;  /* 0x0000000000ff7806 */ /* 0x000fe200030c0100 */
[----:B------:R-:W-:-:S12]  /*8180*/  ENDCOLLECTIVE ;  /* 0x000000000000791b */ /* 0x000fd80003800000 */
.L_x_444:
[----:B------:R-:W-:Y:S05]  /*8190*/  BSYNC B0 ;  /* 0x0000000000007941 */ /* 0x000fea0003800000 */
.L_x_443:
[----:B------:R-:W-:Y:S05]  /*81a0*/  BRA `(.L_x_445) ;  /* 0xffffffa400c87947 */ /* 0x000fea000383ffff */
.L_x_388:
[----:B------:R-:W-:Y:S01]  /*81b0*/  BSSY B0, `(.L_x_446) ;  /* 0x0000006000007945 */ /* 0x000fe20003800000 */
[----:B------:R-:W-:Y:S01]  /*81c0*/  PLOP3.LUT P6, PT, P6, PT, PT, 0x8, 0x80 ;  /* 0x000000000080781c */ /* 0x000fe200037ce170 */
[----:B------:R-:W-:-:S12]  /*81d0*/  IMAD.MOV.U32 R51, RZ, RZ, -0x1 ;  /* 0xffffffffff337424 */ /* 0x000fd800078e00ff */
[----:B------:R-:W-:Y:S05]  /*81e0*/  WARPSYNC.COLLECTIVE R51, `(.L_x_447) ;  /* 0x0000000033087348 */ /* 0x000fea0003c00000 */
[----:B------:R-:W-:Y:S01]  /*81f0*/  VOTE.ANY R51, PT, P6 ;  /* 0x0000000000337806 */ /* 0x000fe200030e0100 */
[----:B------:R-:W-:Y:S06]  /*8200*/  ENDCOLLECTIVE ;  /* 0x000000000000791b */ /* 0x000fec0003800000 */
.L_x_447:
[----:B------:R-:W-:Y:S05]  /*8210*/  BSYNC B0 ;  /* 0x0000000000007941 */ /* 0x000fea0003800000 */
.L_x_446:
[----:B------:R-:W-:Y:S01]  /*8220*/  LOP3.LUT R51, R51, 0x80000000, R6, 0xec, !PT ;  /* 0x8000000033337812 */ /* 0x000fe200078eec06 */
[----:B------:R-:W-:Y:S02]  /*8230*/  IMAD.MOV.U32 R58, RZ, RZ, R5 ;  /* 0x000000ffff3a7224 */ /* 0x000fe400078e0005 */
[----:B------:R-:W-:Y:S02]  /*8240*/  IMAD.MOV.U32 R56, RZ, RZ, 0x1 ;  /* 0x00000001ff387424 */ /* 0x000fe400078e00ff */
[----:B------:R-:W-:Y:S02]  /*8250*/  VIADD R40, R51, 0xffffffff ;  /* 0xffffffff33287836 */ /* 0x000fe40000000000 */
[----:B------:R-:W-:-:S03]  /*8260*/  VIADD R45, R45, 0xffffffe0 ;  /* 0xffffffe02d2d7836 */ /* 0x000fc60000000000 */
[----:B------:R-:W-:Y:S01]  /*8270*/  LOP3.LUT R49, R51, R40, RZ, 0xc, !PT ;  /* 0x0000002833317212 */ /* 0x000fe200078e0cff */
[----:B------:R-:W-:-:S03]  /*8280*/  IMAD.MOV.U32 R51, RZ, RZ, -0x1 ;  /* 0xffffffffff337424 */ /* 0x000fc600078e00ff */
[----:B------:R0:W1:Y:S04]  /*8290*/  POPC R53, R49 ;  /* 0x0000003100357309 */ /* 0x0000680000000000 */
[----:B01----:R-:W-:Y:S05]  /*82a0*/  WARPSYNC.COLLECTIVE R51, `(.L_x_448) ;  /* 0x0000000033087348 */ /* 0x003fea0003c00000 */
[----:B-1----:R1:W2:Y:S02]  /*82b0*/  SHFL.DOWN P6, R40, R58, R56, R53 ;  /* 0x080000383a287389 */ /* 0x0022a400000c0035 */
[----:B012---:R-:W-:Y:S05]  /*82c0*/  ENDCOLLECTIVE ;  /* 0x000000000000791b */ /* 0x007fea0003800000 */
.L_x_448:
        /* <DEDUP_REMOVED lines=10> */
.L_x_449:
[----:B------:R-:W-:Y:S01]  /*8370*/  IMAD.MOV.U32 R56, RZ, RZ, 0x4 ;  /* 0x00000004ff387424 */ /* 0x000fe200078e00ff */
[----:B------:R-:W-:Y:S01]  /*8380*/  SEL R5, R40, RZ, !P2 ;  /* 0x000000ff28057207 */ /* 0x000fe20005000000 */
[----:B------:R-:W-:-:S04]  /*8390*/  VIADD R40, R44, 0x4 ;  /* 0x000000042c287836 */ /* 0x000fc80000000000 */
[----:B------:R-:W-:Y:S01]  /*83a0*/  IMAD.IADD R52, R48, 0x1, R5 ;  /* 0x0000000130347824 */ /* 0x000fe200078e0205 */
[----:B------:R-:W-:Y:S01]  /*83b0*/  ISETP.GT.AND P2, PT, R40, R53, PT ;  /* 0x000000352800720c */ /* 0x000fe20003f44270 */
[----:B------:R-:W-:Y:S02]  /*83c0*/  VIADD R48, R44, 0x10 ;  /* 0x000000102c307836 */ /* 0x000fe40000000000 */
[----:B------:R-:W-:-:S10]  /*83d0*/  IMAD.MOV.U32 R58, RZ, RZ, R52 ;  /* 0x000000ffff3a7224 */ /* 0x000fd400078e0034 */
[----:B------:R-:W-:Y:S05]  /*83e0*/  WARPSYNC.COLLECTIVE R51, `(.L_x_450) ;  /* 0x0000000033087348 */ /* 0x000fea0003c00000 */
[----:B------:R0:W1:Y:S02]  /*83f0*/  SHFL.DOWN P6, R40, R58, R56, R53 ;  /* 0x080000383a287389 */ /* 0x00006400000c0035 */
[----:B01----:R-:W-:Y:S05]  /*8400*/  ENDCOLLECTIVE ;  /* 0x000000000000791b */ /* 0x003fea0003800000 */
.L_x_450:
[----:B------:R-:W-:Y:S01]  /*8410*/  IMAD.MOV.U32 R56, RZ, RZ, 0x8 ;  /* 0x00000008ff387424 */ /* 0x000fe200078e00ff */
[----:B------:R-:W-:Y:S01]  /*8420*/  SEL R5, R40, RZ, !P2 ;  /* 0x000000ff28057207 */ /* 0x000fe20005000000 */
[----:B------:R-:W-:-:S04]  /*8430*/  VIADD R40, R44, 0x8 ;  /* 0x000000082c287836 */ /* 0x000fc80000000000 */
[----:B------:R-:W-:Y:S01]  /*8440*/  IMAD.IADD R54, R52, 0x1, R5 ;  /* 0x0000000134367824 */ /* 0x000fe200078e0205 */
[----:B------:R-:W-:-:S03]  /*8450*/  ISETP.GT.AND P2, PT, R40, R53, PT ;  /* 0x000000352800720c */ /* 0x000fc60003f44270 */
[----:B------:R-:W-:-:S10]  /*8460*/  IMAD.MOV.U32 R58, RZ, RZ, R54 ;  /* 0x000000ffff3a7224 */ /* 0x000fd400078e0036 */
[----:B------:R-:W-:Y:S05]  /*8470*/  WARPSYNC.COLLECTIVE R51, `(.L_x_451) ;  /* 0x0000000033087348 */ /* 0x000fea0003c00000 */
[----:B------:R0:W1:Y:S02]  /*8480*/  SHFL.DOWN P6, R40, R58, R56, R53 ;  /* 0x080000383a287389 */ /* 0x00006400000c0035 */
[----:B01----:R-:W-:Y:S05]  /*8490*/  ENDCOLLECTIVE ;  /* 0x000000000000791b */ /* 0x003fea0003800000 */
.L_x_451:
        /* <DEDUP_REMOVED lines=8> */
.L_x_452:
[----:B------:R-:W-:Y:S02]  /*8520*/  ISETP.NE.AND P6, PT, R4, 0x65, PT ;  /* 0x000000650400780c */ /* 0x000fe40003fc5270 */
[----:B------:R-:W-:-:S04]  /*8530*/  SEL R40, R40, RZ, !P2 ;  /* 0x000000ff28287207 */ /* 0x000fc80005000000 */
[----:B------:R-:W-:-:S07]  /*8540*/  IADD3 R46, PT, PT, R5, R40, R46 ;  /* 0x00000028052e7210 */ /* 0x000fce0007ffe02e */
[----:B------:R-:W-:Y:S05]  /*8550*/  WARPSYNC.COLLECTIVE R51, `(.L_x_453) ;  /* 0x0000000033087348 */ /* 0x000fea0003c00000 */
[----:B------:R-:W-:Y:S01]  /*8560*/  VOTE.ALL P6, P6 ;  /* 0x0000000000ff7806 */ /* 0x000fe200030c0000 */
[----:B------:R-:W-:-:S12]  /*8570*/  ENDCOLLECTIVE ;  /* 0x000000000000791b */ /* 0x000fd80003800000 */
.L_x_453:
[----:B------:R-:W-:Y:S05]  /*8580*/  BRA `(.L_x_454) ;  /* 0xffffffa400607947 */ /* 0x000fea000383ffff */
.L_x_407:
[----:B------:R-:W-:Y:S01]  /*8590*/  BSSY B0, `(.L_x_455) ;  /* 0x0000006000007945 */ /* 0x000fe20003800000 */
[----:B------:R-:W-:Y:S01]  /*85a0*/  PLOP3.LUT P6, PT, P6, PT, PT, 0x8, 0x80 ;  /* 0x000000000080781c */ /* 0x000fe200037ce170 */
[----:B------:R-:W-:-:S12]  /*85b0*/  IMAD.MOV.U32 R51, RZ, RZ, -0x1 ;  /* 0xffffffffff337424 */ /* 0x000fd800078e00ff */
[----:B--2---:R-:W-:Y:S05]  /*85c0*/  WARPSYNC.COLLECTIVE R51, `(.L_x_456) ;  /* 0x0000000033087348 */ /* 0x004fea0003c00000 */
[----:B------:R-:W-:Y:S01]  /*85d0*/  VOTE.ANY P6, P6 ;  /* 0x0000000000ff7806 */ /* 0x000fe200030c0100 */
[----:B--2---:R-:W-:-:S12]  /*85e0*/  ENDCOLLECTIVE ;  /* 0x000000000000791b */ /* 0x004fd80003800000 */
.L_x_456:
[----:B------:R-:W-:Y:S05]  /*85f0*/  BSYNC B0 ;  /* 0x0000000000007941 */ /* 0x000fea0003800000 */
.L_x_455:
[----:B------:R-:W-:Y:S05]  /*8600*/  BRA `(.L_x_457) ;  /* 0xffffffe400047947 */ /* 0x000fea000383ffff */
.L_x_409:
[----:B------:R-:W-:Y:S01]  /*8610*/  BSSY B0, `(.L_x_458) ;  /* 0x0000006000007945 */ /* 0x000fe20003800000 */
[----:B------:R-:W-:Y:S01]  /*8620*/  PLOP3.LUT P6, PT, P6, PT, PT, 0x8, 0x80 ;  /* 0x000000000080781c */ /* 0x000fe200037ce170 */
[----:B------:R-:W-:-:S12]  /*8630*/  IMAD.MOV.U32 R51, RZ, RZ, -0x1 ;  /* 0xffffffffff337424 */ /* 0x000fd800078e00ff */
[----:B--2---:R-:W-:Y:S05]  /*8640*/  WARPSYNC.COLLECTIVE R51, `(.L_x_459) ;  /* 0x0000000033087348 */ /* 0x004fea0003c00000 */
[----:B------:R-:W-:Y:S01]  /*8650*/  VOTE.ANY P6, P6 ;  /* 0x0000000000ff7806 */ /* 0x000fe200030c0100 */
[----:B--2---:R-:W-:-:S12]  /*8660*/  ENDCOLLECTIVE ;  /* 0x000000000000791b */ /* 0x004fd80003800000 */
.L_x_459:
[----:B------:R-:W-:Y:S05]  /*8670*/  BSYNC B0 ;  /* 0x0000000000007941 */ /* 0x000fea0003800000 */
.L_x_458:
[----:B------:R-:W-:Y:S05]  /*8680*/  BRA `(.L_x_460) ;  /* 0xffffffe400007947 */ /* 0x000fea000383ffff */
.L_x_411:
[----:B--2---:R-:W-:Y:S01]  /*8690*/  P2R R6, PR, RZ, 0x1 ;  /* 0x00000001ff067803 */ /* 0x004fe20000000000 */
[----:B------:R-:W-:Y:S01]  /*86a0*/  BSSY B0, `(.L_x_461) ;  /* 0x000000a000007945 */ /* 0x000fe20003800000 */
[----:B------:R-:W-:Y:S01]  /*86b0*/  ISETP.NE.AND P0, PT, R40, 0x65, PT ;  /* 0x000000652800780c */ /* 0x000fe20003f05270 */
[----:B------:R-:W-:Y:S01]  /*86c0*/  IMAD.MOV.U32 R51, RZ, RZ, -0x1 ;  /* 0xffffffffff337424 */ /* 0x000fe200078e00ff */
[----:B------:R-:W-:Y:S02]  /*86d0*/  LOP3.LUT R50, R50, 0xfffffffe, RZ, 0xc0, !PT ;  /* 0xfffffffe32327812 */ /* 0x000fe400078ec0ff */
[----:B------:R-:W-:-:S09]  /*86e0*/  PLOP3.LUT P6, PT, P6, PT, PT, 0x8, 0x80 ;  /* 0x000000000080781c */ /* 0x000fd200037ce170 */
[----:B------:R-:W-:Y:S02]  /*86f0*/  @P0 LOP3.LUT R50, R50, 0x1, RZ, 0xfc, !PT ;  /* 0x0000000132320812 */ /* 0x000fe400078efcff */
[----:B------:R-:W-:-:S13]  /*8700*/  ISETP.NE.AND P0, PT, R6, RZ, PT ;  /* 0x000000ff0600720c */ /* 0x000fda0003f05270 */
[----:B------:R-:W-:Y:S05]  /*8710*/  WARPSYNC.COLLECTIVE R51, `(.L_x_462) ;  /* 0x0000000033087348 */ /* 0x000fea0003c00000 */
[----:B------:R-:W-:Y:S01]  /*8720*/  VOTE.ANY R51, PT, P6 ;  /* 0x0000000000337806 */ /* 0x000fe200030e0100 */
[----:B------:R-:W-:Y:S06]  /*8730*/  ENDCOLLECTIVE ;  /* 0x000000000000791b */ /* 0x000fec0003800000 */
.L_x_462:
[----:B------:R-:W-:Y:S05]  /*8740*/  BSYNC B0 ;  /* 0x0000000000007941 */ /* 0x000fea0003800000 */
.L_x_461:
[----:B------:R-:W0:Y:S01]  /*8750*/  S2R R6, SR_GEMASK ;  /* 0x0000000000067919 */ /* 0x000e220000003c00 */
[----:B------:R-:W-:Y:S02]  /*8760*/  IMAD.MOV.U32 R58, RZ, RZ, R41 ;  /* 0x000000ffff3a7224 */ /* 0x000fe400078e0029 */
[----:B------:R-:W-:Y:S02]  /*8770*/  IMAD.MOV.U32 R56, RZ, RZ, 0x1 ;  /* 0x00000001ff387424 */ /* 0x000fe400078e00ff */
[C---:B------:R-:W-:Y:S02]  /*8780*/  VIADD R44, R37.reuse, 0x2 ;  /* 0x00000002252c7836 */ /* 0x040fe40000000000 */
[C---:B------:R-:W-:Y:S02]  /*8790*/  VIADD R46, R37.reuse, 0x4 ;  /* 0x00000004252e7836 */ /* 0x040fe40000000000 */
[----:B------:R-:W-:Y:S01]  /*87a0*/  VIADD R47, R37, 0x8 ;  /* 0x00000008252f7836 */ /* 0x000fe20000000000 */
[----:B0-----:R-:W-:-:S05]  /*87b0*/  LOP3.LUT R51, R51, 0x80000000, R6, 0xec, !PT ;  /* 0x8000000033337812 */ /* 0x001fca00078eec06 */
[----:B------:R-:W-:-:S05]  /*87c0*/  VIADD R40, R51, 0xffffffff ;  /* 0xffffffff33287836 */ /* 0x000fca0000000000 */
[----:B------:R-:W-:Y:S01]  /*87d0*/  LOP3.LUT R42, R51, R40, RZ, 0xc, !PT ;  /* 0x00000028332a7212 */ /* 0x000fe200078e0cff */
[----:B------:R-:W-:-:S03]  /*87e0*/  IMAD.MOV.U32 R51, RZ, RZ, -0x1 ;  /* 0xffffffffff337424 */ /* 0x000fc600078e00ff */
[----:B------:R0:W1:Y:S04]  /*87f0*/  POPC R53, R42 ;  /* 0x0000002a00357309 */ /* 0x0000680000000000 */
[----:B01----:R-:W-:Y:S05]  /*8800*/  WARPSYNC.COLLECTIVE R51, `(.L_x_463) ;  /* 0x0000000033087348 */ /* 0x003fea0003c00000 */
[----:B-1----:R1:W2:Y:S02]  /*8810*/  SHFL.DOWN P6, R40, R58, R56, R53 ;  /* 0x080000383a287389 */ /* 0x0022a400000c0035 */
[----:B012---:R-:W-:Y:S05]  /*8820*/  ENDCOLLECTIVE ;  /* 0x000000000000791b */ /* 0x007fea0003800000 */
.L_x_463:
[----:B------:R-:W-:Y:S02]  /*8830*/  IMAD.MOV.U32 R56, RZ, RZ, 0x2 ;  /* 0x00000002ff387424 */ /* 0x000fe400078e00ff */
[----:B------:R-:W-:Y:S01]  /*8840*/  IMAD.MOV.U32 R43, RZ, RZ, R40 ;  /* 0x000000ffff2b7224 */ /* 0x000fe200078e0028 */
[----:B------:R-:W-:-:S04]  /*8850*/  ISETP.GE.AND P6, PT, R37, R53, PT ;  /* 0x000000352500720c */ /* 0x000fc80003fc6270 */
[----:B------:R-:W-:-:S05]  /*8860*/  SEL R48, R43, RZ, !P6 ;  /* 0x000000ff2b307207 */ /* 0x000fca0007000000 */
[----:B------:R-:W-:-:S04]  /*8870*/  IMAD.IADD R48, R48, 0x1, R41 ;  /* 0x0000000130307824 */ /* 0x000fc800078e0229 */
[----:B------:R-:W-:-:S07]  /*8880*/  IMAD.MOV.U32 R58, RZ, RZ, R48 ;  /* 0x000000ffff3a7224 */ /* 0x000fce00078e0030 */
[----:B------:R-:W-:Y:S05]  /*8890*/  WARPSYNC.COLLECTIVE R51, `(.L_x_464) ;  /* 0x0000000033087348 */ /* 0x000fea0003c00000 */
[----:B------:R0:W1:Y:S02]  /*88a0*/  SHFL.DOWN P6, R40, R58, R56, R53 ;  /* 0x080000383a287389 */ /* 0x00006400000c0035 */
[----:B01----:R-:W-:Y:S05]  /*88b0*/  ENDCOLLECTIVE ;  /* 0x000000000000791b */ /* 0x003fea0003800000 */
.L_x_464:
[----:B------:R-:W-:Y:S02]  /*88c0*/  IMAD.MOV.U32 R56, RZ, RZ, 0x4 ;  /* 0x00000004ff387424 */ /* 0x000fe400078e00ff */
[----:B------:R-:W-:Y:S01]  /*88d0*/  IMAD.MOV.U32 R43, RZ, RZ, R40 ;  /* 0x000000ffff2b7224 */ /* 0x000fe200078e0028 */
[----:B------:R-:W-:-:S04]  /*88e0*/  ISETP.GT.AND P6, PT, R44, R53, PT ;  /* 0x000000352c00720c */ /* 0x000fc80003fc4270 */
[----:B------:R-:W-:-:S05]  /*88f0*/  SEL R43, R43, RZ, !P6 ;  /* 0x000000ff2b2b7207 */ /* 0x000fca0007000000 */
[----:B------:R-:W-:Y:S02]  /*8900*/  IMAD.IADD R52, R48, 0x1, R43 ;  /* 0x0000000130347824 */ /* 0x000fe400078e022b */
[----:B------:R-:W-:Y:S02]  /*8910*/  VIADD R48, R37, 0x10 ;  /* 0x0000001025307836 */ /* 0x000fe40000000000 */
[----:B------:R-:W-:-:S07]  /*8920*/  IMAD.MOV.U32 R58, RZ, RZ, R52 ;  /* 0x000000ffff3a7224 */ /* 0x000fce00078e0034 */
[----:B------:R-:W-:Y:S05]  /*8930*/  WARPSYNC.COLLECTIVE R51, `(.L_x_465) ;  /* 0x0000000033087348 */ /* 0x000fea0003c00000 */
[----:B------:R0:W1:Y:S02]  /*8940*/  SHFL.DOWN P6, R40, R58, R56, R53 ;  /* 0x080000383a287389 */ /* 0x00006400000c0035 */
[----:B01----:R-:W-:Y:S05]  /*8950*/  ENDCOLLECTIVE ;  /* 0x000000000000791b */ /* 0x003fea0003800000 */
.L_x_465:
[----:B------:R-:W-:Y:S02]  /*8960*/  IMAD.MOV.U32 R56, RZ, RZ, 0x8 ;  /* 0x00000008ff387424 */ /* 0x000fe400078e00ff */
[----:B------:R-:W-:Y:S01]  /*8970*/  IMAD.MOV.U32 R43, RZ, RZ, R40 ;  /* 0x000000ffff2b7224 */ /* 0x000fe200078e0028 */
[----:B------:R-:W-:-:S04]  /*8980*/  ISETP.GT.AND P6, PT, R46, R53, PT ;  /* 0x000000352e00720c */ /* 0x000fc80003fc4270 */
[----:B------:R-:W-:-:S05]  /*8990*/  SEL R43, R43, RZ, !P6 ;  /* 0x000000ff2b2b7207 */ /* 0x000fca0007000000 */
[----:B------:R-:W-:-:S04]  /*89a0*/  IMAD.IADD R60, R52, 0x1, R43 ;  /* 0x00000001343c7824 */ /* 0x000fc800078e022b */
[----:B------:R-:W-:-:S07]  /*89b0*/  IMAD.MOV.U32 R58, RZ, RZ, R60 ;  /* 0x000000ffff3a7224 */ /* 0x000fce00078e003c */
[----:B------:R-:W-:Y:S05]  /*89c0*/  WARPSYNC.COLLECTIVE R51, `(.L_x_466) ;  /* 0x0000000033087348 */ /* 0x000fea0003c00000 */
[----:B------:R0:W1:Y:S02]  /*89d0*/  SHFL.DOWN P6, R40, R58, R56, R53 ;  /* 0x080000383a287389 */ /* 0x00006400000c0035 */
[----:B01----:R-:W-:Y:S05]  /*89e0*/  ENDCOLLECTIVE ;  /* 0x000000000000791b */ /* 0x003fea0003800000 */
.L_x_466:
        /* <DEDUP_REMOVED lines=9> */
.L_x_467:
[----:B------:R-:W-:Y:S01]  /*8a80*/  IMAD.MOV.U32 R41, RZ, RZ, R40 ;  /* 0x000000ffff297224 */ /* 0x000fe200078e0028 */
[----:B------:R-:W-:-:S04]  /*8a90*/  ISETP.GT.AND P6, PT, R48, R53, PT ;  /* 0x000000353000720c */ /* 0x000fc80003fc4270 */
[----:B------:R-:W-:-:S05]  /*8aa0*/  SEL R41, R41, RZ, !P6 ;  /* 0x000000ff29297207 */ /* 0x000fca0007000000 */
[----:B------:R-:W-:Y:S02]  /*8ab0*/  IMAD.IADD R52, R42, 0x1, R41 ;  /* 0x000000012a347824 */ /* 0x000fe400078e0229 */
[----:B------:R-:W0:Y:S02]  /*8ac0*/  LDC.64 R40, c[0x0][0x3a8] ;  /* 0x0000ea00ff287b82 */ /* 0x000e240000000a00 */
[----:B0-----:R-:W-:-:S05]  /*8ad0*/  IADD3 R49, P6, PT, R40, 0x100, RZ ;  /* 0x0000010028317810 */ /* 0x001fca0007fde0ff */
[----:B------:R-:W-:Y:S01]  /*8ae0*/  IMAD.X R54, RZ, RZ, R41, P6 ;  /* 0x000000ffff367224 */ /* 0x000fe200030e0629 */
[----:B------:R-:W-:-:S13]  /*8af0*/  LOP3.LUT P6, RZ, R50, 0x1, RZ, 0xc0, !PT ;  /* 0x0000000132ff7812 */ /* 0x000fda00078cc0ff */
[----:B------:R-:W-:Y:S05]  /*8b00*/  WARPSYNC.COLLECTIVE R51, `(.L_x_468) ;  /* 0x0000000033087348 */ /* 0x000fea0003c00000 */
[----:B------:R-:W-:Y:S01]  /*8b10*/  VOTE.ALL P6, P6 ;  /* 0x0000000000ff7806 */ /* 0x000fe200030c0000 */
[----:B------:R-:W-:-:S12]  /*8b20*/  ENDCOLLECTIVE ;  /* 0x000000000000791b */ /* 0x000fd80003800000 */
.L_x_468:
[----:B------:R-:W-:Y:S05]  /*8b30*/  BRA `(.L_x_469) ;  /* 0xffffffe000707947 */ /* 0x000fea000383ffff */
.L_x_413:
[----:B------:R-:W-:Y:S01]  /*8b40*/  BSSY B0, `(.L_x_470) ;  /* 0x0000006000007945 */ /* 0x000fe20003800000 */
[----:B------:R-:W-:Y:S01]  /*8b50*/  PLOP3.LUT P6, PT, P6, PT, PT, 0x8, 0x80 ;  /* 0x000000000080781c */ /* 0x000fe200037ce170 */
[----:B------:R-:W-:-:S12]  /*8b60*/  IMAD.MOV.U32 R51, RZ, RZ, -0x1 ;  /* 0xffffffffff337424 */ /* 0x000fd800078e00ff */
[----:B------:R-:W-:Y:S05]  /*8b70*/  WARPSYNC.COLLECTIVE R51, `(.L_x_471) ;  /* 0x0000000033087348 */ /* 0x000fea0003c00000 */
[----:B------:R-:W-:Y:S01]  /*8b80*/  VOTE.ANY P6, P6 ;  /* 0x0000000000ff7806 */ /* 0x000fe200030c0100 */
[----:B------:R-:W-:-:S12]  /*8b90*/  ENDCOLLECTIVE ;  /* 0x000000000000791b */ /* 0x000fd80003800000 */
.L_x_471:
[----:B------:R-:W-:Y:S05]  /*8ba0*/  BSYNC B0 ;  /* 0x0000000000007941 */ /* 0x000fea0003800000 */
.L_x_470:
[----:B------:R-:W-:Y:S05]  /*8bb0*/  BRA `(.L_x_472) ;  /* 0xffffffe000787947 */ /* 0x000fea000383ffff */
.L_x_415:
[----:B------:R-:W-:Y:S01]  /*8bc0*/  BSSY B0, `(.L_x_473) ;  /* 0x0000006000007945 */ /* 0x000fe20003800000 */
[----:B------:R-:W-:Y:S01]  /*8bd0*/  PLOP3.LUT P6, PT, P6, PT, PT, 0x8, 0x80 ;  /* 0x000000000080781c */ /* 0x000fe200037ce170 */
[----:B------:R-:W-:-:S12]  /*8be0*/  IMAD.MOV.U32 R51, RZ, RZ, -0x1 ;  /* 0xffffffffff337424 */ /* 0x000fd800078e00ff */
[----:B------:R-:W-:Y:S05]  /*8bf0*/  WARPSYNC.COLLECTIVE R51, `(.L_x_474) ;  /* 0x0000000033087348 */ /* 0x000fea0003c00000 */
[----:B------:R-:W-:Y:S01]  /*8c00*/  VOTE.ANY P6, P6 ;  /* 0x0000000000ff7806 */ /* 0x000fe200030c0100 */
[----:B------:R-:W-:-:S12]  /*8c10*/  ENDCOLLECTIVE ;  /* 0x000000000000791b */ /* 0x000fd80003800000 */
.L_x_474:
[----:B------:R-:W-:Y:S05]  /*8c20*/  BSYNC B0 ;  /* 0x0000000000007941 */ /* 0x000fea0003800000 */
.L_x_473:
[----:B------:R-:W-:Y:S05]  /*8c30*/  BRA `(.L_x_475) ;  /* 0xffffffe000747947 */ /* 0x000fea000383ffff */
.L_x_417:
[----:B------:R-:W-:Y:S01]  /*8c40*/  BSSY B0, `(.L_x_476) ;  /* 0x0000006000007945 */ /* 0x000fe20003800000 */
[----:B------:R-:W-:Y:S01]  /*8c50*/  PLOP3.LUT P6, PT, P6, PT, PT, 0x8, 0x80 ;  /* 0x000000000080781c */ /* 0x000fe200037ce170 */
[----:B------:R-:W-:-:S12]  /*8c60*/  IMAD.MOV.U32 R51, RZ, RZ, -0x1 ;  /* 0xffffffffff337424 */ /* 0x000fd800078e00ff */
[----:B------:R-:W-:Y:S05]  /*8c70*/  WARPSYNC.COLLECTIVE R51, `(.L_x_477) ;  /* 0x0000000033087348 */ /* 0x000fea0003c00000 */
[----:B------:R-:W-:Y:S01]  /*8c80*/  VOTE.ANY R51, PT, P6 ;  /* 0x0000000000337806 */ /* 0x000fe200030e0100 */
[----:B------:R-:W-:Y:S06]  /*8c90*/  ENDCOLLECTIVE ;  /* 0x000000000000791b */ /* 0x000fec0003800000 */
.L_x_477:
[----:B------:R-:W-:Y:S05]  /*8ca0*/  BSYNC B0 ;  /* 0x0000000000007941 */ /* 0x000fea0003800000 */
.L_x_476:
        /* <DEDUP_REMOVED lines=11> */
.L_x_478:
[----:B------:R-:W-:Y:S01]  /*8d60*/  IMAD.MOV.U32 R56, RZ, RZ, 0x2 ;  /* 0x00000002ff387424 */ /* 0x000fe200078e00ff */
[----:B------:R-:W-:-:S04]  /*8d70*/  ISETP.GE.AND P6, PT, R37, R53, PT ;  /* 0x000000352500720c */ /* 0x000fc80003fc6270 */
[----:B------:R-:W-:-:S05]  /*8d80*/  SEL R40, R40, RZ, !P6 ;  /* 0x000000ff28287207 */ /* 0x000fca0007000000 */
[----:B------:R-:W-:-:S04]  /*8d90*/  IMAD.IADD R60, R40, 0x1, R43 ;  /* 0x00000001283c7824 */ /* 0x000fc800078e022b */
[----:B------:R-:W-:-:S07]  /*8da0*/  IMAD.MOV.U32 R58, RZ, RZ, R60 ;  /* 0x000000ffff3a7224 */ /* 0x000fce00078e003c */
[----:B------:R-:W-:Y:S05]  /*8db0*/  WARPSYNC.COLLECTIVE R51, `(.L_x_479) ;  /* 0x0000000033087348 */ /* 0x000fea0003c00000 */
[----:B------:R0:W1:Y:S02]  /*8dc0*/  SHFL.DOWN P6, R40, R58, R56, R53 ;  /* 0x080000383a287389 */ /* 0x00006400000c0035 */
[----:B01----:R-:W-:Y:S05]  /*8dd0*/  ENDCOLLECTIVE ;  /* 0x000000000000791b */ /* 0x003fea0003800000 */
.L_x_479:
[----:B------:R-:W-:Y:S01]  /*8de0*/  IMAD.MOV.U32 R56, RZ, RZ, 0x4 ;  /* 0x00000004ff387424 */ /* 0x000fe200078e00ff */
[----:B------:R-:W-:-:S04]  /*8df0*/  ISETP.GT.AND P6, PT, R44, R53, PT ;  /* 0x000000352c00720c */ /* 0x000fc80003fc4270 */
[----:B------:R-:W-:-:S05]  /*8e00*/  SEL R41, R40, RZ, !P6 ;  /* 0x000000ff28297207 */ /* 0x000fca0007000000 */
[----:B------:R-:W-:-:S04]  /*8e10*/  IMAD.IADD R41, R60, 0x1, R41 ;  /* 0x000000013c297824 */ /* 0x000fc800078e0229 */
[----:B------:R-:W-:-:S07]  /*8e20*/  IMAD.MOV.U32 R58, RZ, RZ, R41 ;  /* 0x000000ffff3a7224 */ /* 0x000fce00078e0029 */
[----:B------:R-:W-:Y:S05]  /*8e30*/  WARPSYNC.COLLECTIVE R51, `(.L_x_480) ;  /* 0x0000000033087348 */ /* 0x000fea0003c00000 */
[----:B------:R0:W1:Y:S02]  /*8e40*/  SHFL.DOWN P6, R40, R58, R56, R53 ;  /* 0x080000383a287389 */ /* 0x00006400000c0035 */
[----:B01----:R-:W-:Y:S05]  /*8e50*/  ENDCOLLECTIVE ;  /* 0x000000000000791b */ /* 0x003fea0003800000 */
.L_x_480:
        /* <DEDUP_REMOVED lines=8> */
.L_x_481:
        /* <DEDUP_REMOVED lines=8> */
.L_x_482:
[----:B------:R-:W-:-:S04]  /*8f60*/  ISETP.GT.AND P6, PT, R48, R53, PT ;  /* 0x000000353000720c */ /* 0x000fc80003fc4270 */
[----:B------:R-:W-:Y:S02]  /*8f70*/  SEL R40, R40, RZ, !P6 ;  /* 0x000000ff28287207 */ /* 0x000fe40007000000 */
[----:B------:R-:W-:Y:S02]  /*8f80*/  ISETP.NE.AND P6, PT, R42, 0x65, PT ;  /* 0x000000652a00780c */ /* 0x000fe40003fc5270 */
[----:B------:R-:W-:-:S11]  /*8f90*/  IADD3 R52, PT, PT, R55, R40, R52 ;  /* 0x0000002837347210 */ /* 0x000fd60007ffe034 */
[----:B------:R-:W-:Y:S05]  /*8fa0*/  WARPSYNC.COLLECTIVE R51, `(.L_x_483) ;  /* 0x0000000033087348 */ /* 0x000fea0003c00000 */
[----:B------:R-:W-:Y:S01]  /*8fb0*/  VOTE.ALL P6, P6 ;  /* 0x0000000000ff7806 */ /* 0x000fe200030c0000 */
[----:B------:R-:W-:-:S12]  /*8fc0*/  ENDCOLLECTIVE ;  /* 0x000000000000791b */ /* 0x000fd80003800000 */
.L_x_483:
[----:B------:R-:W-:Y:S05]  /*8fd0*/  BRA `(.L_x_484) ;  /* 0xffffffe0000c7947 */ /* 0x000fea000383ffff */
.L_x_485:
        /* <DEDUP_REMOVED lines=10> */
.L_x_504:


//--------------------- .text._ZN3cub18CUB_300001_SM_10006detail4scan23DeviceCompactInitKernelINS0_13ScanTileStateIyLb1EEEPmEEvT_iT0_ --------------------------
	.section	.text._ZN3cub18CUB_300001_SM_10006detail4scan23DeviceCompactInitKernelINS0_13ScanTileStateIyLb1EEEPmEEvT_iT0_,"ax",@progbits
	.align	128
        .global         _ZN3cub18CUB_300001_SM_10006detail4scan23DeviceCompactInitKernelINS0_13ScanTileStateIyLb1EEEPmEEvT_iT0_
        .type           _ZN3cub18CUB_300001_SM_10006detail4scan23DeviceCompactInitKernelINS0_13ScanTileStateIyLb1EEEPmEEvT_iT0_,@function
        .size           _ZN3cub18CUB_300001_SM_10006detail4scan23DeviceCompactInitKernelINS0_13ScanTileStateIyLb1EEEPmEEvT_iT0_,(.L_x_505 - _ZN3cub18CUB_300001_SM_10006detail4scan23DeviceCompactInitKernelINS0_13ScanTileStateIyLb1EEEPmEEvT_iT0_)
        .other          _ZN3cub18CUB_300001_SM_10006detail4scan23DeviceCompactInitKernelINS0_13ScanTileStateIyLb1EEEPmEEvT_iT0_,@"STO_CUDA_ENTRY STV_DEFAULT"
_ZN3cub18CUB_300001_SM_10006detail4scan23DeviceCompactInitKernelINS0_13ScanTileStateIyLb1EEEPmEEvT_iT0_:
.text._ZN3cub18CUB_300001_SM_10006detail4scan23DeviceCompactInitKernelINS0_13ScanTileStateIyLb1EEEPmEEvT_iT0_:
[----:B------:R-:W-:Y:S01]  /*0000*/  LDC R1, c[0x0][0x37c] ;  /* 0x0000df00ff017b82 */ /* 0x000fe20000000800 */
[----:B------:R-:W0:Y:S07]  /*0010*/  S2R R0, SR_TID.X ;  /* 0x0000000000007919 */ /* 0x000e2e0000002100 */
[----:B------:R-:W1:Y:S01]  /*0020*/  S2UR UR6, SR_CTAID.X ;  /* 0x00000000000679c3 */ /* 0x000e620000002500 */
[----:B------:R-:W2:Y:S01]  /*0030*/  LDCU UR4, c[0x0][0x388] ;  /* 0x00007100ff0477ac */ /* 0x000ea20008000800 */
[----:B------:R-:W-:-:S06]  /*0040*/  CS2R R10, SRZ ;  /* 0x00000000000a7805 */ /* 0x000fcc000001ff00 */
[----:B------:R-:W1:Y:S01]  /*0050*/  LDC R7, c[0x0][0x360] ;  /* 0x0000d800ff077b82 */ /* 0x000e620000000800 */
[C---:B0-----:R-:W-:Y:S01]  /*0060*/  ISETP.GT.U32.AND P0, PT, R0.reuse, 0x1f, PT ;  /* 0x0000001f0000780c */ /* 0x041fe20003f04070 */
[----:B-1----:R-:W-:Y:S01]  /*0070*/  IMAD R7, R7, UR6, R0 ;  /* 0x0000000607077c24 */ /* 0x002fe2000f8e0200 */
[----:B------:R-:W-:Y:S02]  /*0080*/  LOP3.LUT P2, RZ, R0, UR6, RZ, 0xfc, !PT ;  /* 0x0000000600ff7c12 */ /* 0x000fe4000f84fcff */
[----:B------:R-:W-:Y:S02]  /*0090*/  ISETP.NE.OR P0, PT, RZ, UR6, P0 ;  /* 0x00000006ff007c0c */ /* 0x000fe40008705670 */
[----:B--2---:R-:W-:Y:S01]  /*00a0*/  ISETP.GE.AND P1, PT, R7, UR4, PT ;  /* 0x0000000407007c0c */ /* 0x004fe2000bf26270 */
[----:B------:R-:W0:Y:S10]  /*00b0*/  LDCU.64 UR4, c[0x0][0x358] ;  /* 0x00006b00ff0477ac */ /* 0x000e340008000a00 */
[----:B------:R-:W1:Y:S02]  /*00c0*/  @!P0 LDC.64 R4, c[0x0][0x380] ;  /* 0x0000e000ff048b82 */ /* 0x000e640000000a00 */
[----:B------:R-:W-:-:S02]  /*00d0*/  @!P1 IMAD.MOV.U32 R8, RZ, RZ, 0x63 ;  /* 0x00000063ff089424 */ /* 0x000fc400078e00ff */
[----:B------:R-:W-:-:S04]  /*00e0*/  @!P1 IMAD.MOV.U32 R9, RZ, RZ, 0x0 ;  /* 0x00000000ff099424 */ /* 0x000fc800078e00ff */
[----:B------:R-:W2:Y:S01]  /*00f0*/  @!P1 LDC.64 R2, c[0x0][0x380] ;  /* 0x0000e000ff029b82 */ /* 0x000ea20000000a00 */
[----:B-1----:R-:W-:-:S04]  /*0100*/  @!P0 IMAD.WIDE.U32 R4, R0, 0x10, R4 ;  /* 0x0000001000048825 */ /* 0x002fc800078e0004 */
[----:B--2---:R-:W-:-:S05]  /*0110*/  @!P1 IMAD.WIDE R2, R7, 0x10, R2 ;  /* 0x0000001007029825 */ /* 0x004fca00078e0202 */
[----:B0-----:R0:W-:Y:S04]  /*0120*/  @!P1 STG.E.128 desc[UR4][R2.64+0x200], R8 ;  /* 0x0002000802009986 */ /* 0x0011e8000c101d04 */
[----:B------:R0:W-:Y:S01]  /*0130*/  @!P0 STG.E.128 desc[UR4][R4.64], RZ ;  /* 0x000000ff04008986 */ /* 0x0001e2000c101d04 */
[----:B------:R-:W-:Y:S05]  /*0140*/  @P2 EXIT ;  /* 0x000000000000294d */ /* 0x000fea0003800000 */
[----:B0-----:R-:W0:Y:S02]  /*0150*/  LDC.64 R2, c[0x0][0x390] ;  /* 0x0000e400ff027b82 */ /* 0x001e240000000a00 */
[----:B0-----:R-:W-:Y:S01]  /*0160*/  STG.E.64 desc[UR4][R2.64], RZ ;  /* 0x000000ff02007986 */ /* 0x001fe2000c101b04 */
[----:B------:R-:W-:Y:S05]  /*0170*/  EXIT ;  /* 0x000000000000794d */ /* 0x000fea0003800000 */
.L_x_486:
        /* <DEDUP_REMOVED lines=16> */
.L_x_505:


//--------------------- .text._ZN3cub18CUB_300001_SM_10006detail4scan23DeviceCompactInitKernelINS0_13ScanTileStateIjLb1EEEPjEEvT_iT0_ --------------------------
	.section	.text._ZN3cub18CUB_300001_SM_10006detail4scan23DeviceCompactInitKernelINS0_13ScanTileStateIjLb1EEEPjEEvT_iT0_,"ax",@progbits
	.align	128
        .global         _ZN3cub18CUB_300001_SM_10006detail4scan23DeviceCompactInitKernelINS0_13ScanTileStateIjLb1EEEPjEEvT_iT0_
        .type           _ZN3cub18CUB_300001_SM_10006detail4scan23DeviceCompactInitKernelINS0_13ScanTileStateIjLb1EEEPjEEvT_iT0_,@function
        .size           _ZN3cub18CUB_300001_SM_10006detail4scan23DeviceCompactInitKernelINS0_13ScanTileStateIjLb1EEEPjEEvT_iT0_,(.L_x_506 - _ZN3cub18CUB_300001_SM_10006detail4scan23DeviceCompactInitKernelINS0_13ScanTileStateIjLb1EEEPjEEvT_iT0_)
        .other          _ZN3cub18CUB_300001_SM_10006detail4scan23DeviceCompactInitKernelINS0_13ScanTileStateIjLb1EEEPjEEvT_iT0_,@"STO_CUDA_ENTRY STV_DEFAULT"
_ZN3cub18CUB_300001_SM_10006detail4scan23DeviceCompactInitKernelINS0_13ScanTileStateIjLb1EEEPjEEvT_iT0_:
.text._ZN3cub18CUB_300001_SM_10006detail4scan23DeviceCompactInitKernelINS0_13ScanTileStateIjLb1EEEPjEEvT_iT0_:
[----:B------:R-:W-:Y:S01]  /*0000*/  LDC R1, c[0x0][0x37c] ;  /* 0x0000df00ff017b82 */ /* 0x000fe20000000800 */
[----:B------:R-:W0:Y:S07]  /*0010*/  S2R R0, SR_TID.X ;  /* 0x0000000000007919 */ /* 0x000e2e0000002100 */
[----:B------:R-:W1:Y:S01]  /*0020*/  S2UR UR6, SR_CTAID.X ;  /* 0x00000000000679c3 */ /* 0x000e620000002500 */
[----:B------:R-:W2:Y:S07]  /*0030*/  LDCU UR4, c[0x0][0x388] ;  /* 0x00007100ff0477ac */ /* 0x000eae0008000800 */
[----:B------:R-:W1:Y:S01]  /*0040*/  LDC R7, c[0x0][0x360] ;  /* 0x0000d800ff077b82 */ /* 0x000e620000000800 */
[C---:B0-----:R-:W-:Y:S01]  /*0050*/  ISETP.GT.U32.AND P0, PT, R0.reuse, 0x1f, PT ;  /* 0x0000001f0000780c */ /* 0x041fe20003f04070 */
[----:B-1----:R-:W-:Y:S01]  /*0060*/  IMAD R7, R7, UR6, R0 ;  /* 0x0000000607077c24 */ /* 0x002fe2000f8e0200 */
[----:B------:R-:W-:-:S02]  /*0070*/  LOP3.LUT P2, RZ, R0, UR6, RZ, 0xfc, !PT ;  /* 0x0000000600ff7c12 */ /* 0x000fc4000f84fcff */
[----:B------:R-:W-:Y:S02]  /*0080*/  ISETP.NE.OR P0, PT, RZ, UR6, P0 ;  /* 0x00000006ff007c0c */ /* 0x000fe40008705670 */
[----:B--2---:R-:W-:Y:S01]  /*0090*/  ISETP.GE.AND P1, PT, R7, UR4, PT ;  /* 0x0000000407007c0c */ /* 0x004fe2000bf26270 */
[----:B------:R-:W0:Y:S10]  /*00a0*/  LDCU.64 UR4, c[0x0][0x358] ;  /* 0x00006b00ff0477ac */ /* 0x000e340008000a00 */
[----:B------:R-:W1:Y:S02]  /*00b0*/  @!P0 LDC.64 R4, c[0x0][0x380] ;  /* 0x0000e000ff048b82 */ /* 0x000e640000000a00 */
[----:B------:R-:W-:-:S06]  /*00c0*/  @!P1 MOV R6, 0x63 ;  /* 0x0000006300069802 */ /* 0x000fcc0000000f00 */
[----:B------:R-:W2:Y:S01]  /*00d0*/  @!P1 LDC.64 R2, c[0x0][0x380] ;  /* 0x0000e000ff029b82 */ /* 0x000ea20000000a00 */
[----:B-1----:R-:W-:-:S04]  /*00e0*/  @!P0 IMAD.WIDE.U32 R4, R0, 0x8, R4 ;  /* 0x0000000800048825 */ /* 0x002fc800078e0004 */
[----:B--2---:R-:W-:-:S04]  /*00f0*/  @!P1 IMAD.WIDE R2, R7, 0x8, R2 ;  /* 0x0000000807029825 */ /* 0x004fc800078e0202 */
[----:B------:R-:W-:-:S05]  /*0100*/  IMAD.MOV.U32 R7, RZ, RZ, RZ ;  /* 0x000000ffff077224 */ /* 0x000fca00078e00ff */
[----:B0-----:R0:W-:Y:S04]  /*0110*/  @!P1 STG.E.64 desc[UR4][R2.64+0x100], R6 ;  /* 0x0001000602009986 */ /* 0x0011e8000c101b04 */
[----:B------:R0:W-:Y:S01]  /*0120*/  @!P0 STG.E.64 desc[UR4][R4.64], RZ ;  /* 0x000000ff04008986 */ /* 0x0001e2000c101b04 */
[----:B------:R-:W-:Y:S05]  /*0130*/  @P2 EXIT ;  /* 0x000000000000294d */ /* 0x000fea0003800000 */
[----:B0-----:R-:W0:Y:S02]  /*0140*/  LDC.64 R2, c[0x0][0x390] ;  /* 0x0000e400ff027b82 */ /* 0x001e240000000a00 */
[----:B0-----:R-:W-:Y:S01]  /*0150*/  STG.E desc[UR4][R2.64], RZ ;  /* 0x000000ff02007986 */ /* 0x001fe2000c101904 */
[----:B------:R-:W-:Y:S05]  /*0160*/  EXIT ;  /* 0x000000000000794d */ /* 0x000fea0003800000 */
.L_x_487:
        /* <DEDUP_REMOVED lines=9> */
.L_x_506:


//--------------------- .text._ZN3cub18CUB_300001_SM_10006detail8for_each13static_kernelINS2_12policy_hub_t12policy_500_tElN6thrust24THRUST_300001_SM_1000_NS8cuda_cub10__tabulate7functorINS7_6detail15normal_iteratorINS7_10device_ptrIiEEEENS7_6system6detail7generic6detail22compute_sequence_valueIivEElEEEEvT0_T1_ --------------------------
	.section	.text._ZN3cub18CUB_300001_SM_10006detail8for_each13static_kernelINS2_12policy_hub_t12policy_500_tElN6thrust24THRUST_300001_SM_1000_NS8cuda_cub10__tabulate7functorINS7_6detail15normal_iteratorINS7_10device_ptrIiEEEENS7_6system6detail7generic6detail22compute_sequence_valueIivEElEEEEvT0_T1_,"ax",@progbits
	.align	128
        .global         _ZN3cub18CUB_300001_SM_10006detail8for_each13static_kernelINS2_12policy_hub_t12policy_500_tElN6thrust24THRUST_300001_SM_1000_NS8cuda_cub10__tabulate7functorINS7_6detail15normal_iteratorINS7_10device_ptrIiEEEENS7_6system6detail7generic6detail22compute_sequence_valueIivEElEEEEvT0_T1_
        .type           _ZN3cub18CUB_300001_SM_10006detail8for_each13static_kernelINS2_12policy_hub_t12policy_500_tElN6thrust24THRUST_300001_SM_1000_NS8cuda_cub10__tabulate7functorINS7_6detail15normal_iteratorINS7_10device_ptrIiEEEENS7_6system6detail7generic6detail22compute_sequence_valueIivEElEEEEvT0_T1_,@function
        .size           _ZN3cub18CUB_300001_SM_10006detail8for_each13static_kernelINS2_12policy_hub_t12policy_500_tElN6thrust24THRUST_300001_SM_1000_NS8cuda_cub10__tabulate7functorINS7_6detail15normal_iteratorINS7_10device_ptrIiEEEENS7_6system6detail7generic6detail22compute_sequence_valueIivEElEEEEvT0_T1_,(.L_x_507 - _ZN3cub18CUB_300001_SM_10006detail8for_each13static_kernelINS2_12policy_hub_t12policy_500_tElN6thrust24THRUST_300001_SM_1000_NS8cuda_cub10__tabulate7functorINS7_6detail15normal_iteratorINS7_10device_ptrIiEEEENS7_6system6detail7generic6detail22compute_sequence_valueIivEElEEEEvT0_T1_)
        .other          _ZN3cub18CUB_300001_SM_10006detail8for_each13static_kernelINS2_12policy_hub_t12policy_500_tElN6thrust24THRUST_300001_SM_1000_NS8cuda_cub10__tabulate7functorINS7_6detail15normal_iteratorINS7_10device_ptrIiEEEENS7_6system6detail7generic6detail22compute_sequence_valueIivEElEEEEvT0_T1_,@"STO_CUDA_ENTRY STV_DEFAULT"
_ZN3cub18CUB_300001_SM_10006detail8for_each13static_kernelINS2_12policy_hub_t12policy_500_tElN6thrust24THRUST_300001_SM_1000_NS8cuda_cub10__tabulate7functorINS7_6detail15normal_iteratorINS7_10device_ptrIiEEEENS7_6system6detail7generic6detail22compute_sequence_valueIivEElEEEEvT0_T1_:
.text._ZN3cub18CUB_300001_SM_10006detail8for_each13static_kernelINS2_12policy_hub_t12policy_500_tElN6thrust24THRUST_300001_SM_1000_NS8cuda_cub10__tabulate7functorINS7_6detail15normal_iteratorINS7_10device_ptrIiEEEENS7_6system6detail7generic6detail22compute_sequence_valueIivEElEEEEvT0_T1_:
[----:B------:R-:W-:Y:S08]  /*0000*/  LDC R1, c[0x0][0x37c] ;  /* 0x0000df00ff017b82 */ /* 0x000ff00000000800 */
[----:B------:R-:W0:Y:S01]  /*0010*/  S2UR UR4, SR_CTAID.X ;  /* 0x00000000000479c3 */ /* 0x000e220000002500 */
[----:B------:R-:W1:Y:S01]  /*0020*/  LDCU.64 UR6, c[0x0][0x380] ;  /* 0x00007000ff0677ac */ /* 0x000e620008000a00 */
[----:B------:R-:W2:Y:S01]  /*0030*/  LDCU.64 UR8, c[0x0][0x358] ;  /* 0x00006b00ff0877ac */ /* 0x000ea20008000a00 */
[----:B0-----:R-:W-:-:S04]  /*0040*/  UIMAD.WIDE.U32 UR4, UR4, 0x200, URZ ;  /* 0x00000200040478a5 */ /* 0x001fc8000f8e00ff */
[----:B-1----:R-:W-:-:S04]  /*0050*/  UIADD3 UR6, UP0, UPT, -UR4, UR6, URZ ;  /* 0x0000000604067290 */ /* 0x002fc8000ff1e1ff */
[----:B------:R-:W-:Y:S02]  /*0060*/  UIADD3.X UR7, UPT, UPT, ~UR5, UR7, URZ, UP0, !UPT ;  /* 0x0000000705077290 */ /* 0x000fe400087fe5ff */
[----:B------:R-:W-:-:S04]  /*0070*/  UISETP.GE.U32.AND UP0, UPT, UR6, 0x200, UPT ;  /* 0x000002000600788c */ /* 0x000fc8000bf06070 */
[----:B------:R-:W-:-:S09]  /*0080*/  UISETP.GE.AND.EX UP0, UPT, UR7, URZ, UPT, UP0 ;  /* 0x000000ff0700728c */ /* 0x000fd2000bf06300 */
[----:B--2---:R-:W-:Y:S05]  /*0090*/  BRA.U !UP0, `(.L_x_488) ;  /* 0x0000000108347547 */ /* 0x004fea000b800000 */
[----:B------:R-:W0:Y:S01]  /*00a0*/  S2R R0, SR_TID.X ;  /* 0x0000000000007919 */ /* 0x000e220000002100 */
[----:B------:R-:W1:Y:S01]  /*00b0*/  LDC.64 R6, c[0x0][0x390] ;  /* 0x0000e400ff067b82 */ /* 0x000e620000000a00 */
[----:B------:R-:W2:Y:S01]  /*00c0*/  LDCU.64 UR10, c[0x0][0x388] ;  /* 0x00007100ff0a77ac */ /* 0x000ea20008000a00 */
[----:B0-----:R-:W-:-:S05]  /*00d0*/  IADD3 R5, P0, PT, R0, UR4, RZ ;  /* 0x0000000400057c10 */ /* 0x001fca000ff1e0ff */
[----:B------:R-:W-:Y:S01]  /*00e0*/  IMAD.X R4, RZ, RZ, UR5, P0 ;  /* 0x00000005ff047e24 */ /* 0x000fe200080e06ff */
[C---:B--2---:R-:W-:Y:S01]  /*00f0*/  LEA R2, P0, R5.reuse, UR10, 0x2 ;  /* 0x0000000a05027c11 */ /* 0x044fe2000f8010ff */
[----:B------:R-:W-:-:S03]  /*0100*/  VIADD R0, R5, 0x100 ;  /* 0x0000010005007836 */ /* 0x000fc60000000000 */
[C---:B------:R-:W-:Y:S01]  /*0110*/  LEA.HI.X R3, R5.reuse, UR11, R4, 0x2, P0 ;  /* 0x0000000b05037c11 */ /* 0x040fe200080f1404 */
[-CC-:B-1----:R-:W-:Y:S02]  /*0120*/  IMAD R5, R5, R7.reuse, R6.reuse ;  /* 0x0000000705057224 */ /* 0x182fe400078e0206 */
[----:B------:R-:W-:-:S03]  /*0130*/  IMAD R7, R0, R7, R6 ;  /* 0x0000000700077224 */ /* 0x000fc600078e0206 */
[----:B------:R-:W-:Y:S04]  /*0140*/  STG.E desc[UR8][R2.64], R5 ;  /* 0x0000000502007986 */ /* 0x000fe8000c101908 */
[----:B------:R-:W-:Y:S01]  /*0150*/  STG.E desc[UR8][R2.64+0x400], R7 ;  /* 0x0004000702007986 */ /* 0x000fe2000c101908 */
[----:B------:R-:W-:Y:S05]  /*0160*/  EXIT ;  /* 0x000000000000794d */ /* 0x000fea0003800000 */
.L_x_488:
[----:B------:R-:W0:Y:S01]  /*0170*/  S2R R2, SR_TID.X ;  /* 0x0000000000027919 */ /* 0x000e220000002100 */
[----:B------:R-:W-:Y:S01]  /*0180*/  USHF.R.S32.HI UR7, URZ, 0x1f, UR6 ;  /* 0x0000001fff077899 */ /* 0x000fe20008011406 */
[----:B------:R-:W-:Y:S05]  /*0190*/  BSSY.RECONVERGENT B0, `(.L_x_489) ;  /* 0x0000011000007945 */ /* 0x000fea0003800200 */
[----:B------:R-:W-:Y:S02]  /*01a0*/  IMAD.U32 R3, RZ, RZ, UR7 ;  /* 0x00000007ff037e24 */ /* 0x000fe4000f8e00ff */
[----:B------:R-:W-:Y:S01]  /*01b0*/  IMAD.U32 R4, RZ, RZ, UR7 ;  /* 0x00000007ff047e24 */ /* 0x000fe2000f8e00ff */
[C---:B0-----:R-:W-:Y:S01]  /*01c0*/  ISETP.LT.U32.AND P0, PT, R2.reuse, UR6, PT ;  /* 0x0000000602007c0c */ /* 0x041fe2000bf01070 */
[----:B------:R-:W-:-:S03]  /*01d0*/  VIADD R0, R2, 0x100 ;  /* 0x0000010002007836 */ /* 0x000fc60000000000 */
[----:B------:R-:W-:Y:S02]  /*01e0*/  ISETP.GT.AND.EX P0, PT, R3, RZ, PT, P0 ;  /* 0x000000ff0300720c */ /* 0x000fe40003f04300 */
[----:B------:R-:W-:-:S04]  /*01f0*/  ISETP.LT.U32.AND P1, PT, R0, UR6, PT ;  /* 0x0000000600007c0c */ /* 0x000fc8000bf21070 */
[----:B------:R-:W-:-:S07]  /*0200*/  ISETP.GT.AND.EX P1, PT, R4, RZ, PT, P1 ;  /* 0x000000ff0400720c */ /* 0x000fce0003f24310 */
[----:B------:R-:W-:Y:S06]  /*0210*/  @!P0 BRA `(.L_x_490) ;  /* 0x0000000000208947 */ /* 0x000fec0003800000 */
[----:B------:R-:W0:Y:S01]  /*0220*/  LDC.64 R6, c[0x0][0x390] ;  /* 0x0000e400ff067b82 */ /* 0x000e220000000a00 */
[----:B------:R-:W1:Y:S01]  /*0230*/  LDCU.64 UR10, c[0x0][0x388] ;  /* 0x00007100ff0a77ac */ /* 0x000e620008000a00 */
[----:B------:R-:W-:-:S05]  /*0240*/  IADD3 R4, P0, PT, R2, UR4, RZ ;  /* 0x0000000402047c10 */ /* 0x000fca000ff1e0ff */
[----:B------:R-:W-:Y:S01]  /*0250*/  IMAD.X R3, RZ, RZ, UR5, P0 ;  /* 0x00000005ff037e24 */ /* 0x000fe200080e06ff */
[----:B-1----:R-:W-:-:S04]  /*0260*/  LEA R2, P0, R4, UR10, 0x2 ;  /* 0x0000000a04027c11 */ /* 0x002fc8000f8010ff */
[C---:B------:R-:W-:Y:S01]  /*0270*/  LEA.HI.X R3, R4.reuse, UR11, R3, 0x2, P0 ;  /* 0x0000000b04037c11 */ /* 0x040fe200080f1403 */
[----:B0-----:R-:W-:-:S05]  /*0280*/  IMAD R7, R4, R7, R6 ;  /* 0x0000000704077224 */ /* 0x001fca00078e0206 */
[----:B------:R0:W-:Y:S03]  /*0290*/  STG.E desc[UR8][R2.64], R7 ;  /* 0x0000000702007986 */ /* 0x0001e6000c101908 */
.L_x_490:
[----:B------:R-:W-:Y:S05]  /*02a0*/  BSYNC.RECONVERGENT B0 ;  /* 0x0000000000007941 */ /* 0x000fea0003800200 */
.L_x_489:
[----:B------:R-:W-:Y:S05]  /*02b0*/  @!P1 EXIT ;  /* 0x000000000000994d */ /* 0x000fea0003800000 */
[----:B------:R-:W1:Y:S01]  /*02c0*/  LDC.64 R4, c[0x0][0x390] ;  /* 0x0000e400ff047b82 */ /* 0x000e620000000a00 */
[----:B------:R-:W2:Y:S01]  /*02d0*/  LDCU.64 UR6, c[0x0][0x388] ;  /* 0x00007100ff0677ac */ /* 0x000ea20008000a00 */
[----:B------:R-:W-:-:S05]  /*02e0*/  IADD3 R0, P0, PT, R0, UR4, RZ ;  /* 0x0000000400007c10 */ /* 0x000fca000ff1e0ff */
[----:B0-----:R-:W-:Y:S01]  /*02f0*/  IMAD.X R3, RZ, RZ, UR5, P0 ;  /* 0x00000005ff037e24 */ /* 0x001fe200080e06ff */
[----:B--2---:R-:W-:-:S04]  /*0300*/  LEA R2, P0, R0, UR6, 0x2 ;  /* 0x0000000600027c11 */ /* 0x004fc8000f8010ff */
[C---:B------:R-:W-:Y:S01]  /*0310*/  LEA.HI.X R3, R0.reuse, UR7, R3, 0x2, P0 ;  /* 0x0000000700037c11 */ /* 0x040fe200080f1403 */
[----:B-1----:R-:W-:-:S05]  /*0320*/  IMAD R5, R0, R5, R4 ;  /* 0x0000000500057224 */ /* 0x002fca00078e0204 */
[----:B------:R-:W-:Y:S01]  /*0330*/  STG.E desc[UR8][R2.64], R5 ;  /* 0x0000000502007986 */ /* 0x000fe2000c101908 */
[----:B------:R-:W-:Y:S05]  /*0340*/  EXIT ;  /* 0x000000000000794d */ /* 0x000fea0003800000 */
.L_x_491:
        /* <DEDUP_REMOVED lines=11> */
.L_x_507:


//--------------------- .text._ZN3cub18CUB_300001_SM_10006detail8for_each13static_kernelINS2_12policy_hub_t12policy_500_tEmN6thrust24THRUST_300001_SM_1000_NS8cuda_cub20__uninitialized_fill7functorINS7_10device_ptrIiEEiEEEEvT0_T1_ --------------------------
	.section	.text._ZN3cub18CUB_300001_SM_10006detail8for_each13static_kernelINS2_12policy_hub_t12policy_500_tEmN6thrust24THRUST_300001_SM_1000_NS8cuda_cub20__uninitialized_fill7functorINS7_10device_ptrIiEEiEEEEvT0_T1_,"ax",@progbits
	.align	128
        .global         _ZN3cub18CUB_300001_SM_10006detail8for_each13static_kernelINS2_12policy_hub_t12policy_500_tEmN6thrust24THRUST_300001_SM_1000_NS8cuda_cub20__uninitialized_fill7functorINS7_10device_ptrIiEEiEEEEvT0_T1_
        .type           _ZN3cub18CUB_300001_SM_10006detail8for_each13static_kernelINS2_12policy_hub_t12policy_500_tEmN6thrust24THRUST_300001_SM_1000_NS8cuda_cub20__uninitialized_fill7functorINS7_10device_ptrIiEEiEEEEvT0_T1_,@function
        .size           _ZN3cub18CUB_300001_SM_10006detail8for_each13static_kernelINS2_12policy_hub_t12policy_500_tEmN6thrust24THRUST_300001_SM_1000_NS8cuda_cub20__uninitialized_fill7functorINS7_10device_ptrIiEEiEEEEvT0_T1_,(.L_x_508 - _ZN3cub18CUB_300001_SM_10006detail8for_each13static_kernelINS2_12policy_hub_t12policy_500_tEmN6thrust24THRUST_300001_SM_1000_NS8cuda_cub20__uninitialized_fill7functorINS7_10device_ptrIiEEiEEEEvT0_T1_)
        .other          _ZN3cub18CUB_300001_SM_10006detail8for_each13static_kernelINS2_12policy_hub_t12policy_500_tEmN6thrust24THRUST_300001_SM_1000_NS8cuda_cub20__uninitialized_fill7functorINS7_10device_ptrIiEEiEEEEvT0_T1_,@"STO_CUDA_ENTRY STV_DEFAULT"
_ZN3cub18CUB_300001_SM_10006detail8for_each13static_kernelINS2_12policy_hub_t12policy_500_tEmN6thrust24THRUST_300001_SM_1000_NS8cuda_cub20__uninitialized_fill7functorINS7_10device_ptrIiEEiEEEEvT0_T1_:
.text._ZN3cub18CUB_300001_SM_10006detail8for_each13static_kernelINS2_12policy_hub_t12policy_500_tEmN6thrust24THRUST_300001_SM_1000_NS8cuda_cub20__uninitialized_fill7functorINS7_10device_ptrIiEEiEEEEvT0_T1_:
        /* <DEDUP_REMOVED lines=8> */
[----:B------:R-:W-:-:S09]  /*0080*/  UISETP.GE.U32.AND.EX UP0, UPT, UR7, URZ, UPT, UP0 ;  /* 0x000000ff0700728c */ /* 0x000fd2000bf06100 */
[----:B--2---:R-:W-:Y:S05]  /*0090*/  BRA.U !UP0, `(.L_x_492) ;  /* 0x0000000108287547 */ /* 0x004fea000b800000 */
[----:B------:R-:W0:Y:S01]  /*00a0*/  S2R R0, SR_TID.X ;  /* 0x0000000000007919 */ /* 0x000e220000002100 */
[----:B------:R-:W1:Y:S01]  /*00b0*/  LDCU.64 UR6, c[0x0][0x388] ;  /* 0x00007100ff0677ac */ /* 0x000e620008000a00 */
[----:B------:R-:W2:Y:S01]  /*00c0*/  LDC R5, c[0x0][0x390] ;  /* 0x0000e400ff057b82 */ /* 0x000ea20000000800 */
[----:B0-----:R-:W-:-:S05]  /*00d0*/  IADD3 R0, P0, PT, R0, UR4, RZ ;  /* 0x0000000400007c10 */ /* 0x001fca000ff1e0ff */
[----:B------:R-:W-:Y:S01]  /*00e0*/  IMAD.X R3, RZ, RZ, UR5, P0 ;  /* 0x00000005ff037e24 */ /* 0x000fe200080e06ff */
[----:B-1----:R-:W-:-:S04]  /*00f0*/  LEA R2, P0, R0, UR6, 0x2 ;  /* 0x0000000600027c11 */ /* 0x002fc8000f8010ff */
[----:B------:R-:W-:-:S05]  /*0100*/  LEA.HI.X R3, R0, UR7, R3, 0x2, P0 ;  /* 0x0000000700037c11 */ /* 0x000fca00080f1403 */
[----:B--2---:R-:W-:Y:S04]  /*0110*/  STG.E desc[UR8][R2.64], R5 ;  /* 0x0000000502007986 */ /* 0x004fe8000c101908 */
[----:B------:R-:W-:Y:S01]  /*0120*/  STG.E desc[UR8][R2.64+0x400], R5 ;  /* 0x0004000502007986 */ /* 0x000fe2000c101908 */
[----:B------:R-:W-:Y:S05]  /*0130*/  EXIT ;  /* 0x000000000000794d */ /* 0x000fea0003800000 */
.L_x_492:
[----:B------:R-:W0:Y:S01]  /*0140*/  S2R R0, SR_TID.X ;  /* 0x0000000000007919 */ /* 0x000e220000002100 */
[----:B------:R-:W-:Y:S01]  /*0150*/  IMAD.U32 R2, RZ, RZ, UR7 ;  /* 0x00000007ff027e24 */ /* 0x000fe2000f8e00ff */
[----:B------:R-:W1:Y:S01]  /*0160*/  LDCU.64 UR10, c[0x0][0x388] ;  /* 0x00007100ff0a77ac */ /* 0x000e620008000a00 */
[----:B------:R-:W-:Y:S01]  /*0170*/  IMAD.U32 R4, RZ, RZ, UR7 ;  /* 0x00000007ff047e24 */ /* 0x000fe2000f8e00ff */
[----:B0-----:R-:W-:-:S04]  /*0180*/  ISETP.LT.U32.AND P0, PT, R0, UR6, PT ;  /* 0x0000000600007c0c */ /* 0x001fc8000bf01070 */
[----:B------:R-:W-:Y:S01]  /*0190*/  ISETP.GT.U32.AND.EX P0, PT, R2, RZ, PT, P0 ;  /* 0x000000ff0200720c */ /* 0x000fe20003f04100 */
[C---:B------:R-:W-:Y:S01]  /*01a0*/  VIADD R2, R0.reuse, 0x100 ;  /* 0x0000010000027836 */ /* 0x040fe20000000000 */
[----:B------:R-:W-:-:S04]  /*01b0*/  IADD3 R0, P2, PT, R0, UR4, RZ ;  /* 0x0000000400007c10 */ /* 0x000fc8000ff5e0ff */
[----:B------:R-:W-:Y:S01]  /*01c0*/  ISETP.LT.U32.AND P1, PT, R2, UR6, PT ;  /* 0x0000000602007c0c */ /* 0x000fe2000bf21070 */
[----:B------:R-:W-:Y:S01]  /*01d0*/  IMAD.X R3, RZ, RZ, UR5, P2 ;  /* 0x00000005ff037e24 */ /* 0x000fe200090e06ff */
[----:B-1----:R-:W-:Y:S02]  /*01e0*/  LEA R2, P2, R0, UR10, 0x2 ;  /* 0x0000000a00027c11 */ /* 0x002fe4000f8410ff */
[----:B------:R-:W-:Y:S02]  /*01f0*/  ISETP.GT.U32.AND.EX P1, PT, R4, RZ, PT, P1 ;  /* 0x000000ff0400720c */ /* 0x000fe40003f24110 */
[----:B------:R-:W-:Y:S01]  /*0200*/  LEA.HI.X R3, R0, UR11, R3, 0x2, P2 ;  /* 0x0000000b00037c11 */ /* 0x000fe200090f1403 */
[----:B------:R-:W0:Y:S04]  /*0210*/  @P0 LDC R5, c[0x0][0x390] ;  /* 0x0000e400ff050b82 */ /* 0x000e280000000800 */
[----:B0-----:R0:W-:Y:S06]  /*0220*/  @P0 STG.E desc[UR8][R2.64], R5 ;  /* 0x0000000502000986 */ /* 0x0011ec000c101908 */
[----:B------:R-:W-:Y:S05]  /*0230*/  @!P1 EXIT ;  /* 0x000000000000994d */ /* 0x000fea0003800000 */
[----:B0-----:R-:W0:Y:S02]  /*0240*/  LDC R5, c[0x0][0x390] ;  /* 0x0000e400ff057b82 */ /* 0x001e240000000800 */
[----:B0-----:R-:W-:Y:S01]  /*0250*/  STG.E desc[UR8][R2.64+0x400], R5 ;  /* 0x0004000502007986 */ /* 0x001fe2000c101908 */
[----:B------:R-:W-:Y:S05]  /*0260*/  EXIT ;  /* 0x000000000000794d */ /* 0x000fea0003800000 */
.L_x_493:
        /* <DEDUP_REMOVED lines=9> */
.L_x_508:


//--------------------- .text._ZN3cub18CUB_300001_SM_10006detail11EmptyKernelIvEEvv --------------------------
	.section	.text._ZN3cub18CUB_300001_SM_10006detail11EmptyKernelIvEEvv,"ax",@progbits
	.align	128
        .global         _ZN3cub18CUB_300001_SM_10006detail11EmptyKernelIvEEvv
        .type           _ZN3cub18CUB_300001_SM_10006detail11EmptyKernelIvEEvv,@function
        .size           _ZN3cub18CUB_300001_SM_10006detail11EmptyKernelIvEEvv,(.L_x_509 - _ZN3cub18CUB_300001_SM_10006detail11EmptyKernelIvEEvv)
        .other          _ZN3cub18CUB_300001_SM_10006detail11EmptyKernelIvEEvv,@"STO_CUDA_ENTRY STV_DEFAULT"
_ZN3cub18CUB_300001_SM_10006detail11EmptyKernelIvEEvv:
.text._ZN3cub18CUB_300001_SM_10006detail11EmptyKernelIvEEvv:
[----:B------:R-:W-:Y:S01]  /*0000*/  LDC R1, c[0x0][0x37c] ;  /* 0x0000df00ff017b82 */ /* 0x000fe20000000800 */
[----:B------:R-:W-:Y:S05]  /*0010*/  EXIT ;  /* 0x000000000000794d */ /* 0x000fea0003800000 */
.L_x_494:
        /* <DEDUP_REMOVED lines=14> */
.L_x_509:


//--------------------- .text._Z12remap_kernelN6thrust24THRUST_300001_SM_1000_NS10device_ptrIKiEES3_Piii --------------------------
	.section	.text._Z12remap_kernelN6thrust24THRUST_300001_SM_1000_NS10device_ptrIKiEES3_Piii,"ax",@progbits
	.align	128
        .global         _Z12remap_kernelN6thrust24THRUST_300001_SM_1000_NS10device_ptrIKiEES3_Piii
        .type           _Z12remap_kernelN6thrust24THRUST_300001_SM_1000_NS10device_ptrIKiEES3_Piii,@function
        .size           _Z12remap_kernelN6thrust24THRUST_300001_SM_1000_NS10device_ptrIKiEES3_Piii,(.L_x_510 - _Z12remap_kernelN6thrust24THRUST_300001_SM_1000_NS10device_ptrIKiEES3_Piii)
        .other          _Z12remap_kernelN6thrust24THRUST_300001_SM_1000_NS10device_ptrIKiEES3_Piii,@"STO_CUDA_ENTRY STV_DEFAULT"
_Z12remap_kernelN6thrust24THRUST_300001_SM_1000_NS10device_ptrIKiEES3_Piii:
.text._Z12remap_kernelN6thrust24THRUST_300001_SM_1000_NS10device_ptrIKiEES3_Piii:
[----:B------:R-:W-:Y:S01]  /*0000*/  LDC R1, c[0x0][0x37c] ;  /* 0x0000df00ff017b82 */ /* 0x000fe20000000800 */
[----:B------:R-:W0:Y:S01]  /*0010*/  S2R R13, SR_CTAID.X ;  /* 0x00000000000d7919 */ /* 0x000e220000002500 */
[----:B------:R-:W0:Y:S01]  /*0020*/  LDCU UR5, c[0x0][0x360] ;  /* 0x00006c00ff0577ac */ /* 0x000e220008000800 */
[----:B------:R-:W0:Y:S01]  /*0030*/  S2R R0, SR_TID.X ;  /* 0x0000000000007919 */ /* 0x000e220000002100 */
[----:B------:R-:W1:Y:S01]  /*0040*/  LDCU UR4, c[0x0][0x39c] ;  /* 0x00007380ff0477ac */ /* 0x000e620008000800 */
[----:B0-----:R-:W-:-:S05]  /*0050*/  IMAD R13, R13, UR5, R0 ;  /* 0x000000050d0d7c24 */ /* 0x001fca000f8e0200 */
[----:B-1----:R-:W-:-:S13]  /*0060*/  ISETP.GE.AND P0, PT, R13, UR4, PT ;  /* 0x000000040d007c0c */ /* 0x002fda000bf06270 */
[----:B------:R-:W-:Y:S05]  /*0070*/  @P0 EXIT ;  /* 0x000000000000094d */ /* 0x000fea0003800000 */
[----:B------:R-:W0:Y:S01]  /*0080*/  LDC.64 R2, c[0x0][0x380] ;  /* 0x0000e000ff027b82 */ /* 0x000e220000000a00 */
[----:B------:R-:W1:Y:S01]  /*0090*/  LDCU.64 UR6, c[0x0][0x358] ;  /* 0x00006b00ff0677ac */ /* 0x000e620008000a00 */
[----:B------:R-:W2:Y:S06]  /*00a0*/  LDCU UR5, c[0x0][0x398] ;  /* 0x00007300ff0577ac */ /* 0x000eac0008000800 */
[----:B------:R-:W3:Y:S08]  /*00b0*/  LDC.64 R4, c[0x0][0x388] ;  /* 0x0000e200ff047b82 */ /* 0x000ef00000000a00 */
[----:B------:R-:W4:Y:S01]  /*00c0*/  LDC.64 R6, c[0x0][0x390] ;  /* 0x0000e400ff067b82 */ /* 0x000f220000000a00 */
[----:B0-----:R-:W-:-:S05]  /*00d0*/  IMAD.WIDE R2, R13, 0x4, R2 ;  /* 0x000000040d027825 */ /* 0x001fca00078e0202 */
[----:B-1----:R-:W3:Y:S02]  /*00e0*/  LDG.E R9, desc[UR6][R2.64] ;  /* 0x0000000602097981 */ /* 0x002ee4000c1e1900 */
[----:B---3--:R-:W-:-:S06]  /*00f0*/  IMAD.WIDE R4, R9, 0x4, R4 ;  /* 0x0000000409047825 */ /* 0x008fcc00078e0204 */
[----:B------:R-:W4:Y:S01]  /*0100*/  LDG.E R5, desc[UR6][R4.64] ;  /* 0x0000000604057981 */ /* 0x000f22000c1e1900 */
[----:B------:R-:W-:-:S04]  /*0110*/  IADD3 R0, PT, PT, R9, 0x1, RZ ;  /* 0x0000000109007810 */ /* 0x000fc80007ffe0ff */
[----:B--2---:R-:W-:Y:S01]  /*0120*/  ISETP.GE.AND P0, PT, R0, UR5, PT ;  /* 0x0000000500007c0c */ /* 0x004fe2000bf06270 */
[----:B----4-:R-:W-:-:S05]  /*0130*/  IMAD.WIDE R6, R5, 0x4, R6 ;  /* 0x0000000405067825 */ /* 0x010fca00078e0206 */
[----:B------:R0:W-:Y:S07]  /*0140*/  STG.E desc[UR6][R6.64], R13 ;  /* 0x0000000d06007986 */ /* 0x0001ee000c101906 */
[----:B------:R-:W-:Y:S05]  /*0150*/  @P0 EXIT ;  /* 0x000000000000094d */ /* 0x000fea0003800000 */
[----:B------:R-:W1:Y:S01]  /*0160*/  LDC.64 R10, c[0x0][0x390] ;  /* 0x0000e400ff0a7b82 */ /* 0x000e620000000a00 */
[----:B------:R-:W-:Y:S01]  /*0170*/  UIADD3 UR4, UPT, UPT, UR4, -0x1, URZ ;  /* 0xffffffff04047890 */ /* 0x000fe2000fffe0ff */
[----:B------:R-:W2:Y:S05]  /*0180*/  LDCU UR5, c[0x0][0x398] ;  /* 0x00007300ff0577ac */ /* 0x000eaa0008000800 */
[----:B------:R-:W-:Y:S01]  /*0190*/  ISETP.NE.AND P0, PT, R13, UR4, PT ;  /* 0x000000040d007c0c */ /* 0x000fe2000bf05270 */
[----:B------:R-:W3:-:S12]  /*01a0*/  LDC.64 R8, c[0x0][0x388] ;  /* 0x0000e200ff087b82 */ /* 0x000ed80000000a00 */
.L_x_497:
[----:B------:R-:W-:Y:S04]  /*01b0*/  BSSY.RECONVERGENT B0, `(.L_x_495) ;  /* 0x0000005000007945 */ /* 0x000fe80003800200 */
[----:B----4-:R-:W-:Y:S05]  /*01c0*/  @!P0 BRA `(.L_x_496) ;  /* 0x00000000000c8947 */ /* 0x010fea0003800000 */
[----:B------:R-:W4:Y:S02]  /*01d0*/  LDG.E R5, desc[UR6][R2.64+0x4] ;  /* 0x0000040602057981 */ /* 0x000f24000c1e1900 */
[----:B----4-:R-:W-:-:S13]  /*01e0*/  ISETP.NE.AND P1, PT, R0, R5, PT ;  /* 0x000000050000720c */ /* 0x010fda0003f25270 */
[----:B--2---:R-:W-:Y:S05]  /*01f0*/  @!P1 EXIT ;  /* 0x000000000000994d */ /* 0x004fea0003800000 */
.L_x_496:
[----:B--2---:R-:W-:Y:S05]  /*0200*/  BSYNC.RECONVERGENT B0 ;  /* 0x0000000000007941 */ /* 0x004fea0003800200 */
.L_x_495:
[----:B---3--:R-:W-:-:S06]  /*0210*/  IMAD.WIDE R4, R0, 0x4, R8 ;  /* 0x0000000400047825 */ /* 0x008fcc00078e0208 */
[----:B------:R-:W0:Y:S01]  /*0220*/  LDG.E R5, desc[UR6][R4.64] ;  /* 0x0000000604057981 */ /* 0x000e22000c1e1900 */
[----:B------:R-:W-:-:S04]  /*0230*/  IADD3 R0, PT, PT, R0, 0x1, RZ ;  /* 0x0000000100007810 */ /* 0x000fc80007ffe0ff */
[----:B------:R-:W-:Y:S01]  /*0240*/  ISETP.NE.AND P1, PT, R0, UR5, PT ;  /* 0x0000000500007c0c */ /* 0x000fe2000bf25270 */
[----:B01----:R-:W-:-:S05]  /*0250*/  IMAD.WIDE R6, R5, 0x4, R10 ;  /* 0x0000000405067825 */ /* 0x003fca00078e020a */
[----:B------:R4:W-:Y:S07]  /*0260*/  STG.E desc[UR6][R6.64], R13 ;  /* 0x0000000d06007986 */ /* 0x0009ee000c101906 */
[----:B------:R-:W-:Y:S05]  /*0270*/  @P1 BRA `(.L_x_497) ;  /* 0xfffffffc00cc1947 */ /* 0x000fea000383ffff */
[----:B------:R-:W-:Y:S05]  /*0280*/  EXIT ;  /* 0x000000000000794d */ /* 0x000fea0003800000 */
.L_x_498:
        /* <DEDUP_REMOVED lines=15> */
.L_x_510:


//--------------------- .nv.shared._ZN3cub18CUB_300001_SM_10006detail10radix_sort29DeviceRadixSortOnesweepKernelINS1_5radix10policy_hubIiiyE10Policy1000ELNS0_9SortOrderE0EiiyiiNS1_21identity_decomposer_tEEEvPT5_SB_PT3_PKSC_PT1_PKSG_PT2_PKSK_T4_iiT6_ --------------------------
	.section	.nv.shared._ZN3cub18CUB_300001_SM_10006detail10radix_sort29DeviceRadixSortOnesweepKernelINS1_5radix10policy_hubIiiyE10Policy1000ELNS0_9SortOrderE0EiiyiiNS1_21identity_decomposer_tEEEvPT5_SB_PT3_PKSC_PT1_PKSG_PT2_PKSK_T4_iiT6_,"aw",@nobits
	.sectionflags	@""
	.align	16
.nv.shared._ZN3cub18CUB_300001_SM_10006detail10radix_sort29DeviceRadixSortOnesweepKernelINS1_5radix10policy_hubIiiyE10Policy1000ELNS0_9SortOrderE0EiiyiiNS1_21identity_decomposer_tEEEvPT5_SB_PT3_PKSC_PT1_PKSG_PT2_PKSK_T4_iiT6_:
	.zero		29184


//--------------------- .nv.shared.reserved.0     --------------------------
	.section	.nv.shared.reserved.0,"aw",@nobits
	.weak		__nv_reservedSMEM_offset_0_alias
	.size		__nv_reservedSMEM_offset_0_alias, 0, 64
	.other		__nv_reservedSMEM_offset_0_alias,@"STO_CUDA_RESERVED_SHARED STV_DEFAULT"
__nv_reservedSMEM_offset_0_alias:
	.zero		0
	.zero		64


//--------------------- .nv.global                --------------------------
	.section	.nv.global,"aw",@nobits
.nv.global:
	.type		_ZN34_INTERNAL_6137e0a1_4_k_cu_ce2ecac76thrust24THRUST_300001_SM_1000_NS12placeholders2_8E,@object
	.size		_ZN34_INTERNAL_6137e0a1_4_k_cu_ce2ecac76thrust24THRUST_300001_SM_1000_NS12placeholders2_8E,(_ZN34_INTERNAL_6137e0a1_4_k_cu_ce2ecac74cuda3std3__436_GLOBAL__N__6137e0a1_4_k_cu_ce2ecac76ignoreE - _ZN34_INTERNAL_6137e0a1_4_k_cu_ce2ecac76thrust24THRUST_300001_SM_1000_NS12placeholders2_8E)
_ZN34_INTERNAL_6137e0a1_4_k_cu_ce2ecac76thrust24THRUST_300001_SM_1000_NS12placeholders2_8E:
	.zero		1
	.type		_ZN34_INTERNAL_6137e0a1_4_k_cu_ce2ecac74cuda3std3__436_GLOBAL__N__6137e0a1_4_k_cu_ce2ecac76ignoreE,@object
	.size		_ZN34_INTERNAL_6137e0a1_4_k_cu_ce2ecac74cuda3std3__436_GLOBAL__N__6137e0a1_4_k_cu_ce2ecac76ignoreE,(_ZN34_INTERNAL_6137e0a1_4_k_cu_ce2ecac74cuda3std6ranges3__45__cpo4dataE - _ZN34_INTERNAL_6137e0a1_4_k_cu_ce2ecac74cuda3std3__436_GLOBAL__N__6137e0a1_4_k_cu_ce2ecac76ignoreE)
_ZN34_INTERNAL_6137e0a1_4_k_cu_ce2ecac74cuda3std3__436_GLOBAL__N__6137e0a1_4_k_cu_ce2ecac76ignoreE:
	.zero		1
	.type		_ZN34_INTERNAL_6137e0a1_4_k_cu_ce2ecac74cuda3std6ranges3__45__cpo4dataE,@object
	.size		_ZN34_INTERNAL_6137e0a1_4_k_cu_ce2ecac74cuda3std6ranges3__45__cpo4dataE,(_ZN34_INTERNAL_6137e0a1_4_k_cu_ce2ecac76thrust24THRUST_300001_SM_1000_NS6system3cpp3parE - _ZN34_INTERNAL_6137e0a1_4_k_cu_ce2ecac74cuda3std6ranges3__45__cpo4dataE)
_ZN34_INTERNAL_6137e0a1_4_k_cu_ce2ecac74cuda3std6ranges3__45__cpo4dataE:
	.zero		1
	.type		_ZN34_INTERNAL_6137e0a1_4_k_cu_ce2ecac76thrust24THRUST_300001_SM_1000_NS6system3cpp3parE,@object
	.size		_ZN34_INTERNAL_6137e0a1_4_k_cu_ce2ecac76thrust24THRUST_300001_SM_1000_NS6system3cpp3parE,(_ZN34_INTERNAL_6137e0a1_4_k_cu_ce2ecac74cuda3std3__45__cpo5beginE - _ZN34_INTERNAL_6137e0a1_4_k_cu_ce2ecac76thrust24THRUST_300001_SM_1000_NS6system3cpp3parE)
_ZN34_INTERNAL_6137e0a1_4_k_cu_ce2ecac76thrust24THRUST_300001_SM_1000_NS6system3cpp3parE:
	.zero		1
	.type		_ZN34_INTERNAL_6137e0a1_4_k_cu_ce2ecac74cuda3std3__45__cpo5beginE,@object
	.size		_ZN34_INTERNAL_6137e0a1_4_k_cu_ce2ecac74cuda3std3__45__cpo5beginE,(_ZN34_INTERNAL_6137e0a1_4_k_cu_ce2ecac74cuda3std6ranges3__45__cpo5beginE - _ZN34_INTERNAL_6137e0a1_4_k_cu_ce2ecac74cuda3std3__45__cpo5beginE)
_ZN34_INTERNAL_6137e0a1_4_k_cu_ce2ecac74cuda3std3__45__cpo5beginE:
	.zero		1
	.type		_ZN34_INTERNAL_6137e0a1_4_k_cu_ce2ecac74cuda3std6ranges3__45__cpo5beginE,@object
	.size		_ZN34_INTERNAL_6137e0a1_4_k_cu_ce2ecac74cuda3std6ranges3__45__cpo5beginE,(_ZN34_INTERNAL_6137e0a1_4_k_cu_ce2ecac76thrust24THRUST_300001_SM_1000_NS6deviceE - _ZN34_INTERNAL_6137e0a1_4_k_cu_ce2ecac74cuda3std6ranges3__45__cpo5beginE)
_ZN34_INTERNAL_6137e0a1_4_k_cu_ce2ecac74cuda3std6ranges3__45__cpo5beginE:
	.zero		1
	.type		_ZN34_INTERNAL_6137e0a1_4_k_cu_ce2ecac76thrust24THRUST_300001_SM_1000_NS6deviceE,@object
	.size		_ZN34_INTERNAL_6137e0a1_4_k_cu_ce2ecac76thrust24THRUST_300001_SM_1000_NS6deviceE,(_ZN34_INTERNAL_6137e0a1_4_k_cu_ce2ecac74cuda3std3__47nulloptE - _ZN34_INTERNAL_6137e0a1_4_k_cu_ce2ecac76thrust24THRUST_300001_SM_1000_NS6deviceE)
_ZN34_INTERNAL_6137e0a1_4_k_cu_ce2ecac76thrust24THRUST_300001_SM_1000_NS6deviceE:
	.zero		1
	.type		_ZN34_INTERNAL_6137e0a1_4_k_cu_ce2ecac74cuda3std3__47nulloptE,@object
	.size		_ZN34_INTERNAL_6137e0a1_4_k_cu_ce2ecac74cuda3std3__47nulloptE,(_ZN34_INTERNAL_6137e0a1_4_k_cu_ce2ecac74cuda3std6ranges3__45__cpo8distanceE - _ZN34_INTERNAL_6137e0a1_4_k_cu_ce2ecac74cuda3std3__47nulloptE)
_ZN34_INTERNAL_6137e0a1_4_k_cu_ce2ecac74cuda3std3__47nulloptE:
	.zero		1
	.type		_ZN34_INTERNAL_6137e0a1_4_k_cu_ce2ecac74cuda3std6ranges3__45__cpo8distanceE,@object
	.size		_ZN34_INTERNAL_6137e0a1_4_k_cu_ce2ecac74cuda3std6ranges3__45__cpo8distanceE,(_ZN34_INTERNAL_6137e0a1_4_k_cu_ce2ecac76thrust24THRUST_300001_SM_1000_NS12placeholders2_4E - _ZN34_INTERNAL_6137e0a1_4_k_cu_ce2ecac74cuda3std6ranges3__45__cpo8distanceE)
_ZN34_INTERNAL_6137e0a1_4_k_cu_ce2ecac74cuda3std6ranges3__45__cpo8distanceE:
	.zero		1
	.type		_ZN34_INTERNAL_6137e0a1_4_k_cu_ce2ecac76thrust24THRUST_300001_SM_1000_NS12placeholders2_4E,@object
	.size		_ZN34_INTERNAL_6137e0a1_4_k_cu_ce2ecac76thrust24THRUST_300001_SM_1000_NS12placeholders2_4E,(_ZN34_INTERNAL_6137e0a1_4_k_cu_ce2ecac74cuda3std3__45__cpo6rbeginE - _ZN34_INTERNAL_6137e0a1_4_k_cu_ce2ecac76thrust24THRUST_300001_SM_1000_NS12placeholders2_4E)
_ZN34_INTERNAL_6137e0a1_4_k_cu_ce2ecac76thrust24THRUST_300001_SM_1000_NS12placeholders2_4E:
	.zero		1
	.type		_ZN34_INTERNAL_6137e0a1_4_k_cu_ce2ecac74cuda3std3__45__cpo6rbeginE,@object
	.size		_ZN34_INTERNAL_6137e0a1_4_k_cu_ce2ecac74cuda3std3__45__cpo6rbeginE,(_ZN34_INTERNAL_6137e0a1_4_k_cu_ce2ecac74cuda3std6ranges3__45__cpo7advanceE - _ZN34_INTERNAL_6137e0a1_4_k_cu_ce2ecac74cuda3std3__45__cpo6rbeginE)
_ZN34_INTERNAL_6137e0a1_4_k_cu_ce2ecac74cuda3std3__45__cpo6rbeginE:
	.zero		1
	.type		_ZN34_INTERNAL_6137e0a1_4_k_cu_ce2ecac74cuda3std6ranges3__45__cpo7advanceE,@object
	.size		_ZN34_INTERNAL_6137e0a1_4_k_cu_ce2ecac74cuda3std6ranges3__45__cpo7advanceE,(_ZN34_INTERNAL_6137e0a1_4_k_cu_ce2ecac76thrust24THRUST_300001_SM_1000_NS12placeholders3_10E - _ZN34_INTERNAL_6137e0a1_4_k_cu_ce2ecac74cuda3std6ranges3__45__cpo7advanceE)
_ZN34_INTERNAL_6137e0a1_4_k_cu_ce2ecac74cuda3std6ranges3__45__cpo7advanceE:
	.zero		1
	.type		_ZN34_INTERNAL_6137e0a1_4_k_cu_ce2ecac76thrust24THRUST_300001_SM_1000_NS12placeholders3_10E,@object
	.size		_ZN34_INTERNAL_6137e0a1_4_k_cu_ce2ecac76thrust24THRUST_300001_SM_1000_NS12placeholders3_10E,(_ZN34_INTERNAL_6137e0a1_4_k_cu_ce2ecac74cuda3std3__48in_placeE - _ZN34_INTERNAL_6137e0a1_4_k_cu_ce2ecac76thrust24THRUST_300001_SM_1000_NS12placeholders3_10E)
_ZN34_INTERNAL_6137e0a1_4_k_cu_ce2ecac76thrust24THRUST_300001_SM_1000_NS12placeholders3_10E:
	.zero		1
	.type		_ZN34_INTERNAL_6137e0a1_4_k_cu_ce2ecac74cuda3std3__48in_placeE,@object
	.size		_ZN34_INTERNAL_6137e0a1_4_k_cu_ce2ecac74cuda3std3__48in_placeE,(_ZN34_INTERNAL_6137e0a1_4_k_cu_ce2ecac74cuda3std6ranges3__45__cpo4sizeE - _ZN34_INTERNAL_6137e0a1_4_k_cu_ce2ecac74cuda3std3__48in_placeE)
_ZN34_INTERNAL_6137e0a1_4_k_cu_ce2ecac74cuda3std3__48in_placeE:
	.zero		1
	.type		_ZN34_INTERNAL_6137e0a1_4_k_cu_ce2ecac74cuda3std6ranges3__45__cpo4sizeE,@object
	.size		_ZN34_INTERNAL_6137e0a1_4_k_cu_ce2ecac74cuda3std6ranges3__45__cpo4sizeE,(_ZN34_INTERNAL_6137e0a1_4_k_cu_ce2ecac76thrust24THRUST_300001_SM_1000_NS12placeholders2_2E - _ZN34_INTERNAL_6137e0a1_4_k_cu_ce2ecac74cuda3std6ranges3__45__cpo4sizeE)
_ZN34_INTERNAL_6137e0a1_4_k_cu_ce2ecac74cuda3std6ranges3__45__cpo4sizeE:
	.zero		1
	.type		_ZN34_INTERNAL_6137e0a1_4_k_cu_ce2ecac76thrust24THRUST_300001_SM_1000_NS12placeholders2_2E,@object
	.size		_ZN34_INTERNAL_6137e0a1_4_k_cu_ce2ecac76thrust24THRUST_300001_SM_1000_NS12placeholders2_2E,(_ZN34_INTERNAL_6137e0a1_4_k_cu_ce2ecac74cuda3std3__45__cpo6cbeginE - _ZN34_INTERNAL_6137e0a1_4_k_cu_ce2ecac76thrust24THRUST_300001_SM_1000_NS12placeholders2_2E)
_ZN34_INTERNAL_6137e0a1_4_k_cu_ce2ecac76thrust24THRUST_300001_SM_1000_NS12placeholders2_2E:
	.zero		1
	.type		_ZN34_INTERNAL_6137e0a1_4_k_cu_ce2ecac74cuda3std3__45__cpo6cbeginE,@object
	.size		_ZN34_INTERNAL_6137e0a1_4_k_cu_ce2ecac74cuda3std3__45__cpo6cbeginE,(_ZN34_INTERNAL_6137e0a1_4_k_cu_ce2ecac74cuda3std6ranges3__45__cpo6cbeginE - _ZN34_INTERNAL_6137e0a1_4_k_cu_ce2ecac74cuda3std3__45__cpo6cbeginE)
_ZN34_INTERNAL_6137e0a1_4_k_cu_ce2ecac74cuda3std3__45__cpo6cbeginE:
	.zero		1
	.type		_ZN34_INTERNAL_6137e0a1_4_k_cu_ce2ecac74cuda3std6ranges3__45__cpo6cbeginE,@object
	.size		_ZN34_INTERNAL_6137e0a1_4_k_cu_ce2ecac74cuda3std6ranges3__45__cpo6cbeginE,(_ZN34_INTERNAL_6137e0a1_4_k_cu_ce2ecac76thrust24THRUST_300001_SM_1000_NS12placeholders2_6E - _ZN34_INTERNAL_6137e0a1_4_k_cu_ce2ecac74cuda3std6ranges3__45__cpo6cbeginE)
_ZN34_INTERNAL_6137e0a1_4_k_cu_ce2ecac74cuda3std6ranges3__45__cpo6cbeginE:
	.zero		1
	.type		_ZN34_INTERNAL_6137e0a1_4_k_cu_ce2ecac76thrust24THRUST_300001_SM_1000_NS12placeholders2_6E,@object
	.size		_ZN34_INTERNAL_6137e0a1_4_k_cu_ce2ecac76thrust24THRUST_300001_SM_1000_NS12placeholders2_6E,(_ZN34_INTERNAL_6137e0a1_4_k_cu_ce2ecac74cuda3std3__45__cpo7crbeginE - _ZN34_INTERNAL_6137e0a1_4_k_cu_ce2ecac76thrust24THRUST_300001_SM_1000_NS12placeholders2_6E)
_ZN34_INTERNAL_6137e0a1_4_k_cu_ce2ecac76thrust24THRUST_300001_SM_1000_NS12placeholders2_6E:
	.zero		1
	.type		_ZN34_INTERNAL_6137e0a1_4_k_cu_ce2ecac74cuda3std3__45__cpo7crbeginE,@object
	.size		_ZN34_INTERNAL_6137e0a1_4_k_cu_ce2ecac74cuda3std3__45__cpo7crbeginE,(_ZN34_INTERNAL_6137e0a1_4_k_cu_ce2ecac74cuda3std6ranges3__45__cpo4nextE - _ZN34_INTERNAL_6137e0a1_4_k_cu_ce2ecac74cuda3std3__45__cpo7crbeginE)
_ZN34_INTERNAL_6137e0a1_4_k_cu_ce2ecac74cuda3std3__45__cpo7crbeginE:
	.zero		1
	.type		_ZN34_INTERNAL_6137e0a1_4_k_cu_ce2ecac74cuda3std6ranges3__45__cpo4nextE,@object
	.size		_ZN34_INTERNAL_6137e0a1_4_k_cu_ce2ecac74cuda3std6ranges3__45__cpo4nextE,(_ZN34_INTERNAL_6137e0a1_4_k_cu_ce2ecac74cuda3std6ranges3__45__cpo4swapE - _ZN34_INTERNAL_6137e0a1_4_k_cu_ce2ecac74cuda3std6ranges3__45__cpo4nextE)
_ZN34_INTERNAL_6137e0a1_4_k_cu_ce2ecac74cuda3std6ranges3__45__cpo4nextE:
	.zero		1
	.type		_ZN34_INTERNAL_6137e0a1_4_k_cu_ce2ecac74cuda3std6ranges3__45__cpo4swapE,@object
	.size		_ZN34_INTERNAL_6137e0a1_4_k_cu_ce2ecac74cuda3std6ranges3__45__cpo4swapE,(_ZN34_INTERNAL_6137e0a1_4_k_cu_ce2ecac76thrust24THRUST_300001_SM_1000_NS8cuda_cub10par_nosyncE - _ZN34_INTERNAL_6137e0a1_4_k_cu_ce2ecac74cuda3std6ranges3__45__cpo4swapE)
_ZN34_INTERNAL_6137e0a1_4_k_cu_ce2ecac74cuda3std6ranges3__45__cpo4swapE:
	.zero		1
	.type		_ZN34_INTERNAL_6137e0a1_4_k_cu_ce2ecac76thrust24THRUST_300001_SM_1000_NS8cuda_cub10par_nosyncE,@object
	.size		_ZN34_INTERNAL_6137e0a1_4_k_cu_ce2ecac76thrust24THRUST_300001_SM_1000_NS8cuda_cub10par_nosyncE,(_ZN34_INTERNAL_6137e0a1_4_k_cu_ce2ecac76thrust24THRUST_300001_SM_1000_NS3seqE - _ZN34_INTERNAL_6137e0a1_4_k_cu_ce2ecac76thrust24THRUST_300001_SM_1000_NS8cuda_cub10par_nosyncE)
_ZN34_INTERNAL_6137e0a1_4_k_cu_ce2ecac76thrust24THRUST_300001_SM_1000_NS8cuda_cub10par_nosyncE:
	.zero		1
	.type		_ZN34_INTERNAL_6137e0a1_4_k_cu_ce2ecac76thrust24THRUST_300001_SM_1000_NS3seqE,@object
	.size		_ZN34_INTERNAL_6137e0a1_4_k_cu_ce2ecac76thrust24THRUST_300001_SM_1000_NS3seqE,(_ZN34_INTERNAL_6137e0a1_4_k_cu_ce2ecac74cuda3std3__420unreachable_sentinelE - _ZN34_INTERNAL_6137e0a1_4_k_cu_ce2ecac76thrust24THRUST_300001_SM_1000_NS3seqE)
_ZN34_INTERNAL_6137e0a1_4_k_cu_ce2ecac76thrust24THRUST_300001_SM_1000_NS3seqE:
	.zero		1
	.type		_ZN34_INTERNAL_6137e0a1_4_k_cu_ce2ecac74cuda3std3__420unreachable_sentinelE,@object
	.size		_ZN34_INTERNAL_6137e0a1_4_k_cu_ce2ecac74cuda3std3__420unreachable_sentinelE,(_ZN34_INTERNAL_6137e0a1_4_k_cu_ce2ecac74cuda3std6ranges3__45__cpo5ssizeE - _ZN34_INTERNAL_6137e0a1_4_k_cu_ce2ecac74cuda3std3__420unreachable_sentinelE)
_ZN34_INTERNAL_6137e0a1_4_k_cu_ce2ecac74cuda3std3__420unreachable_sentinelE:
	.zero		1
	.type		_ZN34_INTERNAL_6137e0a1_4_k_cu_ce2ecac74cuda3std6ranges3__45__cpo5ssizeE,@object
	.size		_ZN34_INTERNAL_6137e0a1_4_k_cu_ce2ecac74cuda3std6ranges3__45__cpo5ssizeE,(_ZN34_INTERNAL_6137e0a1_4_k_cu_ce2ecac76thrust24THRUST_300001_SM_1000_NS12placeholders2_3E - _ZN34_INTERNAL_6137e0a1_4_k_cu_ce2ecac74cuda3std6ranges3__45__cpo5ssizeE)
_ZN34_INTERNAL_6137e0a1_4_k_cu_ce2ecac74cuda3std6ranges3__45__cpo5ssizeE:
	.zero		1
	.type		_ZN34_INTERNAL_6137e0a1_4_k_cu_ce2ecac76thrust24THRUST_300001_SM_1000_NS12placeholders2_3E,@object
	.size		_ZN34_INTERNAL_6137e0a1_4_k_cu_ce2ecac76thrust24THRUST_300001_SM_1000_NS12placeholders2_3E,(_ZN34_INTERNAL_6137e0a1_4_k_cu_ce2ecac74cuda3std3__45__cpo4cendE - _ZN34_INTERNAL_6137e0a1_4_k_cu_ce2ecac76thrust24THRUST_300001_SM_1000_NS12placeholders2_3E)
_ZN34_INTERNAL_6137e0a1_4_k_cu_ce2ecac76thrust24THRUST_300001_SM_1000_NS12placeholders2_3E:
	.zero		1
	.type		_ZN34_INTERNAL_6137e0a1_4_k_cu_ce2ecac74cuda3std3__45__cpo4cendE,@object
	.size		_ZN34_INTERNAL_6137e0a1_4_k_cu_ce2ecac74cuda3std3__45__cpo4cendE,(_ZN34_INTERNAL_6137e0a1_4_k_cu_ce2ecac74cuda3std6ranges3__45__cpo4cendE - _ZN34_INTERNAL_6137e0a1_4_k_cu_ce2ecac74cuda3std3__45__cpo4cendE)
_ZN34_INTERNAL_6137e0a1_4_k_cu_ce2ecac74cuda3std3__45__cpo4cendE:
	.zero		1
	.type		_ZN34_INTERNAL_6137e0a1_4_k_cu_ce2ecac74cuda3std6ranges3__45__cpo4cendE,@object
	.size		_ZN34_INTERNAL_6137e0a1_4_k_cu_ce2ecac74cuda3std6ranges3__45__cpo4cendE,(_ZN34_INTERNAL_6137e0a1_4_k_cu_ce2ecac76thrust24THRUST_300001_SM_1000_NS12placeholders2_7E - _ZN34_INTERNAL_6137e0a1_4_k_cu_ce2ecac74cuda3std6ranges3__45__cpo4cendE)
_ZN34_INTERNAL_6137e0a1_4_k_cu_ce2ecac74cuda3std6ranges3__45__cpo4cendE:
	.zero		1
	.type		_ZN34_INTERNAL_6137e0a1_4_k_cu_ce2ecac76thrust24THRUST_300001_SM_1000_NS12placeholders2_7E,@object
	.size		_ZN34_INTERNAL_6137e0a1_4_k_cu_ce2ecac76thrust24THRUST_300001_SM_1000_NS12placeholders2_7E,(_ZN34_INTERNAL_6137e0a1_4_k_cu_ce2ecac74cuda3std3__45__cpo5crendE - _ZN34_INTERNAL_6137e0a1_4_k_cu_ce2ecac76thrust24THRUST_300001_SM_1000_NS12placeholders2_7E)
_ZN34_INTERNAL_6137e0a1_4_k_cu_ce2ecac76thrust24THRUST_300001_SM_1000_NS12placeholders2_7E:
	.zero		1
	.type		_ZN34_INTERNAL_6137e0a1_4_k_cu_ce2ecac74cuda3std3__45__cpo5crendE,@object
	.size		_ZN34_INTERNAL_6137e0a1_4_k_cu_ce2ecac74cuda3std3__45__cpo5crendE,(_ZN34_INTERNAL_6137e0a1_4_k_cu_ce2ecac74cuda3std6ranges3__45__cpo4prevE - _ZN34_INTERNAL_6137e0a1_4_k_cu_ce2ecac74cuda3std3__45__cpo5crendE)
_ZN34_INTERNAL_6137e0a1_4_k_cu_ce2ecac74cuda3std3__45__cpo5crendE:
	.zero		1
	.type		_ZN34_INTERNAL_6137e0a1_4_k_cu_ce2ecac74cuda3std6ranges3__45__cpo4prevE,@object
	.size		_ZN34_INTERNAL_6137e0a1_4_k_cu_ce2ecac74cuda3std6ranges3__45__cpo4prevE,(_ZN34_INTERNAL_6137e0a1_4_k_cu_ce2ecac74cuda3std6ranges3__45__cpo9iter_moveE - _ZN34_INTERNAL_6137e0a1_4_k_cu_ce2ecac74cuda3std6ranges3__45__cpo4prevE)
_ZN34_INTERNAL_6137e0a1_4_k_cu_ce2ecac74cuda3std6ranges3__45__cpo4prevE:
	.zero		1
	.type		_ZN34_INTERNAL_6137e0a1_4_k_cu_ce2ecac74cuda3std6ranges3__45__cpo9iter_moveE,@object
	.size		_ZN34_INTERNAL_6137e0a1_4_k_cu_ce2ecac74cuda3std6ranges3__45__cpo9iter_moveE,(_ZN34_INTERNAL_6137e0a1_4_k_cu_ce2ecac76thrust24THRUST_300001_SM_1000_NS6system6detail10sequential3seqE - _ZN34_INTERNAL_6137e0a1_4_k_cu_ce2ecac74cuda3std6ranges3__45__cpo9iter_moveE)
_ZN34_INTERNAL_6137e0a1_4_k_cu_ce2ecac74cuda3std6ranges3__45__cpo9iter_moveE:
	.zero		1
	.type		_ZN34_INTERNAL_6137e0a1_4_k_cu_ce2ecac76thrust24THRUST_300001_SM_1000_NS6system6detail10sequential3seqE,@object
	.size		_ZN34_INTERNAL_6137e0a1_4_k_cu_ce2ecac76thrust24THRUST_300001_SM_1000_NS6system6detail10sequential3seqE,(_ZN34_INTERNAL_6137e0a1_4_k_cu_ce2ecac76thrust24THRUST_300001_SM_1000_NS12placeholders2_9E - _ZN34_INTERNAL_6137e0a1_4_k_cu_ce2ecac76thrust24THRUST_300001_SM_1000_NS6system6detail10sequential3seqE)
_ZN34_INTERNAL_6137e0a1_4_k_cu_ce2ecac76thrust24THRUST_300001_SM_1000_NS6system6detail10sequential3seqE:
	.zero		1
	.type		_ZN34_INTERNAL_6137e0a1_4_k_cu_ce2ecac76thrust24THRUST_300001_SM_1000_NS12placeholders2_9E,@object
	.size		_ZN34_INTERNAL_6137e0a1_4_k_cu_ce2ecac76thrust24THRUST_300001_SM_1000_NS12placeholders2_9E,(_ZN34_INTERNAL_6137e0a1_4_k_cu_ce2ecac74cuda3std3__419piecewise_constructE - _ZN34_INTERNAL_6137e0a1_4_k_cu_ce2ecac76thrust24THRUST_300001_SM_1000_NS12placeholders2_9E)
_ZN34_INTERNAL_6137e0a1_4_k_cu_ce2ecac76thrust24THRUST_300001_SM_1000_NS12placeholders2_9E:
	.zero		1
	.type		_ZN34_INTERNAL_6137e0a1_4_k_cu_ce2ecac74cuda3std3__419piecewise_constructE,@object
	.size		_ZN34_INTERNAL_6137e0a1_4_k_cu_ce2ecac74cuda3std3__419piecewise_constructE,(_ZN34_INTERNAL_6137e0a1_4_k_cu_ce2ecac74cuda3std6ranges3__45__cpo5cdataE - _ZN34_INTERNAL_6137e0a1_4_k_cu_ce2ecac74cuda3std3__419piecewise_constructE)
_ZN34_INTERNAL_6137e0a1_4_k_cu_ce2ecac74cuda3std3__419piecewise_constructE:
	.zero		1
	.type		_ZN34_INTERNAL_6137e0a1_4_k_cu_ce2ecac74cuda3std6ranges3__45__cpo5cdataE,@object
	.size		_ZN34_INTERNAL_6137e0a1_4_k_cu_ce2ecac74cuda3std6ranges3__45__cpo5cdataE,(_ZN34_INTERNAL_6137e0a1_4_k_cu_ce2ecac76thrust24THRUST_300001_SM_1000_NS12placeholders2_1E - _ZN34_INTERNAL_6137e0a1_4_k_cu_ce2ecac74cuda3std6ranges3__45__cpo5cdataE)
_ZN34_INTERNAL_6137e0a1_4_k_cu_ce2ecac74cuda3std6ranges3__45__cpo5cdataE:
	.zero		1
	.type		_ZN34_INTERNAL_6137e0a1_4_k_cu_ce2ecac76thrust24THRUST_300001_SM_1000_NS12placeholders2_1E,@object
	.size		_ZN34_INTERNAL_6137e0a1_4_k_cu_ce2ecac76thrust24THRUST_300001_SM_1000_NS12placeholders2_1E,(_ZN34_INTERNAL_6137e0a1_4_k_cu_ce2ecac74cuda3std3__45__cpo3endE - _ZN34_INTERNAL_6137e0a1_4_k_cu_ce2ecac76thrust24THRUST_300001_SM_1000_NS12placeholders2_1E)
_ZN34_INTERNAL_6137e0a1_4_k_cu_ce2ecac76thrust24THRUST_300001_SM_1000_NS12placeholders2_1E:
	.zero		1
	.type		_ZN34_INTERNAL_6137e0a1_4_k_cu_ce2ecac74cuda3std3__45__cpo3endE,@object
	.size		_ZN34_INTERNAL_6137e0a1_4_k_cu_ce2ecac74cuda3std3__45__cpo3endE,(_ZN34_INTERNAL_6137e0a1_4_k_cu_ce2ecac74cuda3std6ranges3__45__cpo3endE - _ZN34_INTERNAL_6137e0a1_4_k_cu_ce2ecac74cuda3std3__45__cpo3endE)
_ZN34_INTERNAL_6137e0a1_4_k_cu_ce2ecac74cuda3std3__45__cpo3endE:
	.zero		1
	.type		_ZN34_INTERNAL_6137e0a1_4_k_cu_ce2ecac74cuda3std6ranges3__45__cpo3endE,@object
	.size		_ZN34_INTERNAL_6137e0a1_4_k_cu_ce2ecac74cuda3std6ranges3__45__cpo3endE,(_ZN34_INTERNAL_6137e0a1_4_k_cu_ce2ecac76thrust24THRUST_300001_SM_1000_NS12placeholders2_5E - _ZN34_INTERNAL_6137e0a1_4_k_cu_ce2ecac74cuda3std6ranges3__45__cpo3endE)
_ZN34_INTERNAL_6137e0a1_4_k_cu_ce2ecac74cuda3std6ranges3__45__cpo3endE:
	.zero		1
	.type		_ZN34_INTERNAL_6137e0a1_4_k_cu_ce2ecac76thrust24THRUST_300001_SM_1000_NS12placeholders2_5E,@object
	.size		_ZN34_INTERNAL_6137e0a1_4_k_cu_ce2ecac76thrust24THRUST_300001_SM_1000_NS12placeholders2_5E,(_ZN34_INTERNAL_6137e0a1_4_k_cu_ce2ecac74cuda3std3__45__cpo4rendE - _ZN34_INTERNAL_6137e0a1_4_k_cu_ce2ecac76thrust24THRUST_300001_SM_1000_NS12placeholders2_5E)
_ZN34_INTERNAL_6137e0a1_4_k_cu_ce2ecac76thrust24THRUST_300001_SM_1000_NS12placeholders2_5E:
	.zero		1
	.type		_ZN34_INTERNAL_6137e0a1_4_k_cu_ce2ecac74cuda3std3__45__cpo4rendE,@object
	.size		_ZN34_INTERNAL_6137e0a1_4_k_cu_ce2ecac74cuda3std3__45__cpo4rendE,(_ZN34_INTERNAL_6137e0a1_4_k_cu_ce2ecac74cuda3std6ranges3__45__cpo9iter_swapE - _ZN34_INTERNAL_6137e0a1_4_k_cu_ce2ecac74cuda3std3__45__cpo4rendE)
_ZN34_INTERNAL_6137e0a1_4_k_cu_ce2ecac74cuda3std3__45__cpo4rendE:
	.zero		1
	.type		_ZN34_INTERNAL_6137e0a1_4_k_cu_ce2ecac74cuda3std6ranges3__45__cpo9iter_swapE,@object
	.size		_ZN34_INTERNAL_6137e0a1_4_k_cu_ce2ecac74cuda3std6ranges3__45__cpo9iter_swapE,(_ZN34_INTERNAL_6137e0a1_4_k_cu_ce2ecac74cuda3std3__48unexpectE - _ZN34_INTERNAL_6137e0a1_4_k_cu_ce2ecac74cuda3std6ranges3__45__cpo9iter_swapE)
_ZN34_INTERNAL_6137e0a1_4_k_cu_ce2ecac74cuda3std6ranges3__45__cpo9iter_swapE:
	.zero		1
	.type		_ZN34_INTERNAL_6137e0a1_4_k_cu_ce2ecac74cuda3std3__48unexpectE,@object
	.size		_ZN34_INTERNAL_6137e0a1_4_k_cu_ce2ecac74cuda3std3__48unexpectE,(_ZN34_INTERNAL_6137e0a1_4_k_cu_ce2ecac76thrust24THRUST_300001_SM_1000_NS8cuda_cub3parE - _ZN34_INTERNAL_6137e0a1_4_k_cu_ce2ecac74cuda3std3__48unexpectE)
_ZN34_INTERNAL_6137e0a1_4_k_cu_ce2ecac74cuda3std3__48unexpectE:
	.zero		1
	.type		_ZN34_INTERNAL_6137e0a1_4_k_cu_ce2ecac76thrust24THRUST_300001_SM_1000_NS8cuda_cub3parE,@object
	.size		_ZN34_INTERNAL_6137e0a1_4_k_cu_ce2ecac76thrust24THRUST_300001_SM_1000_NS8cuda_cub3parE,(.L_29 - _ZN34_INTERNAL_6137e0a1_4_k_cu_ce2ecac76thrust24THRUST_300001_SM_1000_NS8cuda_cub3parE)
_ZN34_INTERNAL_6137e0a1_4_k_cu_ce2ecac76thrust24THRUST_300001_SM_1000_NS8cuda_cub3parE:
	.zero		1
.L_29:


//--------------------- .nv.shared._ZN3cub18CUB_300001_SM_10006detail10radix_sort33DeviceRadixSortExclusiveSumKernelINS1_5radix10policy_hubIiiyE10Policy1000EyEEvPT0_ --------------------------
	.section	.nv.shared._ZN3cub18CUB_300001_SM_10006detail10radix_sort33DeviceRadixSortExclusiveSumKernelINS1_5radix10policy_hubIiiyE10Policy1000EyEEvPT0_,"aw",@nobits
	.sectionflags	@""
	.align	16
.nv.shared._ZN3cub18CUB_300001_SM_10006detail10radix_sort33DeviceRadixSortExclusiveSumKernelINS1_5radix10policy_hubIiiyE10Policy1000EyEEvPT0_:
	.zero		3360


//--------------------- .nv.shared._ZN3cub18CUB_300001_SM_10006detail10radix_sort30DeviceRadixSortHistogramKernelINS1_5radix10policy_hubIiiyE10Policy1000ELNS0_9SortOrderE0EiyNS1_21identity_decomposer_tEEEvPT2_PKT1_SA_iiT3_ --------------------------
	.section	.nv.shared._ZN3cub18CUB_300001_SM_10006detail10radix_sort30DeviceRadixSortHistogramKernelINS1_5radix10policy_hubIiiyE10Policy1000ELNS0_9SortOrderE0EiyNS1_21identity_decomposer_tEEEvPT2_PKT1_SA_iiT3_,"aw",@nobits
	.sectionflags	@""
	.align	4
.nv.shared._ZN3cub18CUB_300001_SM_10006detail10radix_sort30DeviceRadixSortHistogramKernelINS1_5radix10policy_hubIiiyE10Policy1000ELNS0_9SortOrderE0EiyNS1_21identity_decomposer_tEEEvPT2_PKT1_SA_iiT3_:
	.zero		5120


//--------------------- .nv.shared._ZN3cub18CUB_300001_SM_10006detail10radix_sort31DeviceRadixSortSingleTileKernelINS1_5radix10policy_hubIiiyE10Policy1000ELNS0_9SortOrderE0EiiyNS1_21identity_decomposer_tEEEvPKT1_PSA_PKT2_PSE_T3_iiT4_ --------------------------
	.section	.nv.shared._ZN3cub18CUB_300001_SM_10006detail10radix_sort31DeviceRadixSortSingleTileKernelINS1_5radix10policy_hubIiiyE10Policy1000ELNS0_9SortOrderE0EiiyNS1_21identity_decomposer_tEEEvPKT1_PSA_PKT2_PSE_T3_iiT4_,"aw",@nobits
	.sectionflags	@""
	.align	16
.nv.shared._ZN3cub18CUB_300001_SM_10006detail10radix_sort31DeviceRadixSortSingleTileKernelINS1_5radix10policy_hubIiiyE10Policy1000ELNS0_9SortOrderE0EiiyNS1_21identity_decomposer_tEEEvPKT1_PSA_PKT2_PSE_T3_iiT4_:
	.zero		34880


//--------------------- .nv.shared._ZN3cub18CUB_300001_SM_10006detail13unique_by_key28DeviceUniqueByKeySweepKernelINS2_10policy_hubIiiE10Policy1000EN6thrust24THRUST_300001_SM_1000_NS10device_ptrIiEENS8_6detail15normal_iteratorISA_EESA_SD_PmNS0_13ScanTileStateIyLb1EEEN4cuda3std3__48equal_toIiEEyNS2_11VSMemHelperEEEvT0_T1_T2_T3_T4_T5_T6_T7_iNS1_7vsmem_tE --------------------------
	.section	.nv.shared._ZN3cub18CUB_300001_SM_10006detail13unique_by_key28DeviceUniqueByKeySweepKernelINS2_10policy_hubIiiE10Policy1000EN6thrust24THRUST_300001_SM_1000_NS10device_ptrIiEENS8_6detail15normal_iteratorISA_EESA_SD_PmNS0_13ScanTileStateIyLb1EEEN4cuda3std3__48equal_toIiEEyNS2_11VSMemHelperEEEvT0_T1_T2_T3_T4_T5_T6_T7_iNS1_7vsmem_tE,"aw",@nobits
	.sectionflags	@""
	.align	16
.nv.shared._ZN3cub18CUB_300001_SM_10006detail13unique_by_key28DeviceUniqueByKeySweepKernelINS2_10policy_hubIiiE10Policy1000EN6thrust24THRUST_300001_SM_1000_NS10device_ptrIiEENS8_6detail15normal_iteratorISA_EESA_SD_PmNS0_13ScanTileStateIyLb1EEEN4cuda3std3__48equal_toIiEEyNS2_11VSMemHelperEEEvT0_T1_T2_T3_T4_T5_T6_T7_iNS1_7vsmem_tE:
	.zero		29696


//--------------------- .nv.shared._ZN3cub18CUB_300001_SM_10006detail13unique_by_key28DeviceUniqueByKeySweepKernelINS2_10policy_hubIiiE10Policy1000EN6thrust24THRUST_300001_SM_1000_NS10device_ptrIiEENS8_6detail15normal_iteratorISA_EESA_SD_PjNS0_13ScanTileStateIjLb1EEEN4cuda3std3__48equal_toIiEEjNS2_11VSMemHelperEEEvT0_T1_T2_T3_T4_T5_T6_T7_iNS1_7vsmem_tE --------------------------
	.section	.nv.shared._ZN3cub18CUB_300001_SM_10006detail13unique_by_key28DeviceUniqueByKeySweepKernelINS2_10policy_hubIiiE10Policy1000EN6thrust24THRUST_300001_SM_1000_NS10device_ptrIiEENS8_6detail15normal_iteratorISA_EESA_SD_PjNS0_13ScanTileStateIjLb1EEEN4cuda3std3__48equal_toIiEEjNS2_11VSMemHelperEEEvT0_T1_T2_T3_T4_T5_T6_T7_iNS1_7vsmem_tE,"aw",@nobits
	.sectionflags	@""
	.align	16
.nv.shared._ZN3cub18CUB_300001_SM_10006detail13unique_by_key28DeviceUniqueByKeySweepKernelINS2_10policy_hubIiiE10Policy1000EN6thrust24THRUST_300001_SM_1000_NS10device_ptrIiEENS8_6detail15normal_iteratorISA_EESA_SD_PjNS0_13ScanTileStateIjLb1EEEN4cuda3std3__48equal_toIiEEjNS2_11VSMemHelperEEEvT0_T1_T2_T3_T4_T5_T6_T7_iNS1_7vsmem_tE:
	.zero		29696


//--------------------- .nv.constant0._ZN3cub18CUB_300001_SM_10006detail10radix_sort29DeviceRadixSortOnesweepKernelINS1_5radix10policy_hubIiiyE10Policy1000ELNS0_9SortOrderE0EiiyiiNS1_21identity_decomposer_tEEEvPT5_SB_PT3_PKSC_PT1_PKSG_PT2_PKSK_T4_iiT6_ --------------------------
	.section	.nv.constant0._ZN3cub18CUB_300001_SM_10006detail10radix_sort29DeviceRadixSortOnesweepKernelINS1_5radix10policy_hubIiiyE10Policy1000ELNS0_9SortOrderE0EiiyiiNS1_21identity_decomposer_tEEEvPT5_SB_PT3_PKSC_PT1_PKSG_PT2_PKSK_T4_iiT6_,"a",@progbits
	.sectionflags	@""
	.align	4
.nv.constant0._ZN3cub18CUB_300001_SM_10006detail10radix_sort29DeviceRadixSortOnesweepKernelINS1_5radix10policy_hubIiiyE10Policy1000ELNS0_9SortOrderE0EiiyiiNS1_21identity_decomposer_tEEEvPT5_SB_PT3_PKSC_PT1_PKSG_PT2_PKSK_T4_iiT6_:
	.zero		973


//--------------------- .nv.constant0._ZN3cub18CUB_300001_SM_10006detail10radix_sort33DeviceRadixSortExclusiveSumKernelINS1_5radix10policy_hubIiiyE10Policy1000EyEEvPT0_ --------------------------
	.section	.nv.constant0._ZN3cub18CUB_300001_SM_10006detail10radix_sort33DeviceRadixSortExclusiveSumKernelINS1_5radix10policy_hubIiiyE10Policy1000EyEEvPT0_,"a",@progbits
	.sectionflags	@""
	.align	4
.nv.constant0._ZN3cub18CUB_300001_SM_10006detail10radix_sort33DeviceRadixSortExclusiveSumKernelINS1_5radix10policy_hubIiiyE10Policy1000EyEEvPT0_:
	.zero		904


//--------------------- .nv.constant0._ZN3cub18CUB_300001_SM_10006detail10radix_sort30DeviceRadixSortHistogramKernelINS1_5radix10policy_hubIiiyE10Policy1000ELNS0_9SortOrderE0EiyNS1_21identity_decomposer_tEEEvPT2_PKT1_SA_iiT3_ --------------------------
	.section	.nv.constant0._ZN3cub18CUB_300001_SM_10006detail10radix_sort30DeviceRadixSortHistogramKernelINS1_5radix10policy_hubIiiyE10Policy1000ELNS0_9SortOrderE0EiyNS1_21identity_decomposer_tEEEvPT2_PKT1_SA_iiT3_,"a",@progbits
	.sectionflags	@""
	.align	4
.nv.constant0._ZN3cub18CUB_300001_SM_10006detail10radix_sort30DeviceRadixSortHistogramKernelINS1_5radix10policy_hubIiiyE10Policy1000ELNS0_9SortOrderE0EiyNS1_21identity_decomposer_tEEEvPT2_PKT1_SA_iiT3_:
	.zero		929


//--------------------- .nv.constant0._ZN3cub18CUB_300001_SM_10006detail10radix_sort31DeviceRadixSortSingleTileKernelINS1_5radix10policy_hubIiiyE10Policy1000ELNS0_9SortOrderE0EiiyNS1_21identity_decomposer_tEEEvPKT1_PSA_PKT2_PSE_T3_iiT4_ --------------------------
	.section	.nv.constant0._ZN3cub18CUB_300001_SM_10006detail10radix_sort31DeviceRadixSortSingleTileKernelINS1_5radix10policy_hubIiiyE10Policy1000ELNS0_9SortOrderE0EiiyNS1_21identity_decomposer_tEEEvPKT1_PSA_PKT2_PSE_T3_iiT4_,"a",@progbits
	.sectionflags	@""
	.align	4
.nv.constant0._ZN3cub18CUB_300001_SM_10006detail10radix_sort31DeviceRadixSortSingleTileKernelINS1_5radix10policy_hubIiiyE10Policy1000ELNS0_9SortOrderE0EiiyNS1_21identity_decomposer_tEEEvPKT1_PSA_PKT2_PSE_T3_iiT4_:
	.zero		945


//--------------------- .nv.constant0._ZN3cub18CUB_300001_SM_10006detail13unique_by_key28DeviceUniqueByKeySweepKernelINS2_10policy_hubIiiE10Policy1000EN6thrust24THRUST_300001_SM_1000_NS10device_ptrIiEENS8_6detail15normal_iteratorISA_EESA_SD_PmNS0_13ScanTileStateIyLb1EEEN4cuda3std3__48equal_toIiEEyNS2_11VSMemHelperEEEvT0_T1_T2_T3_T4_T5_T6_T7_iNS1_7vsmem_tE --------------------------
	.section	.nv.constant0._ZN3cub18CUB_300001_SM_10006detail13unique_by_key28DeviceUniqueByKeySweepKernelINS2_10policy_hubIiiE10Policy1000EN6thrust24THRUST_300001_SM_1000_NS10device_ptrIiEENS8_6detail15normal_iteratorISA_EESA_SD_PmNS0_13ScanTileStateIyLb1EEEN4cuda3std3__48equal_toIiEEyNS2_11VSMemHelperEEEvT0_T1_T2_T3_T4_T5_T6_T7_iNS1_7vsmem_tE,"a",@progbits
	.sectionflags	@""
	.align	4
.nv.constant0._ZN3cub18CUB_300001_SM_10006detail13unique_by_key28DeviceUniqueByKeySweepKernelINS2_10policy_hubIiiE10Policy1000EN6thrust24THRUST_300001_SM_1000_NS10device_ptrIiEENS8_6detail15normal_iteratorISA_EESA_SD_PmNS0_13ScanTileStateIyLb1EEEN4cuda3std3__48equal_toIiEEyNS2_11VSMemHelperEEEvT0_T1_T2_T3_T4_T5_T6_T7_iNS1_7vsmem_tE:
	.zero		976


//--------------------- .nv.constant0._ZN3cub18CUB_300001_SM_10006detail13unique_by_key28DeviceUniqueByKeySweepKernelINS2_10policy_hubIiiE10Policy1000EN6thrust24THRUST_300001_SM_1000_NS10device_ptrIiEENS8_6detail15normal_iteratorISA_EESA_SD_PjNS0_13ScanTileStateIjLb1EEEN4cuda3std3__48equal_toIiEEjNS2_11VSMemHelperEEEvT0_T1_T2_T3_T4_T5_T6_T7_iNS1_7vsmem_tE --------------------------
	.section	.nv.constant0._ZN3cub18CUB_300001_SM_10006detail13unique_by_key28DeviceUniqueByKeySweepKernelINS2_10policy_hubIiiE10Policy1000EN6thrust24THRUST_300001_SM_1000_NS10device_ptrIiEENS8_6detail15normal_iteratorISA_EESA_SD_PjNS0_13ScanTileStateIjLb1EEEN4cuda3std3__48equal_toIiEEjNS2_11VSMemHelperEEEvT0_T1_T2_T3_T4_T5_T6_T7_iNS1_7vsmem_tE,"a",@progbits
	.sectionflags	@""
	.align	4
.nv.constant0._ZN3cub18CUB_300001_SM_10006detail13unique_by_key28DeviceUniqueByKeySweepKernelINS2_10policy_hubIiiE10Policy1000EN6thrust24THRUST_300001_SM_1000_NS10device_ptrIiEENS8_6detail15normal_iteratorISA_EESA_SD_PjNS0_13ScanTileStateIjLb1EEEN4cuda3std3__48equal_toIiEEjNS2_11VSMemHelperEEEvT0_T1_T2_T3_T4_T5_T6_T7_iNS1_7vsmem_tE:
	.zero		968


//--------------------- .nv.constant0._ZN3cub18CUB_300001_SM_10006detail4scan23DeviceCompactInitKernelINS0_13ScanTileStateIyLb1EEEPmEEvT_iT0_ --------------------------
	.section	.nv.constant0._ZN3cub18CUB_300001_SM_10006detail4scan23DeviceCompactInitKernelINS0_13ScanTileStateIyLb1EEEPmEEvT_iT0_,"a",@progbits
	.sectionflags	@""
	.align	4
.nv.constant0._ZN3cub18CUB_300001_SM_10006detail4scan23DeviceCompactInitKernelINS0_13ScanTileStateIyLb1EEEPmEEvT_iT0_:
	.zero		920


//--------------------- .nv.constant0._ZN3cub18CUB_300001_SM_10006detail4scan23DeviceCompactInitKernelINS0_13ScanTileStateIjLb1EEEPjEEvT_iT0_ --------------------------
	.section	.nv.constant0._ZN3cub18CUB_300001_SM_10006detail4scan23DeviceCompactInitKernelINS0_13ScanTileStateIjLb1EEEPjEEvT_iT0_,"a",@progbits
	.sectionflags	@""
	.align	4
.nv.constant0._ZN3cub18CUB_300001_SM_10006detail4scan23DeviceCompactInitKernelINS0_13ScanTileStateIjLb1EEEPjEEvT_iT0_:
	.zero		920


//--------------------- .nv.constant0._ZN3cub18CUB_300001_SM_10006detail8for_each13static_kernelINS2_12policy_hub_t12policy_500_tElN6thrust24THRUST_300001_SM_1000_NS8cuda_cub10__tabulate7functorINS7_6detail15normal_iteratorINS7_10device_ptrIiEEEENS7_6system6detail7generic6detail22compute_sequence_valueIivEElEEEEvT0_T1_ --------------------------
	.section	.nv.constant0._ZN3cub18CUB_300001_SM_10006detail8for_each13static_kernelINS2_12policy_hub_t12policy_500_tElN6thrust24THRUST_300001_SM_1000_NS8cuda_cub10__tabulate7functorINS7_6detail15normal_iteratorINS7_10device_ptrIiEEEENS7_6system6detail7generic6detail22compute_sequence_valueIivEElEEEEvT0_T1_,"a",@progbits
	.sectionflags	@""
	.align	4
.nv.constant0._ZN3cub18CUB_300001_SM_10006detail8for_each13static_kernelINS2_12policy_hub_t12policy_500_tElN6thrust24THRUST_300001_SM_1000_NS8cuda_cub10__tabulate7functorINS7_6detail15normal_iteratorINS7_10device_ptrIiEEEENS7_6system6detail7generic6detail22compute_sequence_valueIivEElEEEEvT0_T1_:
	.zero		920


//--------------------- .nv.constant0._ZN3cub18CUB_300001_SM_10006detail8for_each13static_kernelINS2_12policy_hub_t12policy_500_tEmN6thrust24THRUST_300001_SM_1000_NS8cuda_cub20__uninitialized_fill7functorINS7_10device_ptrIiEEiEEEEvT0_T1_ --------------------------
	.section	.nv.constant0._ZN3cub18CUB_300001_SM_10006detail8for_each13static_kernelINS2_12policy_hub_t12policy_500_tEmN6thrust24THRUST_300001_SM_1000_NS8cuda_cub20__uninitialized_fill7functorINS7_10device_ptrIiEEiEEEEvT0_T1_,"a",@progbits
	.sectionflags	@""
	.align	4
.nv.constant0._ZN3cub18CUB_300001_SM_10006detail8for_each13static_kernelINS2_12policy_hub_t12policy_500_tEmN6thrust24THRUST_300001_SM_1000_NS8cuda_cub20__uninitialized_fill7functorINS7_10device_ptrIiEEiEEEEvT0_T1_:
	.zero		920


//--------------------- .nv.constant0._ZN3cub18CUB_300001_SM_10006detail11EmptyKernelIvEEvv --------------------------
	.section	.nv.constant0._ZN3cub18CUB_300001_SM_10006detail11EmptyKernelIvEEvv,"a",@progbits
	.sectionflags	@""
	.align	4
.nv.constant0._ZN3cub18CUB_300001_SM_10006detail11EmptyKernelIvEEvv:
	.zero		896


//--------------------- .nv.constant0._Z12remap_kernelN6thrust24THRUST_300001_SM_1000_NS10device_ptrIKiEES3_Piii --------------------------
	.section	.nv.constant0._Z12remap_kernelN6thrust24THRUST_300001_SM_1000_NS10device_ptrIKiEES3_Piii,"a",@progbits
	.sectionflags	@""
	.align	4
.nv.constant0._Z12remap_kernelN6thrust24THRUST_300001_SM_1000_NS10device_ptrIKiEES3_Piii:
	.zero		928


//--------------------- SYMBOLS --------------------------

	.type		.nv.reservedSmem.offset0,@object
	.size		.nv.reservedSmem.offset0,0x4
	.type		.nv.reservedSmem.cap,@object
	.size		.nv.reservedSmem.cap,0x4
